	.target	sm_100a

	.elftype	@"ET_EXEC"


//--------------------- .note.nv.tkinfo           --------------------------
	.section	.note.nv.tkinfo,"",@"SHT_NOTE"
	.sectionflags	@"SHF_NOTE_NV_TKINFO"
	.tkinfo
        /*0018*/ 	.word	0x00000002
        /*0030*/ 	.string	""
        /*0030*/ 	.string	"ptxas"
        /*0030*/ 	.string	"Cuda compilation tools, release 13.0, V13.0.88"
        /*0030*/ 	.string	"Build cuda_13.0.r13.0/compiler.36424714_0"
        /*0030*/ 	.string	"-arch sm_100a -m 64 "



//--------------------- .note.nv.cuinfo           --------------------------
	.section	.note.nv.cuinfo,"",@"SHT_NOTE"
	.sectionflags	@"SHF_NOTE_NV_CUINFO"
        /*0018*/ 	.short	0x0002
        /*001a*/ 	.short	0x0064
        /*001c*/ 	.short	0x0082
	.zero		2


//--------------------- .nv.info                  --------------------------
	.section	.nv.info,"",@"SHT_CUDA_INFO"
	.align	4


	//----- nvinfo : EIATTR_REGCOUNT
	.align		4
        /*0000*/ 	.byte	0x04, 0x2f
        /*0002*/ 	.short	(.L_20 - .L_19)
	.align		4
.L_19:
        /*0004*/ 	.word	index@(_ZN7cutlass13device_kernelINS_4gemm6kernel13GemmUniversalIN4cute5tupleIJiiiiEEENS1_10collective13CollectiveMmaINS1_35MainloopSm100TmaUmmaWarpSpecializedILi5ELi2ELi2ENS5_IJNS4_1CILi4EEENSA_ILi1EEESC_EEEEENS5_IJNSA_ILi256EEESF_NSA_ILi128EEEEEEaNS5_IJlSC_lEEEaSI_NS4_8TiledMMAINS4_8MMA_AtomIJNS4_21SM100_MMA_S8_2x1SM_SSIaaiLi256ELi256ELNS4_4UMMA5MajorE0ELSN_0ELNSM_8SaturateE0EEEEEENS4_6LayoutINS5_IJSC_SC_SC_EEENS5_IJNSA_ILi0EEEST_ST_EEEEENS5_IJNS4_10UnderscoreESW_SW_EEEEENS4_18SM100_TMA_2SM_LOADENS4_14ComposedLayoutINS4_7SwizzleILi3ELi4ELi3EEENS4_18smem_ptr_flag_bitsILi8EEENSR_INS5_IJNSA_ILi8EEESG_EEENS5_IJSG_SC_EEEEEEEvNS4_8identityENS4_28SM100_TMA_2SM_LOAD_MULTICASTES19_vS1A_EENS_8epilogue10collective18CollectiveEpilogueINS1D_23Sm100TmaWarpSpecializedILi4ELi2ELi64ELb0ELb0EEEJNS5_IJSG_SF_SG_EEENS5_IJNSR_ISG_SC_EENSR_INSA_ILi64EEESC_EEEEEaSI_aSI_NS1D_6fusion15FusionCallbacksIS1H_NS1N_17LinearCombinationIaiaiLNS_15FloatRoundStyleE2EEES1I_S1M_JEEENS4_5SM1004TMEM4LOAD26SM100_TMEM_LOAD_32dp32b64xENS4_13SM90_TMA_LOADENS10_INS11_ILi2ELi4ELi3EEES14_NSR_INS5_IJS15_S1K_EEENS5_IJS1K_SC_EEEEEEENS4_39AutoVectorizingCopyWithAssumedAlignmentILi128EEENS4_14SM90_TMA_STOREES22_S24_S24_EEEvvEEEEvNT_6ParamsE)
        /*0008*/ 	.word	0x000000a4


	//----- nvinfo : EIATTR_FRAME_SIZE
	.align		4
.L_20:
        /*000c*/ 	.byte	0x04, 0x11
        /*000e*/ 	.short	(.L_22 - .L_21)
	.align		4
.L_21:
        /*0010*/ 	.word	index@($__internal_2_$__cuda_sm10x_tcgen05_guardrail_trap_unallocated_columns_being_dealloced)
        /*0014*/ 	.word	0x00000000


	//----- nvinfo : EIATTR_FRAME_SIZE
	.align		4
.L_22:
        /*0018*/ 	.byte	0x04, 0x11
        /*001a*/ 	.short	(.L_24 - .L_23)
	.align		4
.L_23:
        /*001c*/ 	.word	index@($__internal_1_$__cuda_sm10x_tcgen05_guardrail_trap_phase_invalid_during_alloc)
        /*0020*/ 	.word	0x00000000


	//----- nvinfo : EIATTR_FRAME_SIZE
	.align		4
.L_24:
        /*0024*/ 	.byte	0x04, 0x11
        /*0026*/ 	.short	(.L_26 - .L_25)
	.align		4
.L_25:
        /*0028*/ 	.word	index@($__internal_0_$__cuda_sm10x_tcgen05_guardrail_trap_col_being_dealloced_not_returned_by_alloc)
        /*002c*/ 	.word	0x00000000


	//----- nvinfo : EIATTR_FRAME_SIZE
	.align		4
.L_26:
        /*0030*/ 	.byte	0x04, 0x11
        /*0032*/ 	.short	(.L_28 - .L_27)
	.align		4
.L_27:
        /*0034*/ 	.word	index@(_ZN7cutlass13device_kernelINS_4gemm6kernel13GemmUniversalIN4cute5tupleIJiiiiEEENS1_10collective13CollectiveMmaINS1_35MainloopSm100TmaUmmaWarpSpecializedILi5ELi2ELi2ENS5_IJNS4_1CILi4EEENSA_ILi1EEESC_EEEEENS5_IJNSA_ILi256EEESF_NSA_ILi128EEEEEEaNS5_IJlSC_lEEEaSI_NS4_8TiledMMAINS4_8MMA_AtomIJNS4_21SM100_MMA_S8_2x1SM_SSIaaiLi256ELi256ELNS4_4UMMA5MajorE0ELSN_0ELNSM_8SaturateE0EEEEEENS4_6LayoutINS5_IJSC_SC_SC_EEENS5_IJNSA_ILi0EEEST_ST_EEEEENS5_IJNS4_10UnderscoreESW_SW_EEEEENS4_18SM100_TMA_2SM_LOADENS4_14ComposedLayoutINS4_7SwizzleILi3ELi4ELi3EEENS4_18smem_ptr_flag_bitsILi8EEENSR_INS5_IJNSA_ILi8EEESG_EEENS5_IJSG_SC_EEEEEEEvNS4_8identityENS4_28SM100_TMA_2SM_LOAD_MULTICASTES19_vS1A_EENS_8epilogue10collective18CollectiveEpilogueINS1D_23Sm100TmaWarpSpecializedILi4ELi2ELi64ELb0ELb0EEEJNS5_IJSG_SF_SG_EEENS5_IJNSR_ISG_SC_EENSR_INSA_ILi64EEESC_EEEEEaSI_aSI_NS1D_6fusion15FusionCallbacksIS1H_NS1N_17LinearCombinationIaiaiLNS_15FloatRoundStyleE2EEES1I_S1M_JEEENS4_5SM1004TMEM4LOAD26SM100_TMEM_LOAD_32dp32b64xENS4_13SM90_TMA_LOADENS10_INS11_ILi2ELi4ELi3EEES14_NSR_INS5_IJS15_S1K_EEENS5_IJS1K_SC_EEEEEEENS4_39AutoVectorizingCopyWithAssumedAlignmentILi128EEENS4_14SM90_TMA_STOREES22_S24_S24_EEEvvEEEEvNT_6ParamsE)
        /*0038*/ 	.word	0x00000000


	//----- nvinfo : EIATTR_MIN_STACK_SIZE
	.align		4
.L_28:
        /*003c*/ 	.byte	0x04, 0x12
        /*003e*/ 	.short	(.L_30 - .L_29)
	.align		4
.L_29:
        /*0040*/ 	.word	index@(_ZN7cutlass13device_kernelINS_4gemm6kernel13GemmUniversalIN4cute5tupleIJiiiiEEENS1_10collective13CollectiveMmaINS1_35MainloopSm100TmaUmmaWarpSpecializedILi5ELi2ELi2ENS5_IJNS4_1CILi4EEENSA_ILi1EEESC_EEEEENS5_IJNSA_ILi256EEESF_NSA_ILi128EEEEEEaNS5_IJlSC_lEEEaSI_NS4_8TiledMMAINS4_8MMA_AtomIJNS4_21SM100_MMA_S8_2x1SM_SSIaaiLi256ELi256ELNS4_4UMMA5MajorE0ELSN_0ELNSM_8SaturateE0EEEEEENS4_6LayoutINS5_IJSC_SC_SC_EEENS5_IJNSA_ILi0EEEST_ST_EEEEENS5_IJNS4_10UnderscoreESW_SW_EEEEENS4_18SM100_TMA_2SM_LOADENS4_14ComposedLayoutINS4_7SwizzleILi3ELi4ELi3EEENS4_18smem_ptr_flag_bitsILi8EEENSR_INS5_IJNSA_ILi8EEESG_EEENS5_IJSG_SC_EEEEEEEvNS4_8identityENS4_28SM100_TMA_2SM_LOAD_MULTICASTES19_vS1A_EENS_8epilogue10collective18CollectiveEpilogueINS1D_23Sm100TmaWarpSpecializedILi4ELi2ELi64ELb0ELb0EEEJNS5_IJSG_SF_SG_EEENS5_IJNSR_ISG_SC_EENSR_INSA_ILi64EEESC_EEEEEaSI_aSI_NS1D_6fusion15FusionCallbacksIS1H_NS1N_17LinearCombinationIaiaiLNS_15FloatRoundStyleE2EEES1I_S1M_JEEENS4_5SM1004TMEM4LOAD26SM100_TMEM_LOAD_32dp32b64xENS4_13SM90_TMA_LOADENS10_INS11_ILi2ELi4ELi3EEES14_NSR_INS5_IJS15_S1K_EEENS5_IJS1K_SC_EEEEEEENS4_39AutoVectorizingCopyWithAssumedAlignmentILi128EEENS4_14SM90_TMA_STOREES22_S24_S24_EEEvvEEEEvNT_6ParamsE)
        /*0044*/ 	.word	0x00000000
.L_30:


//--------------------- .nv.compat                --------------------------
	.section	.nv.compat,"",@"SHT_CUDA_COMPAT_INFO"
	.align	4
        /*0000*/ 	.byte	0x02, 0x09, 0x01, 0x00, 0x02, 0x02, 0x03, 0x00, 0x02, 0x05, 0x06, 0x00, 0x03, 0x07, 0x01, 0x01
        /*0010*/ 	.byte	0x02, 0x03, 0x01, 0x00, 0x02, 0x06, 0x01, 0x00, 0x04, 0x0b, 0x08, 0x00, 0x01, 0x00, 0x00, 0x00
        /*0020*/ 	.byte	0x00, 0x00, 0x00, 0x00


//--------------------- .nv.info._ZN7cutlass13device_kernelINS_4gemm6kernel13GemmUniversalIN4cute5tupleIJiiiiEEENS1_10collective13CollectiveMmaINS1_35MainloopSm100TmaUmmaWarpSpecializedILi5ELi2ELi2ENS5_IJNS4_1CILi4EEENSA_ILi1EEESC_EEEEENS5_IJNSA_ILi256EEESF_NSA_ILi128EEEEEEaNS5_IJlSC_lEEEaSI_NS4_8TiledMMAINS4_8MMA_AtomIJNS4_21SM100_MMA_S8_2x1SM_SSIaaiLi256ELi256ELNS4_4UMMA5MajorE0ELSN_0ELNSM_8SaturateE0EEEEEENS4_6LayoutINS5_IJSC_SC_SC_EEENS5_IJNSA_ILi0EEEST_ST_EEEEENS5_IJNS4_10UnderscoreESW_SW_EEEEENS4_18SM100_TMA_2SM_LOADENS4_14ComposedLayoutINS4_7SwizzleILi3ELi4ELi3EEENS4_18smem_ptr_flag_bitsILi8EEENSR_INS5_IJNSA_ILi8EEESG_EEENS5_IJSG_SC_EEEEEEEvNS4_8identityENS4_28SM100_TMA_2SM_LOAD_MULTICASTES19_vS1A_EENS_8epilogue10collective18CollectiveEpilogueINS1D_23Sm100TmaWarpSpecializedILi4ELi2ELi64ELb0ELb0EEEJNS5_IJSG_SF_SG_EEENS5_IJNSR_ISG_SC_EENSR_INSA_ILi64EEESC_EEEEEaSI_aSI_NS1D_6fusion15FusionCallbacksIS1H_NS1N_17LinearCombinationIaiaiLNS_15FloatRoundStyleE2EEES1I_S1M_JEEENS4_5SM1004TMEM4LOAD26SM100_TMEM_LOAD_32dp32b64xENS4_13SM90_TMA_LOADENS10_INS11_ILi2ELi4ELi3EEES14_NSR_INS5_IJS15_S1K_EEENS5_IJS1K_SC_EEEEEEENS4_39AutoVectorizingCopyWithAssumedAlignmentILi128EEENS4_14SM90_TMA_STOREES22_S24_S24_EEEvvEEEEvNT_6ParamsE --------------------------
	.section	.nv.info._ZN7cutlass13device_kernelINS_4gemm6kernel13GemmUniversalIN4cute5tupleIJiiiiEEENS1_10collective13CollectiveMmaINS1_35MainloopSm100TmaUmmaWarpSpecializedILi5ELi2ELi2ENS5_IJNS4_1CILi4EEENSA_ILi1EEESC_EEEEENS5_IJNSA_ILi256EEESF_NSA_ILi128EEEEEEaNS5_IJlSC_lEEEaSI_NS4_8TiledMMAINS4_8MMA_AtomIJNS4_21SM100_MMA_S8_2x1SM_SSIaaiLi256ELi256ELNS4_4UMMA5MajorE0ELSN_0ELNSM_8SaturateE0EEEEEENS4_6LayoutINS5_IJSC_SC_SC_EEENS5_IJNSA_ILi0EEEST_ST_EEEEENS5_IJNS4_10UnderscoreESW_SW_EEEEENS4_18SM100_TMA_2SM_LOADENS4_14ComposedLayoutINS4_7SwizzleILi3ELi4ELi3EEENS4_18smem_ptr_flag_bitsILi8EEENSR_INS5_IJNSA_ILi8EEESG_EEENS5_IJSG_SC_EEEEEEEvNS4_8identityENS4_28SM100_TMA_2SM_LOAD_MULTICASTES19_vS1A_EENS_8epilogue10collective18CollectiveEpilogueINS1D_23Sm100TmaWarpSpecializedILi4ELi2ELi64ELb0ELb0EEEJNS5_IJSG_SF_SG_EEENS5_IJNSR_ISG_SC_EENSR_INSA_ILi64EEESC_EEEEEaSI_aSI_NS1D_6fusion15FusionCallbacksIS1H_NS1N_17LinearCombinationIaiaiLNS_15FloatRoundStyleE2EEES1I_S1M_JEEENS4_5SM1004TMEM4LOAD26SM100_TMEM_LOAD_32dp32b64xENS4_13SM90_TMA_LOADENS10_INS11_ILi2ELi4ELi3EEES14_NSR_INS5_IJS15_S1K_EEENS5_IJS1K_SC_EEEEEEENS4_39AutoVectorizingCopyWithAssumedAlignmentILi128EEENS4_14SM90_TMA_STOREES22_S24_S24_EEEvvEEEEvNT_6ParamsE,"",@"SHT_CUDA_INFO"
	.sectionflags	@""
	.align	4


	//----- nvinfo : EIATTR_CUDA_API_VERSION
	.align		4
        /*0000*/ 	.byte	0x04, 0x37
        /*0002*/ 	.short	(.L_32 - .L_31)
.L_31:
        /*0004*/ 	.word	0x00000082


	//----- nvinfo : EIATTR_KPARAM_INFO
	.align		4
.L_32:
        /*0008*/ 	.byte	0x04, 0x17
        /*000a*/ 	.short	(.L_34 - .L_33)
.L_33:
        /*000c*/ 	.word	0x00000000
        /*0010*/ 	.short	0x0000
        /*0012*/ 	.short	0x0000
        /*0014*/ 	.byte	0x00, 0xf0, 0x01, 0x20


	//----- nvinfo : EIATTR_AT_ENTRY_FRAGMENTS
	.align		4
.L_34:
        /*0018*/ 	.byte	0x04, 0x4f
        /*001a*/ 	.short	(.L_36 - .L_35)


	//   ....[0]....
.L_35:
        /*001c*/ 	.word	0x00000007


	//----- nvinfo : EIATTR_RESERVED_SMEM_USED
	.align		4
.L_36:
        /*0020*/ 	.byte	0x01, 0x41
	.zero		2


	//----- nvinfo : EIATTR_SPARSE_MMA_MASK
	.align		4
        /*0024*/ 	.byte	0x03, 0x50
        /*0026*/ 	.short	0x0000


	//----- nvinfo : EIATTR_TCGEN05_2CTA_USED
	.align		4
        /*0028*/ 	.byte	0x01, 0x52
	.zero		2


	//----- nvinfo : EIATTR_MAXREG_COUNT
	.align		4
        /*002c*/ 	.byte	0x03, 0x1b
        /*002e*/ 	.short	0x00ff


	//----- nvinfo : EIATTR_NUM_BARRIERS
	.align		4
        /*0030*/ 	.byte	0x02, 0x4c
        /*0032*/ 	.byte	0x07
	.zero		1


	//----- nvinfo : EIATTR_EXTERNS
	.align		4
        /*0034*/ 	.byte	0x04, 0x0f
        /*0036*/ 	.short	(.L_38 - .L_37)


	//   ....[0]....
	.align		4
.L_37:
        /*0038*/ 	.word	index@(__assertfail)


	//----- nvinfo : EIATTR_MERCURY_ISA_VERSION
	.align		4
.L_38:
        /*003c*/ 	.byte	0x03, 0x5f
        /*003e*/ 	.short	0x0101


	//----- nvinfo : EIATTR_INT_WARP_WIDE_INSTR_OFFSETS
	.align		4
        /*0040*/ 	.byte	0x04, 0x31
        /*0042*/ 	.short	(.L_40 - .L_39)


	//   ....[0]....
.L_39:
        /*0044*/ 	.word	0x00000d50


	//   ....[1]....
        /*0048*/ 	.word	0x00000df0


	//   ....[2]....
        /*004c*/ 	.word	0x000041f0


	//   ....[3]....
        /*0050*/ 	.word	0x00004210


	//   ....[4]....
        /*0054*/ 	.word	0x00004240


	//   ....[5]....
        /*0058*/ 	.word	0x00004e00


	//   ....[6]....
        /*005c*/ 	.word	0x00004e60


	//   ....[7]....
        /*0060*/ 	.word	0x00004f50


	//   ....[8]....
        /*0064*/ 	.word	0x00004fd0


	//   ....[9]....
        /*0068*/ 	.word	0x000050d0


	//   ....[10]....
        /*006c*/ 	.word	0x00005160


	//   ....[11]....
        /*0070*/ 	.word	0x00005260


	//   ....[12]....
        /*0074*/ 	.word	0x00005310


	//----- nvinfo : EIATTR_COOP_GROUP_MASK_REGIDS
	.align		4
.L_40:
        /*0078*/ 	.byte	0x04, 0x29
        /*007a*/ 	.short	(.L_42 - .L_41)


	//   ....[0]....
.L_41:
        /*007c*/ 	.word	0xffffffff


	//   ....[1]....
        /*0080*/ 	.word	0xffffffff


	//   ....[2]....
        /*0084*/ 	.word	0xffffffff


	//   ....[3]....
        /*0088*/ 	.word	0xffffffff


	//   ....[4]....
        /*008c*/ 	.word	0xffffffff


	//   ....[5]....
        /*0090*/ 	.word	0xffffffff


	//   ....[6]....
        /*0094*/ 	.word	0xffffffff


	//   ....[7]....
        /*0098*/ 	.word	0xffffffff


	//   ....[8]....
        /*009c*/ 	.word	0xffffffff


	//   ....[9]....
        /*00a0*/ 	.word	0xffffffff


	//   ....[10]....
        /*00a4*/ 	.word	0xffffffff


	//   ....[11]....
        /*00a8*/ 	.word	0xffffffff


	//   ....[12]....
        /*00ac*/ 	.word	0xffffffff


	//   ....[13]....
        /*00b0*/ 	.word	0xffffffff


	//----- nvinfo : EIATTR_COOP_GROUP_INSTR_OFFSETS
	.align		4
.L_42:
        /*00b4*/ 	.byte	0x04, 0x28
        /*00b6*/ 	.short	(.L_44 - .L_43)


	//   ....[0]....
.L_43:
        /*00b8*/ 	.word	0x000000b0


	//   ....[1]....
        /*00bc*/ 	.word	0x00000520


	//   ....[2]....
        /*00c0*/ 	.word	0x00000700


	//   ....[3]....
        /*00c4*/ 	.word	0x00000890


	//   ....[4]....
        /*00c8*/ 	.word	0x00000980


	//   ....[5]....
        /*00cc*/ 	.word	0x00000ae0


	//   ....[6]....
        /*00d0*/ 	.word	0x00000c30


	//   ....[7]....
        /*00d4*/ 	.word	0x00000e70


	//   ....[8]....
        /*00d8*/ 	.word	0x000021a0


	//   ....[9]....
        /*00dc*/ 	.word	0x000030f0


	//   ....[10]....
        /*00e0*/ 	.word	0x000035c0


	//   ....[11]....
        /*00e4*/ 	.word	0x000035f0


	//   ....[12]....
        /*00e8*/ 	.word	0x000040f0


	//   ....[13]....
        /*00ec*/ 	.word	0x00004300


	//----- nvinfo : EIATTR_VRC_CTA_INIT_COUNT
	.align		4
.L_44:
        /*00f0*/ 	.byte	0x02, 0x4a
        /*00f2*/ 	.byte	0x80
	.zero		1


	//----- nvinfo : EIATTR_SYSCALL_OFFSETS
	.align		4
        /*00f4*/ 	.byte	0x04, 0x46
        /*00f6*/ 	.short	(.L_46 - .L_45)


	//   ....[0]....
.L_45:
        /*00f8*/ 	.word	0x00005f80


	//   ....[1]....
        /*00fc*/ 	.word	0x000060c0


	//   ....[2]....
        /*0100*/ 	.word	0x00006950


	//   ....[3]....
        /*0104*/ 	.word	0x00007f50


	//   ....[4]....
        /*0108*/ 	.word	0x000094f0


	//   ....[5]....
        /*010c*/ 	.word	0x0000aac0


	//----- nvinfo : EIATTR_MBARRIER_INSTR_OFFSETS
	.align		4
.L_46:
        /*0110*/ 	.byte	0x04, 0x39
        /*0112*/ 	.short	(.L_48 - .L_47)


	//   ....[0]....
.L_47:
        /*0114*/ 	.word	0x00000650
        /*0118*/ 	.word	0x000000ff
        /*011c*/ 	.word	0x00000000
        /*0120*/ 	.short	0x0100
        /*0122*/ 	.byte	0x04
	.zero		1


	//   ....[1]....
        /*0124*/ 	.word	0x00000660
        /*0128*/ 	.word	0x000000ff
        /*012c*/ 	.word	0x00000028
        /*0130*/ 	.short	0x0100
        /*0132*/ 	.byte	0x04
	.zero		1


	//   ....[2]....
        /*0134*/ 	.word	0x00000670
        /*0138*/ 	.word	0x000000ff
        /*013c*/ 	.word	0x00000008
        /*0140*/ 	.short	0x0100
        /*0142*/ 	.byte	0x04
	.zero		1


	//   ....[3]....
        /*0144*/ 	.word	0x00000680
        /*0148*/ 	.word	0x000000ff
        /*014c*/ 	.word	0x00000030
        /*0150*/ 	.short	0x0100
        /*0152*/ 	.byte	0x04
	.zero		1


	//   ....[4]....
        /*0154*/ 	.word	0x00000690
        /*0158*/ 	.word	0x000000ff
        /*015c*/ 	.word	0x00000010
        /*0160*/ 	.short	0x0100
        /*0162*/ 	.byte	0x04
	.zero		1


	//   ....[5]....
        /*0164*/ 	.word	0x000006a0
        /*0168*/ 	.word	0x000000ff
        /*016c*/ 	.word	0x00000038
        /*0170*/ 	.short	0x0100
        /*0172*/ 	.byte	0x04
	.zero		1


	//   ....[6]....
        /*0174*/ 	.word	0x000006b0
        /*0178*/ 	.word	0x000000ff
        /*017c*/ 	.word	0x00000018
        /*0180*/ 	.short	0x0100
        /*0182*/ 	.byte	0x04
	.zero		1


	//   ....[7]....
        /*0184*/ 	.word	0x000006c0
        /*0188*/ 	.word	0x000000ff
        /*018c*/ 	.word	0x00000040
        /*0190*/ 	.short	0x0100
        /*0192*/ 	.byte	0x04
	.zero		1


	//   ....[8]....
        /*0194*/ 	.word	0x000006d0
        /*0198*/ 	.word	0x000000ff
        /*019c*/ 	.word	0x00000020
        /*01a0*/ 	.short	0x0100
        /*01a2*/ 	.byte	0x04
	.zero		1


	//   ....[9]....
        /*01a4*/ 	.word	0x000006e0
        /*01a8*/ 	.word	0x000000ff
        /*01ac*/ 	.word	0x00000048
        /*01b0*/ 	.short	0x0100
        /*01b2*/ 	.byte	0x04
	.zero		1


	//   ....[10]....
        /*01b4*/ 	.word	0x00000800
        /*01b8*/ 	.word	0x000000ff
        /*01bc*/ 	.word	0x00000050
        /*01c0*/ 	.short	0x0100
        /*01c2*/ 	.byte	0x04
	.zero		1


	//   ....[11]....
        /*01c4*/ 	.word	0x00000810
        /*01c8*/ 	.word	0x000000ff
        /*01cc*/ 	.word	0x00000070
        /*01d0*/ 	.short	0x0100
        /*01d2*/ 	.byte	0x04
	.zero		1


	//   ....[12]....
        /*01d4*/ 	.word	0x00000820
        /*01d8*/ 	.word	0x000000ff
        /*01dc*/ 	.word	0x00000058
        /*01e0*/ 	.short	0x0100
        /*01e2*/ 	.byte	0x04
	.zero		1


	//   ....[13]....
        /*01e4*/ 	.word	0x00000830
        /*01e8*/ 	.word	0x000000ff
        /*01ec*/ 	.word	0x00000078
        /*01f0*/ 	.short	0x0100
        /*01f2*/ 	.byte	0x04
	.zero		1


	//   ....[14]....
        /*01f4*/ 	.word	0x00000840
        /*01f8*/ 	.word	0x000000ff
        /*01fc*/ 	.word	0x00000060
        /*0200*/ 	.short	0x0100
        /*0202*/ 	.byte	0x04
	.zero		1


	//   ....[15]....
        /*0204*/ 	.word	0x00000850
        /*0208*/ 	.word	0x000000ff
        /*020c*/ 	.word	0x00000080
        /*0210*/ 	.short	0x0100
        /*0212*/ 	.byte	0x04
	.zero		1


	//   ....[16]....
        /*0214*/ 	.word	0x00000860
        /*0218*/ 	.word	0x000000ff
        /*021c*/ 	.word	0x00000068
        /*0220*/ 	.short	0x0100
        /*0222*/ 	.byte	0x04
	.zero		1


	//   ....[17]....
        /*0224*/ 	.word	0x00000870
        /*0228*/ 	.word	0x000000ff
        /*022c*/ 	.word	0x00000088
        /*0230*/ 	.short	0x0100
        /*0232*/ 	.byte	0x04
	.zero		1


	//   ....[18]....
        /*0234*/ 	.word	0x00000950
        /*0238*/ 	.word	0x000000ff
        /*023c*/ 	.word	0x00000090
        /*0240*/ 	.short	0x0100
        /*0242*/ 	.byte	0x06
	.zero		1


	//   ....[19]....
        /*0244*/ 	.word	0x00000960
        /*0248*/ 	.word	0x000000ff
        /*024c*/ 	.word	0x00000098
        /*0250*/ 	.short	0x0100
        /*0252*/ 	.byte	0x06
	.zero		1


	//   ....[20]....
        /*0254*/ 	.word	0x00000a90
        /*0258*/ 	.word	0x000000ff
        /*025c*/ 	.word	0x000000a0
        /*0260*/ 	.short	0x0100
        /*0262*/ 	.byte	0x06
	.zero		1


	//   ....[21]....
        /*0264*/ 	.word	0x00000aa0
        /*0268*/ 	.word	0x000000ff
        /*026c*/ 	.word	0x000000b0
        /*0270*/ 	.short	0x0100
        /*0272*/ 	.byte	0x06
	.zero		1


	//   ....[22]....
        /*0274*/ 	.word	0x00000ab0
        /*0278*/ 	.word	0x000000ff
        /*027c*/ 	.word	0x000000a8
        /*0280*/ 	.short	0x0100
        /*0282*/ 	.byte	0x06
	.zero		1


	//   ....[23]....
        /*0284*/ 	.word	0x00000ac0
        /*0288*/ 	.word	0x000000ff
        /*028c*/ 	.word	0x000000b8
        /*0290*/ 	.short	0x0100
        /*0292*/ 	.byte	0x06
	.zero		1


	//   ....[24]....
        /*0294*/ 	.word	0x00000be0
        /*0298*/ 	.word	0x000000ff
        /*029c*/ 	.word	0x000000c0
        /*02a0*/ 	.short	0x0100
        /*02a2*/ 	.byte	0x04
	.zero		1


	//   ....[25]....
        /*02a4*/ 	.word	0x00000bf0
        /*02a8*/ 	.word	0x000000ff
        /*02ac*/ 	.word	0x000000d0
        /*02b0*/ 	.short	0x0100
        /*02b2*/ 	.byte	0x04
	.zero		1


	//   ....[26]....
        /*02b4*/ 	.word	0x00000c00
        /*02b8*/ 	.word	0x000000ff
        /*02bc*/ 	.word	0x000000c8
        /*02c0*/ 	.short	0x0100
        /*02c2*/ 	.byte	0x04
	.zero		1


	//   ....[27]....
        /*02c4*/ 	.word	0x00000c10
        /*02c8*/ 	.word	0x000000ff
        /*02cc*/ 	.word	0x000000d8
        /*02d0*/ 	.short	0x0100
        /*02d2*/ 	.byte	0x04
	.zero		1


	//   ....[28]....
        /*02d4*/ 	.word	0x00000d00
        /*02d8*/ 	.word	0x000000ff
        /*02dc*/ 	.word	0x000000e0
        /*02e0*/ 	.short	0x0100
        /*02e2*/ 	.byte	0x04
	.zero		1


	//   ....[29]....
        /*02e4*/ 	.word	0x00000d10
        /*02e8*/ 	.word	0x000000ff
        /*02ec*/ 	.word	0x000000f0
        /*02f0*/ 	.short	0x0100
        /*02f2*/ 	.byte	0x04
	.zero		1


	//   ....[30]....
        /*02f4*/ 	.word	0x00000d20
        /*02f8*/ 	.word	0x000000ff
        /*02fc*/ 	.word	0x000000e8
        /*0300*/ 	.short	0x0100
        /*0302*/ 	.byte	0x04
	.zero		1


	//   ....[31]....
        /*0304*/ 	.word	0x00000d30
        /*0308*/ 	.word	0x000000ff
        /*030c*/ 	.word	0x000000f8
        /*0310*/ 	.short	0x0100
        /*0312*/ 	.byte	0x04
	.zero		1


	//   ....[32]....
        /*0314*/ 	.word	0x00000e30
        /*0318*/ 	.word	0x000000ff
        /*031c*/ 	.word	0x00000100
        /*0320*/ 	.short	0x0100
        /*0322*/ 	.byte	0x06
	.zero		1


	//   ....[33]....
        /*0324*/ 	.word	0x000019d0
        /*0328*/ 	.word	0x00000003
        /*032c*/ 	.word	0x000000f0
        /*0330*/ 	.short	0x010a
        /*0332*/ 	.byte	0xff
	.zero		1


	//   ....[34]....
        /*0334*/ 	.word	0x00001a00
        /*0338*/ 	.word	0x00000003
        /*033c*/ 	.word	0x000000e0
        /*0340*/ 	.short	0x0101
        /*0342*/ 	.byte	0xff
	.zero		1


	//   ....[35]....
        /*0344*/ 	.word	0x00001ac0
        /*0348*/ 	.word	0x000000ff
        /*034c*/ 	.word	0x00000028
        /*0350*/ 	.short	0x010a
        /*0352*/ 	.byte	0x04
	.zero		1


	//   ....[36]....
        /*0354*/ 	.word	0x00001b80
        /*0358*/ 	.word	0x000000ff
        /*035c*/ 	.word	0x00000028
        /*0360*/ 	.short	0x010a
        /*0362*/ 	.byte	0x21
	.zero		1


	//   ....[37]....
        /*0364*/ 	.word	0x00001d30
        /*0368*/ 	.word	0x000000ff
        /*036c*/ 	.word	0x00000028
        /*0370*/ 	.short	0x010a
        /*0372*/ 	.byte	0x05
	.zero		1


	//   ....[38]....
        /*0374*/ 	.word	0x00001e40
        /*0378*/ 	.word	0x000000ff
        /*037c*/ 	.word	0x00000098
        /*0380*/ 	.short	0x0101
        /*0382*/ 	.byte	0x06
	.zero		1


	//   ....[39]....
        /*0384*/ 	.word	0x00001e60
        /*0388*/ 	.word	0x000000ff
        /*038c*/ 	.word	0x00000028
        /*0390*/ 	.short	0x010a
        /*0392*/ 	.byte	0x04
	.zero		1


	//   ....[40]....
        /*0394*/ 	.word	0x00001ee0
        /*0398*/ 	.word	0x000000ff
        /*039c*/ 	.word	0x00000028
        /*03a0*/ 	.short	0x010a
        /*03a2*/ 	.byte	0x11
	.zero		1


	//   ....[41]....
        /*03a4*/ 	.word	0x00002070
        /*03a8*/ 	.word	0x000000ff
        /*03ac*/ 	.word	0x00000028
        /*03b0*/ 	.short	0x010a
        /*03b2*/ 	.byte	0x05
	.zero		1


	//   ....[42]....
        /*03b4*/ 	.word	0x000021d0
        /*03b8*/ 	.word	0x00000003
        /*03bc*/ 	.word	0x000000a0
        /*03c0*/ 	.short	0x010a
        /*03c2*/ 	.byte	0xff
	.zero		1


	//   ....[43]....
        /*03c4*/ 	.word	0x00002320
        /*03c8*/ 	.word	0x00000000
        /*03cc*/ 	.word	0x00000000
        /*03d0*/ 	.short	0x0101
        /*03d2*/ 	.byte	0xff
	.zero		1


	//   ....[44]....
        /*03d4*/ 	.word	0x000028e0
        /*03d8*/ 	.word	0x000000ff
        /*03dc*/ 	.word	0x00000000
        /*03e0*/ 	.short	0x010a
        /*03e2*/ 	.byte	0x04
	.zero		1


	//   ....[45]....
        /*03e4*/ 	.word	0x00002970
        /*03e8*/ 	.word	0x000000ff
        /*03ec*/ 	.word	0x00000000
        /*03f0*/ 	.short	0x010a
        /*03f2*/ 	.byte	0x05
	.zero		1


	//   ....[46]....
        /*03f4*/ 	.word	0x00002a00
        /*03f8*/ 	.word	0x000000ff
        /*03fc*/ 	.word	0x00000000
        /*0400*/ 	.short	0x010a
        /*0402*/ 	.byte	0x05
	.zero		1


	//   ....[47]....
        /*0404*/ 	.word	0x00002a90
        /*0408*/ 	.word	0x000000ff
        /*040c*/ 	.word	0x00000000
        /*0410*/ 	.short	0x010a
        /*0412*/ 	.byte	0x05
	.zero		1


	//   ....[48]....
        /*0414*/ 	.word	0x00002b30
        /*0418*/ 	.word	0x00000000
        /*041c*/ 	.word	0x00000000
        /*0420*/ 	.short	0x010a
        /*0422*/ 	.byte	0xff
	.zero		1


	//   ....[49]....
        /*0424*/ 	.word	0x00002c50
        /*0428*/ 	.word	0x00000000
        /*042c*/ 	.word	0x000000e0
        /*0430*/ 	.short	0x010a
        /*0432*/ 	.byte	0xff
	.zero		1


	//   ....[50]....
        /*0434*/ 	.word	0x00002cc0
        /*0438*/ 	.word	0x00000004
        /*043c*/ 	.word	0x00000000
        /*0440*/ 	.short	0x0101
        /*0442*/ 	.byte	0xff
	.zero		1


	//   ....[51]....
        /*0444*/ 	.word	0x00002ce0
        /*0448*/ 	.word	0x000000ff
        /*044c*/ 	.word	0x000000b0
        /*0450*/ 	.short	0x010a
        /*0452*/ 	.byte	0x04
	.zero		1


	//   ....[52]....
        /*0454*/ 	.word	0x00002e00
        /*0458*/ 	.word	0x00000000
        /*045c*/ 	.word	0x000000a0
        /*0460*/ 	.short	0x010a
        /*0462*/ 	.byte	0xff
	.zero		1


	//   ....[53]....
        /*0464*/ 	.word	0x00002f00
        /*0468*/ 	.word	0x00000000
        /*046c*/ 	.word	0x00000000
        /*0470*/ 	.short	0x0101
        /*0472*/ 	.byte	0xff
	.zero		1


	//   ....[54]....
        /*0474*/ 	.word	0x00002f90
        /*0478*/ 	.word	0x000000ff
        /*047c*/ 	.word	0x000000b0
        /*0480*/ 	.short	0x0106
        /*0482*/ 	.byte	0x04
	.zero		1


	//   ....[55]....
        /*0484*/ 	.word	0x00002fb0
        /*0488*/ 	.word	0x000000ff
        /*048c*/ 	.word	0x000000b0
        /*0490*/ 	.short	0x010a
        /*0492*/ 	.byte	0x04
	.zero		1


	//   ....[56]....
        /*0494*/ 	.word	0x00003040
        /*0498*/ 	.word	0x000000ff
        /*049c*/ 	.word	0x000000b0
        /*04a0*/ 	.short	0x0106
        /*04a2*/ 	.byte	0x07
	.zero		1


	//   ....[57]....
        /*04a4*/ 	.word	0x00003080
        /*04a8*/ 	.word	0x00000000
        /*04ac*/ 	.word	0x000000b0
        /*04b0*/ 	.short	0x010a
        /*04b2*/ 	.byte	0xff
	.zero		1


	//   ....[58]....
        /*04b4*/ 	.word	0x000032c0
        /*04b8*/ 	.word	0x000000ff
        /*04bc*/ 	.word	0x00000008
        /*04c0*/ 	.short	0x010a
        /*04c2*/ 	.byte	0x05
	.zero		1


	//   ....[59]....
        /*04c4*/ 	.word	0x000032e0
        /*04c8*/ 	.word	0x000000ff
        /*04cc*/ 	.word	0x00000008
        /*04d0*/ 	.short	0x010a
        /*04d2*/ 	.byte	0x05
	.zero		1


	//   ....[60]....
        /*04d4*/ 	.word	0x00003470
        /*04d8*/ 	.word	0x000000ff
        /*04dc*/ 	.word	0x00000008
        /*04e0*/ 	.short	0x010a
        /*04e2*/ 	.byte	0x05
	.zero		1


	//   ....[61]....
        /*04e4*/ 	.word	0x00003490
        /*04e8*/ 	.word	0x000000ff
        /*04ec*/ 	.word	0x00000008
        /*04f0*/ 	.short	0x010a
        /*04f2*/ 	.byte	0x05
	.zero		1


	//   ....[62]....
        /*04f4*/ 	.word	0x00003550
        /*04f8*/ 	.word	0x000000ff
        /*04fc*/ 	.word	0x00000000
        /*0500*/ 	.short	0x0101
        /*0502*/ 	.byte	0x04
	.zero		1


	//   ....[63]....
        /*0504*/ 	.word	0x00003890
        /*0508*/ 	.word	0x00000000
        /*050c*/ 	.word	0x000000a0
        /*0510*/ 	.short	0x010a
        /*0512*/ 	.byte	0xff
	.zero		1


	//   ....[64]....
        /*0514*/ 	.word	0x00003950
        /*0518*/ 	.word	0x00000000
        /*051c*/ 	.word	0x00000000
        /*0520*/ 	.short	0x0101
        /*0522*/ 	.byte	0xff
	.zero		1


	//   ....[65]....
        /*0524*/ 	.word	0x00003a10
        /*0528*/ 	.word	0x000000ff
        /*052c*/ 	.word	0x00000000
        /*0530*/ 	.short	0x010a
        /*0532*/ 	.byte	0x04
	.zero		1


	//   ....[66]....
        /*0534*/ 	.word	0x00003a20
        /*0538*/ 	.word	0x000000ff
        /*053c*/ 	.word	0x000000d0
        /*0540*/ 	.short	0x010a
        /*0542*/ 	.byte	0x1f
	.zero		1


	//   ....[67]....
        /*0544*/ 	.word	0x00003ad0
        /*0548*/ 	.word	0x000000ff
        /*054c*/ 	.word	0x00000000
        /*0550*/ 	.short	0x010a
        /*0552*/ 	.byte	0x05
	.zero		1


	//   ....[68]....
        /*0554*/ 	.word	0x00003c00
        /*0558*/ 	.word	0x000000ff
        /*055c*/ 	.word	0x00000000
        /*0560*/ 	.short	0x010a
        /*0562*/ 	.byte	0x04
	.zero		1


	//   ....[69]....
        /*0564*/ 	.word	0x00003f00
        /*0568*/ 	.word	0x000000ff
        /*056c*/ 	.word	0x00000000
        /*0570*/ 	.short	0x010a
        /*0572*/ 	.byte	0x04
	.zero		1


	//   ....[70]....
        /*0574*/ 	.word	0x00003fa0
        /*0578*/ 	.word	0x00000000
        /*057c*/ 	.word	0x00000000
        /*0580*/ 	.short	0x010a
        /*0582*/ 	.byte	0xff
	.zero		1


	//   ....[71]....
        /*0584*/ 	.word	0x00003fe0
        /*0588*/ 	.word	0x00000000
        /*058c*/ 	.word	0x00000000
        /*0590*/ 	.short	0x010a
        /*0592*/ 	.byte	0xff
	.zero		1


	//   ....[72]....
        /*0594*/ 	.word	0x00004050
        /*0598*/ 	.word	0x000000ff
        /*059c*/ 	.word	0x00000000
        /*05a0*/ 	.short	0x0101
        /*05a2*/ 	.byte	0x04
	.zero		1


	//   ....[73]....
        /*05a4*/ 	.word	0x00004090
        /*05a8*/ 	.word	0x000000ff
        /*05ac*/ 	.word	0x00000100
        /*05b0*/ 	.short	0x010a
        /*05b2*/ 	.byte	0x1a
	.zero		1


	//   ....[74]....
        /*05b4*/ 	.word	0x000040e0
        /*05b8*/ 	.word	0x000000ff
        /*05bc*/ 	.word	0x00000000
        /*05c0*/ 	.short	0x0101
        /*05c2*/ 	.byte	0x04
	.zero		1


	//   ....[75]....
        /*05c4*/ 	.word	0x000045c0
        /*05c8*/ 	.word	0x00000008
        /*05cc*/ 	.word	0x000000a0
        /*05d0*/ 	.short	0x010a
        /*05d2*/ 	.byte	0xff
	.zero		1


	//   ....[76]....
        /*05d4*/ 	.word	0x00004730
        /*05d8*/ 	.word	0x00000000
        /*05dc*/ 	.word	0x00000000
        /*05e0*/ 	.short	0x0101
        /*05e2*/ 	.byte	0xff
	.zero		1


	//   ....[77]....
        /*05e4*/ 	.word	0x00004c10
        /*05e8*/ 	.word	0x000000ff
        /*05ec*/ 	.word	0x00000098
        /*05f0*/ 	.short	0x010a
        /*05f2*/ 	.byte	0x15
	.zero		1


	//   ....[78]....
        /*05f4*/ 	.word	0x00004da0
        /*05f8*/ 	.word	0x000000ff
        /*05fc*/ 	.word	0x00000070
        /*0600*/ 	.short	0x010a
        /*0602*/ 	.byte	0x15
	.zero		1


	//   ....[79]....
        /*0604*/ 	.word	0x00004ef0
        /*0608*/ 	.word	0x000000ff
        /*060c*/ 	.word	0x00000050
        /*0610*/ 	.short	0x010b
        /*0612*/ 	.byte	0x15
	.zero		1


	//   ....[80]....
        /*0614*/ 	.word	0x00004f10
        /*0618*/ 	.word	0x000000ff
        /*061c*/ 	.word	0x00000000
        /*0620*/ 	.short	0x0101
        /*0622*/ 	.byte	0x04
	.zero		1


	//   ....[81]....
        /*0624*/ 	.word	0x00004f20
        /*0628*/ 	.word	0x000000ff
        /*062c*/ 	.word	0x00000078
        /*0630*/ 	.short	0x010a
        /*0632*/ 	.byte	0x15
	.zero		1


	//   ....[82]....
        /*0634*/ 	.word	0x00005070
        /*0638*/ 	.word	0x000000ff
        /*063c*/ 	.word	0x00000058
        /*0640*/ 	.short	0x010b
        /*0642*/ 	.byte	0x15
	.zero		1


	//   ....[83]....
        /*0644*/ 	.word	0x00005090
        /*0648*/ 	.word	0x000000ff
        /*064c*/ 	.word	0x00000000
        /*0650*/ 	.short	0x0101
        /*0652*/ 	.byte	0x04
	.zero		1


	//   ....[84]....
        /*0654*/ 	.word	0x000050a0
        /*0658*/ 	.word	0x000000ff
        /*065c*/ 	.word	0x00000080
        /*0660*/ 	.short	0x010a
        /*0662*/ 	.byte	0x15
	.zero		1


	//   ....[85]....
        /*0664*/ 	.word	0x00005200
        /*0668*/ 	.word	0x000000ff
        /*066c*/ 	.word	0x00000060
        /*0670*/ 	.short	0x010b
        /*0672*/ 	.byte	0x15
	.zero		1


	//   ....[86]....
        /*0674*/ 	.word	0x00005220
        /*0678*/ 	.word	0x000000ff
        /*067c*/ 	.word	0x00000000
        /*0680*/ 	.short	0x0101
        /*0682*/ 	.byte	0x04
	.zero		1


	//   ....[87]....
        /*0684*/ 	.word	0x00005230
        /*0688*/ 	.word	0x000000ff
        /*068c*/ 	.word	0x00000088
        /*0690*/ 	.short	0x010a
        /*0692*/ 	.byte	0x15
	.zero		1


	//   ....[88]....
        /*0694*/ 	.word	0x00005430
        /*0698*/ 	.word	0x000000ff
        /*069c*/ 	.word	0x00000068
        /*06a0*/ 	.short	0x010b
        /*06a2*/ 	.byte	0x15
	.zero		1


	//   ....[89]....
        /*06a4*/ 	.word	0x00005440
        /*06a8*/ 	.word	0x000000ff
        /*06ac*/ 	.word	0x00000000
        /*06b0*/ 	.short	0x0101
        /*06b2*/ 	.byte	0x29
	.zero		1


	//   ....[90]....
        /*06b4*/ 	.word	0x00005470
        /*06b8*/ 	.word	0x000000ff
        /*06bc*/ 	.word	0x00000070
        /*06c0*/ 	.short	0x010a
        /*06c2*/ 	.byte	0x15
	.zero		1


	//   ....[91]....
        /*06c4*/ 	.word	0x00005490
        /*06c8*/ 	.word	0x000000ff
        /*06cc*/ 	.word	0x00000078
        /*06d0*/ 	.short	0x010a
        /*06d2*/ 	.byte	0x15
	.zero		1


	//   ....[92]....
        /*06d4*/ 	.word	0x000054b0
        /*06d8*/ 	.word	0x000000ff
        /*06dc*/ 	.word	0x00000080
        /*06e0*/ 	.short	0x010a
        /*06e2*/ 	.byte	0x15
	.zero		1


	//   ....[93]....
        /*06e4*/ 	.word	0x000054f0
        /*06e8*/ 	.word	0x00000000
        /*06ec*/ 	.word	0x00000088
        /*06f0*/ 	.short	0x010a
        /*06f2*/ 	.byte	0xff
	.zero		1


	//   ....[94]....
        /*06f4*/ 	.word	0x00005810
        /*06f8*/ 	.word	0x00000003
        /*06fc*/ 	.word	0x000000a0
        /*0700*/ 	.short	0x010a
        /*0702*/ 	.byte	0xff
	.zero		1


	//   ....[95]....
        /*0704*/ 	.word	0x00005990
        /*0708*/ 	.word	0x00000000
        /*070c*/ 	.word	0x00000000
        /*0710*/ 	.short	0x0101
        /*0712*/ 	.byte	0xff
	.zero		1


	//   ....[96]....
        /*0714*/ 	.word	0x000064f0
        /*0718*/ 	.word	0x00000003
        /*071c*/ 	.word	0x00000050
        /*0720*/ 	.short	0x010a
        /*0722*/ 	.byte	0xff
	.zero		1


	//   ....[97]....
        /*0724*/ 	.word	0x00006530
        /*0728*/ 	.word	0x00000091
        /*072c*/ 	.word	0x000000c0
        /*0730*/ 	.short	0x010a
        /*0732*/ 	.byte	0xff
	.zero		1


	//   ....[98]....
        /*0734*/ 	.word	0x00006670
        /*0738*/ 	.word	0x00000003
        /*073c*/ 	.word	0x00000050
        /*0740*/ 	.short	0x010a
        /*0742*/ 	.byte	0xff
	.zero		1


	//   ....[99]....
        /*0744*/ 	.word	0x000067b0
        /*0748*/ 	.word	0x00000000
        /*074c*/ 	.word	0x00000000
        /*0750*/ 	.short	0x0101
        /*0752*/ 	.byte	0xff
	.zero		1


	//   ....[100]....
        /*0754*/ 	.word	0x00006830
        /*0758*/ 	.word	0x00000091
        /*075c*/ 	.word	0x000000c0
        /*0760*/ 	.short	0x010a
        /*0762*/ 	.byte	0xff
	.zero		1


	//   ....[101]....
        /*0764*/ 	.word	0x00007bc0
        /*0768*/ 	.word	0x0000006b
        /*076c*/ 	.word	0x00000050
        /*0770*/ 	.short	0x010a
        /*0772*/ 	.byte	0xff
	.zero		1


	//   ....[102]....
        /*0774*/ 	.word	0x00007c90
        /*0778*/ 	.word	0x0000006b
        /*077c*/ 	.word	0x00000050
        /*0780*/ 	.short	0x010a
        /*0782*/ 	.byte	0xff
	.zero		1


	//   ....[103]....
        /*0784*/ 	.word	0x00007dd0
        /*0788*/ 	.word	0x00000000
        /*078c*/ 	.word	0x00000000
        /*0790*/ 	.short	0x0101
        /*0792*/ 	.byte	0xff
	.zero		1


	//   ....[104]....
        /*0794*/ 	.word	0x00009160
        /*0798*/ 	.word	0x00000000
        /*079c*/ 	.word	0x00000050
        /*07a0*/ 	.short	0x010a
        /*07a2*/ 	.byte	0xff
	.zero		1


	//   ....[105]....
        /*07a4*/ 	.word	0x00009230
        /*07a8*/ 	.word	0x00000000
        /*07ac*/ 	.word	0x00000050
        /*07b0*/ 	.short	0x010a
        /*07b2*/ 	.byte	0xff
	.zero		1


	//   ....[106]....
        /*07b4*/ 	.word	0x00009370
        /*07b8*/ 	.word	0x00000000
        /*07bc*/ 	.word	0x00000000
        /*07c0*/ 	.short	0x0101
        /*07c2*/ 	.byte	0xff
	.zero		1


	//   ....[107]....
        /*07c4*/ 	.word	0x0000a730
        /*07c8*/ 	.word	0x00000000
        /*07cc*/ 	.word	0x00000050
        /*07d0*/ 	.short	0x010a
        /*07d2*/ 	.byte	0xff
	.zero		1


	//   ....[108]....
        /*07d4*/ 	.word	0x0000a800
        /*07d8*/ 	.word	0x00000000
        /*07dc*/ 	.word	0x00000050
        /*07e0*/ 	.short	0x010a
        /*07e2*/ 	.byte	0xff
	.zero		1


	//   ....[109]....
        /*07e4*/ 	.word	0x0000a940
        /*07e8*/ 	.word	0x00000000
        /*07ec*/ 	.word	0x00000000
        /*07f0*/ 	.short	0x0101
        /*07f2*/ 	.byte	0xff
	.zero		1


	//   ....[110]....
        /*07f4*/ 	.word	0x0000ac20
        /*07f8*/ 	.word	0x00000091
        /*07fc*/ 	.word	0x00000000
        /*0800*/ 	.short	0x0101
        /*0802*/ 	.byte	0xff
	.zero		1


	//   ....[111]....
        /*0804*/ 	.word	0x0000bed0
        /*0808*/ 	.word	0x00000003
        /*080c*/ 	.word	0x000000f0
        /*0810*/ 	.short	0x010a
        /*0812*/ 	.byte	0xff
	.zero		1


	//   ....[112]....
        /*0814*/ 	.word	0x0000bf30
        /*0818*/ 	.word	0x00000000
        /*081c*/ 	.word	0x00000028
        /*0820*/ 	.short	0x010a
        /*0822*/ 	.byte	0xff
	.zero		1


	//   ....[113]....
        /*0824*/ 	.word	0x0000bf90
        /*0828*/ 	.word	0x00000000
        /*082c*/ 	.word	0x00000028
        /*0830*/ 	.short	0x010a
        /*0832*/ 	.byte	0xff
	.zero		1


	//   ....[114]....
        /*0834*/ 	.word	0x0000bfe0
        /*0838*/ 	.word	0x00000003
        /*083c*/ 	.word	0x000000a0
        /*0840*/ 	.short	0x010a
        /*0842*/ 	.byte	0xff
	.zero		1


	//   ....[115]....
        /*0844*/ 	.word	0x0000c040
        /*0848*/ 	.word	0x00000000
        /*084c*/ 	.word	0x00000000
        /*0850*/ 	.short	0x010a
        /*0852*/ 	.byte	0xff
	.zero		1


	//   ....[116]....
        /*0854*/ 	.word	0x0000c0a0
        /*0858*/ 	.word	0x00000000
        /*085c*/ 	.word	0x00000000
        /*0860*/ 	.short	0x010a
        /*0862*/ 	.byte	0xff
	.zero		1


	//   ....[117]....
        /*0864*/ 	.word	0x0000c100
        /*0868*/ 	.word	0x00000000
        /*086c*/ 	.word	0x00000000
        /*0870*/ 	.short	0x010a
        /*0872*/ 	.byte	0xff
	.zero		1


	//   ....[118]....
        /*0874*/ 	.word	0x0000c160
        /*0878*/ 	.word	0x00000000
        /*087c*/ 	.word	0x00000000
        /*0880*/ 	.short	0x010a
        /*0882*/ 	.byte	0xff
	.zero		1


	//   ....[119]....
        /*0884*/ 	.word	0x0000c1b0
        /*0888*/ 	.word	0x00000000
        /*088c*/ 	.word	0x000000e0
        /*0890*/ 	.short	0x010a
        /*0892*/ 	.byte	0xff
	.zero		1


	//   ....[120]....
        /*0894*/ 	.word	0x0000c210
        /*0898*/ 	.word	0x00000000
        /*089c*/ 	.word	0x000000b0
        /*08a0*/ 	.short	0x010a
        /*08a2*/ 	.byte	0xff
	.zero		1


	//   ....[121]....
        /*08a4*/ 	.word	0x0000c260
        /*08a8*/ 	.word	0x00000000
        /*08ac*/ 	.word	0x000000a0
        /*08b0*/ 	.short	0x010a
        /*08b2*/ 	.byte	0xff
	.zero		1


	//   ....[122]....
        /*08b4*/ 	.word	0x0000c2c0
        /*08b8*/ 	.word	0x00000000
        /*08bc*/ 	.word	0x000000b0
        /*08c0*/ 	.short	0x010a
        /*08c2*/ 	.byte	0xff
	.zero		1


	//   ....[123]....
        /*08c4*/ 	.word	0x0000c320
        /*08c8*/ 	.word	0x00000005
        /*08cc*/ 	.word	0x00000008
        /*08d0*/ 	.short	0x010a
        /*08d2*/ 	.byte	0xff
	.zero		1


	//   ....[124]....
        /*08d4*/ 	.word	0x0000c410
        /*08d8*/ 	.word	0x00000003
        /*08dc*/ 	.word	0x00000008
        /*08e0*/ 	.short	0x010a
        /*08e2*/ 	.byte	0xff
	.zero		1


	//   ....[125]....
        /*08e4*/ 	.word	0x0000c460
        /*08e8*/ 	.word	0x00000000
        /*08ec*/ 	.word	0x000000a0
        /*08f0*/ 	.short	0x010a
        /*08f2*/ 	.byte	0xff
	.zero		1


	//   ....[126]....
        /*08f4*/ 	.word	0x0000c4c0
        /*08f8*/ 	.word	0x00000000
        /*08fc*/ 	.word	0x000000d0
        /*0900*/ 	.short	0x010a
        /*0902*/ 	.byte	0xff
	.zero		1


	//   ....[127]....
        /*0904*/ 	.word	0x0000c520
        /*0908*/ 	.word	0x00000000
        /*090c*/ 	.word	0x00000000
        /*0910*/ 	.short	0x010a
        /*0912*/ 	.byte	0xff
	.zero		1


	//   ....[128]....
        /*0914*/ 	.word	0x0000c580
        /*0918*/ 	.word	0x00000000
        /*091c*/ 	.word	0x00000000
        /*0920*/ 	.short	0x010a
        /*0922*/ 	.byte	0xff
	.zero		1


	//   ....[129]....
        /*0924*/ 	.word	0x0000c5e0
        /*0928*/ 	.word	0x00000000
        /*092c*/ 	.word	0x00000100
        /*0930*/ 	.short	0x010a
        /*0932*/ 	.byte	0xff
	.zero		1


	//   ....[130]....
        /*0934*/ 	.word	0x0000c630
        /*0938*/ 	.word	0x00000008
        /*093c*/ 	.word	0x000000a0
        /*0940*/ 	.short	0x010a
        /*0942*/ 	.byte	0xff
	.zero		1


	//   ....[131]....
        /*0944*/ 	.word	0x0000c690
        /*0948*/ 	.word	0x00000000
        /*094c*/ 	.word	0x00000098
        /*0950*/ 	.short	0x010a
        /*0952*/ 	.byte	0xff
	.zero		1


	//   ....[132]....
        /*0954*/ 	.word	0x0000c6f0
        /*0958*/ 	.word	0x00000005
        /*095c*/ 	.word	0x00000070
        /*0960*/ 	.short	0x010a
        /*0962*/ 	.byte	0xff
	.zero		1


	//   ....[133]....
        /*0964*/ 	.word	0x0000c750
        /*0968*/ 	.word	0x00000005
        /*096c*/ 	.word	0x00000078
        /*0970*/ 	.short	0x010a
        /*0972*/ 	.byte	0xff
	.zero		1


	//   ....[134]....
        /*0974*/ 	.word	0x0000c7b0
        /*0978*/ 	.word	0x00000005
        /*097c*/ 	.word	0x00000080
        /*0980*/ 	.short	0x010a
        /*0982*/ 	.byte	0xff
	.zero		1


	//   ....[135]....
        /*0984*/ 	.word	0x0000c810
        /*0988*/ 	.word	0x00000005
        /*098c*/ 	.word	0x00000088
        /*0990*/ 	.short	0x010a
        /*0992*/ 	.byte	0xff
	.zero		1


	//   ....[136]....
        /*0994*/ 	.word	0x0000c870
        /*0998*/ 	.word	0x00000000
        /*099c*/ 	.word	0x00000070
        /*09a0*/ 	.short	0x010a
        /*09a2*/ 	.byte	0xff
	.zero		1


	//   ....[137]....
        /*09a4*/ 	.word	0x0000c8d0
        /*09a8*/ 	.word	0x00000000
        /*09ac*/ 	.word	0x00000078
        /*09b0*/ 	.short	0x010a
        /*09b2*/ 	.byte	0xff
	.zero		1


	//   ....[138]....
        /*09b4*/ 	.word	0x0000c930
        /*09b8*/ 	.word	0x00000000
        /*09bc*/ 	.word	0x00000080
        /*09c0*/ 	.short	0x010a
        /*09c2*/ 	.byte	0xff
	.zero		1


	//   ....[139]....
        /*09c4*/ 	.word	0x0000c980
        /*09c8*/ 	.word	0x00000003
        /*09cc*/ 	.word	0x000000a0
        /*09d0*/ 	.short	0x010a
        /*09d2*/ 	.byte	0xff
	.zero		1


	//   ....[140]....
        /*09d4*/ 	.word	0x0000c9d0
        /*09d8*/ 	.word	0x00000003
        /*09dc*/ 	.word	0x00000050
        /*09e0*/ 	.short	0x010a
        /*09e2*/ 	.byte	0xff
	.zero		1


	//   ....[141]....
        /*09e4*/ 	.word	0x0000ca20
        /*09e8*/ 	.word	0x00000091
        /*09ec*/ 	.word	0x000000c0
        /*09f0*/ 	.short	0x010a
        /*09f2*/ 	.byte	0xff
	.zero		1


	//   ....[142]....
        /*09f4*/ 	.word	0x0000ca70
        /*09f8*/ 	.word	0x0000006b
        /*09fc*/ 	.word	0x00000050
        /*0a00*/ 	.short	0x010a
        /*0a02*/ 	.byte	0xff
	.zero		1


	//   ....[143]....
        /*0a04*/ 	.word	0x0000cac0
        /*0a08*/ 	.word	0x00000000
        /*0a0c*/ 	.word	0x00000050
        /*0a10*/ 	.short	0x010a
        /*0a12*/ 	.byte	0xff
	.zero		1


	//   ....[144]....
        /*0a14*/ 	.word	0x0000cb10
        /*0a18*/ 	.word	0x00000000
        /*0a1c*/ 	.word	0x00000050
        /*0a20*/ 	.short	0x010a
        /*0a22*/ 	.byte	0xff
	.zero		1


	//----- nvinfo : EIATTR_NUM_MBARRIERS
	.align		4
.L_48:
        /*0a24*/ 	.byte	0x03, 0x38
        /*0a26*/ 	.short	0x0021


	//----- nvinfo : EIATTR_EXIT_INSTR_OFFSETS
	.align		4
        /*0a28*/ 	.byte	0x04, 0x1c
        /*0a2a*/ 	.short	(.L_50 - .L_49)


	//   ....[0]....
.L_49:
        /*0a2c*/ 	.word	0x00002b60


	//   ....[1]....
        /*0a30*/ 	.word	0x00003050


	//   ....[2]....
        /*0a34*/ 	.word	0x000030b0


	//   ....[3]....
        /*0a38*/ 	.word	0x00004310


	//   ....[4]....
        /*0a3c*/ 	.word	0x00005520


	//   ....[5]....
        /*0a40*/ 	.word	0x00005560


	//   ....[6]....
        /*0a44*/ 	.word	0x0000bec0


	//----- nvinfo : EIATTR_MAX_THREADS
	.align		4
.L_50:
        /*0a48*/ 	.byte	0x04, 0x05
        /*0a4a*/ 	.short	(.L_52 - .L_51)
.L_51:
        /*0a4c*/ 	.word	0x00000100
        /*0a50*/ 	.word	0x00000001
        /*0a54*/ 	.word	0x00000001


	//----- nvinfo : EIATTR_CRS_STACK_SIZE
	.align		4
.L_52:
        /*0a58*/ 	.byte	0x04, 0x1e
        /*0a5a*/ 	.short	(.L_54 - .L_53)
.L_53:
        /*0a5c*/ 	.word	0x00000000


	//----- nvinfo : EIATTR_CBANK_PARAM_SIZE
	.align		4
.L_54:
        /*0a60*/ 	.byte	0x03, 0x19
        /*0a62*/ 	.short	0x0800


	//----- nvinfo : EIATTR_PARAM_CBANK
	.align		4
        /*0a64*/ 	.byte	0x04, 0x0a
        /*0a66*/ 	.short	(.L_56 - .L_55)
	.align		4
.L_55:
        /*0a68*/ 	.word	index@(.nv.constant0._ZN7cutlass13device_kernelINS_4gemm6kernel13GemmUniversalIN4cute5tupleIJiiiiEEENS1_10collective13CollectiveMmaINS1_35MainloopSm100TmaUmmaWarpSpecializedILi5ELi2ELi2ENS5_IJNS4_1CILi4EEENSA_ILi1EEESC_EEEEENS5_IJNSA_ILi256EEESF_NSA_ILi128EEEEEEaNS5_IJlSC_lEEEaSI_NS4_8TiledMMAINS4_8MMA_AtomIJNS4_21SM100_MMA_S8_2x1SM_SSIaaiLi256ELi256ELNS4_4UMMA5MajorE0ELSN_0ELNSM_8SaturateE0EEEEEENS4_6LayoutINS5_IJSC_SC_SC_EEENS5_IJNSA_ILi0EEEST_ST_EEEEENS5_IJNS4_10UnderscoreESW_SW_EEEEENS4_18SM100_TMA_2SM_LOADENS4_14ComposedLayoutINS4_7SwizzleILi3ELi4ELi3EEENS4_18smem_ptr_flag_bitsILi8EEENSR_INS5_IJNSA_ILi8EEESG_EEENS5_IJSG_SC_EEEEEEEvNS4_8identityENS4_28SM100_TMA_2SM_LOAD_MULTICASTES19_vS1A_EENS_8epilogue10collective18CollectiveEpilogueINS1D_23Sm100TmaWarpSpecializedILi4ELi2ELi64ELb0ELb0EEEJNS5_IJSG_SF_SG_EEENS5_IJNSR_ISG_SC_EENSR_INSA_ILi64EEESC_EEEEEaSI_aSI_NS1D_6fusion15FusionCallbacksIS1H_NS1N_17LinearCombinationIaiaiLNS_15FloatRoundStyleE2EEES1I_S1M_JEEENS4_5SM1004TMEM4LOAD26SM100_TMEM_LOAD_32dp32b64xENS4_13SM90_TMA_LOADENS10_INS11_ILi2ELi4ELi3EEES14_NSR_INS5_IJS15_S1K_EEENS5_IJS1K_SC_EEEEEEENS4_39AutoVectorizingCopyWithAssumedAlignmentILi128EEENS4_14SM90_TMA_STOREES22_S24_S24_EEEvvEEEEvNT_6ParamsE)
        /*0a6c*/ 	.short	0x0380
        /*0a6e*/ 	.short	0x0800


	//----- nvinfo : EIATTR_SW_WAR
	.align		4
.L_56:
        /*0a70*/ 	.byte	0x04, 0x36
        /*0a72*/ 	.short	(.L_58 - .L_57)
.L_57:
        /*0a74*/ 	.word	0x00000008
.L_58:


//--------------------- .nv.callgraph             --------------------------
	.section	.nv.callgraph,"",@"SHT_CUDA_CALLGRAPH"
	.align	4
	.sectionentsize	8
	.align		4
        /*0000*/ 	.word	0x00000000
	.align		4
        /*0004*/ 	.word	0xffffffff
	.align		4
        /*0008*/ 	.word	index@(_ZN7cutlass13device_kernelINS_4gemm6kernel13GemmUniversalIN4cute5tupleIJiiiiEEENS1_10collective13CollectiveMmaINS1_35MainloopSm100TmaUmmaWarpSpecializedILi5ELi2ELi2ENS5_IJNS4_1CILi4EEENSA_ILi1EEESC_EEEEENS5_IJNSA_ILi256EEESF_NSA_ILi128EEEEEEaNS5_IJlSC_lEEEaSI_NS4_8TiledMMAINS4_8MMA_AtomIJNS4_21SM100_MMA_S8_2x1SM_SSIaaiLi256ELi256ELNS4_4UMMA5MajorE0ELSN_0ELNSM_8SaturateE0EEEEEENS4_6LayoutINS5_IJSC_SC_SC_EEENS5_IJNSA_ILi0EEEST_ST_EEEEENS5_IJNS4_10UnderscoreESW_SW_EEEEENS4_18SM100_TMA_2SM_LOADENS4_14ComposedLayoutINS4_7SwizzleILi3ELi4ELi3EEENS4_18smem_ptr_flag_bitsILi8EEENSR_INS5_IJNSA_ILi8EEESG_EEENS5_IJSG_SC_EEEEEEEvNS4_8identityENS4_28SM100_TMA_2SM_LOAD_MULTICASTES19_vS1A_EENS_8epilogue10collective18CollectiveEpilogueINS1D_23Sm100TmaWarpSpecializedILi4ELi2ELi64ELb0ELb0EEEJNS5_IJSG_SF_SG_EEENS5_IJNSR_ISG_SC_EENSR_INSA_ILi64EEESC_EEEEEaSI_aSI_NS1D_6fusion15FusionCallbacksIS1H_NS1N_17LinearCombinationIaiaiLNS_15FloatRoundStyleE2EEES1I_S1M_JEEENS4_5SM1004TMEM4LOAD26SM100_TMEM_LOAD_32dp32b64xENS4_13SM90_TMA_LOADENS10_INS11_ILi2ELi4ELi3EEES14_NSR_INS5_IJS15_S1K_EEENS5_IJS1K_SC_EEEEEEENS4_39AutoVectorizingCopyWithAssumedAlignmentILi128EEENS4_14SM90_TMA_STOREES22_S24_S24_EEEvvEEEEvNT_6ParamsE)
	.align		4
        /*000c*/ 	.word	index@(__assertfail)
	.align		4
        /*0010*/ 	.word	0x00000000
	.align		4
        /*0014*/ 	.word	0xfffffffe
	.align		4
        /*0018*/ 	.word	0x00000000
	.align		4
        /*001c*/ 	.word	0xfffffffd
	.align		4
        /*0020*/ 	.word	0x00000000
	.align		4
        /*0024*/ 	.word	0xfffffffc


//--------------------- .nv.constant4             --------------------------
	.section	.nv.constant4,"a",@progbits
	.align	8
	.align		8
.nv.constant4:
        /*0000*/ 	.dword	__assertfail
	.align		8
        /*0008*/ 	.dword	__unnamed_1
	.align		8
        /*0010*/ 	.dword	__unnamed_2
	.align		8
        /*0018*/ 	.dword	__unnamed_3
	.align		8
        /*0020*/ 	.dword	_ZN40_INTERNAL_aca5756b_4_k_cu_c194a223_307994cuda3std3__45__cpo5beginE
	.align		8
        /*0028*/ 	.dword	_ZN40_INTERNAL_aca5756b_4_k_cu_c194a223_307994cuda3std3__45__cpo3endE
	.align		8
        /*0030*/ 	.dword	_ZN40_INTERNAL_aca5756b_4_k_cu_c194a223_307994cuda3std3__45__cpo6cbeginE
	.align		8
        /*0038*/ 	.dword	_ZN40_INTERNAL_aca5756b_4_k_cu_c194a223_307994cuda3std3__45__cpo4cendE
	.align		8
        /*0040*/ 	.dword	_ZN40_INTERNAL_aca5756b_4_k_cu_c194a223_307994cuda3std3__442_GLOBAL__N__aca5756b_4_k_cu_c194a223_307996ignoreE
	.align		8
        /*0048*/ 	.dword	_ZN40_INTERNAL_aca5756b_4_k_cu_c194a223_307994cuda3std3__419piecewise_constructE
	.align		8
        /*0050*/ 	.dword	_ZN40_INTERNAL_aca5756b_4_k_cu_c194a223_307994cuda3std3__48in_placeE
	.align		8
        /*0058*/ 	.dword	_ZN40_INTERNAL_aca5756b_4_k_cu_c194a223_307994cuda3std6ranges3__45__cpo4swapE
	.align		8
        /*0060*/ 	.dword	_ZN40_INTERNAL_aca5756b_4_k_cu_c194a223_307994cuda3std6ranges3__45__cpo9iter_moveE
	.align		8
        /*0068*/ 	.dword	_ZN40_INTERNAL_aca5756b_4_k_cu_c194a223_307994cute7productE
	.align		8
        /*0070*/ 	.dword	_ZN40_INTERNAL_aca5756b_4_k_cu_c194a223_307994cute1_E
	.align		8
        /*0078*/ 	.dword	$str$25
	.align		8
        /*0080*/ 	.dword	$str$26
	.align		8
        /*0088*/ 	.dword	$str$27
	.align		8
        /*0090*/ 	.dword	$str$28


//--------------------- .text._ZN7cutlass13device_kernelINS_4gemm6kernel13GemmUniversalIN4cute5tupleIJiiiiEEENS1_10collective13CollectiveMmaINS1_35MainloopSm100TmaUmmaWarpSpecializedILi5ELi2ELi2ENS5_IJNS4_1CILi4EEENSA_ILi1EEESC_EEEEENS5_IJNSA_ILi256EEESF_NSA_ILi128EEEEEEaNS5_IJlSC_lEEEaSI_NS4_8TiledMMAINS4_8MMA_AtomIJNS4_21SM100_MMA_S8_2x1SM_SSIaaiLi256ELi256ELNS4_4UMMA5MajorE0ELSN_0ELNSM_8SaturateE0EEEEEENS4_6LayoutINS5_IJSC_SC_SC_EEENS5_IJNSA_ILi0EEEST_ST_EEEEENS5_IJNS4_10UnderscoreESW_SW_EEEEENS4_18SM100_TMA_2SM_LOADENS4_14ComposedLayoutINS4_7SwizzleILi3ELi4ELi3EEENS4_18smem_ptr_flag_bitsILi8EEENSR_INS5_IJNSA_ILi8EEESG_EEENS5_IJSG_SC_EEEEEEEvNS4_8identityENS4_28SM100_TMA_2SM_LOAD_MULTICASTES19_vS1A_EENS_8epilogue10collective18CollectiveEpilogueINS1D_23Sm100TmaWarpSpecializedILi4ELi2ELi64ELb0ELb0EEEJNS5_IJSG_SF_SG_EEENS5_IJNSR_ISG_SC_EENSR_INSA_ILi64EEESC_EEEEEaSI_aSI_NS1D_6fusion15FusionCallbacksIS1H_NS1N_17LinearCombinationIaiaiLNS_15FloatRoundStyleE2EEES1I_S1M_JEEENS4_5SM1004TMEM4LOAD26SM100_TMEM_LOAD_32dp32b64xENS4_13SM90_TMA_LOADENS10_INS11_ILi2ELi4ELi3EEES14_NSR_INS5_IJS15_S1K_EEENS5_IJS1K_SC_EEEEEEENS4_39AutoVectorizingCopyWithAssumedAlignmentILi128EEENS4_14SM90_TMA_STOREES22_S24_S24_EEEvvEEEEvNT_6ParamsE --------------------------
	.section	.text._ZN7cutlass13device_kernelINS_4gemm6kernel13GemmUniversalIN4cute5tupleIJiiiiEEENS1_10collective13CollectiveMmaINS1_35MainloopSm100TmaUmmaWarpSpecializedILi5ELi2ELi2ENS5_IJNS4_1CILi4EEENSA_ILi1EEESC_EEEEENS5_IJNSA_ILi256EEESF_NSA_ILi128EEEEEEaNS5_IJlSC_lEEEaSI_NS4_8TiledMMAINS4_8MMA_AtomIJNS4_21SM100_MMA_S8_2x1SM_SSIaaiLi256ELi256ELNS4_4UMMA5MajorE0ELSN_0ELNSM_8SaturateE0EEEEEENS4_6LayoutINS5_IJSC_SC_SC_EEENS5_IJNSA_ILi0EEEST_ST_EEEEENS5_IJNS4_10UnderscoreESW_SW_EEEEENS4_18SM100_TMA_2SM_LOADENS4_14ComposedLayoutINS4_7SwizzleILi3ELi4ELi3EEENS4_18smem_ptr_flag_bitsILi8EEENSR_INS5_IJNSA_ILi8EEESG_EEENS5_IJSG_SC_EEEEEEEvNS4_8identityENS4_28SM100_TMA_2SM_LOAD_MULTICASTES19_vS1A_EENS_8epilogue10collective18CollectiveEpilogueINS1D_23Sm100TmaWarpSpecializedILi4ELi2ELi64ELb0ELb0EEEJNS5_IJSG_SF_SG_EEENS5_IJNSR_ISG_SC_EENSR_INSA_ILi64EEESC_EEEEEaSI_aSI_NS1D_6fusion15FusionCallbacksIS1H_NS1N_17LinearCombinationIaiaiLNS_15FloatRoundStyleE2EEES1I_S1M_JEEENS4_5SM1004TMEM4LOAD26SM100_TMEM_LOAD_32dp32b64xENS4_13SM90_TMA_LOADENS10_INS11_ILi2ELi4ELi3EEES14_NSR_INS5_IJS15_S1K_EEENS5_IJS1K_SC_EEEEEEENS4_39AutoVectorizingCopyWithAssumedAlignmentILi128EEENS4_14SM90_TMA_STOREES22_S24_S24_EEEvvEEEEvNT_6ParamsE,"ax",@progbits
	.align	128
.text._ZN7cutlass13device_kernelINS_4gemm6kernel13GemmUniversalIN4cute5tupleIJiiiiEEENS1_10collective13CollectiveMmaINS1_35MainloopSm100TmaUmmaWarpSpecializedILi5ELi2ELi2ENS5_IJNS4_1CILi4EEENSA_ILi1EEESC_EEEEENS5_IJNSA_ILi256EEESF_NSA_ILi128EEEEEEaNS5_IJlSC_lEEEaSI_NS4_8TiledMMAINS4_8MMA_AtomIJNS4_21SM100_MMA_S8_2x1SM_SSIaaiLi256ELi256ELNS4_4UMMA5MajorE0ELSN_0ELNSM_8SaturateE0EEEEEENS4_6LayoutINS5_IJSC_SC_SC_EEENS5_IJNSA_ILi0EEEST_ST_EEEEENS5_IJNS4_10UnderscoreESW_SW_EEEEENS4_18SM100_TMA_2SM_LOADENS4_14ComposedLayoutINS4_7SwizzleILi3ELi4ELi3EEENS4_18smem_ptr_flag_bitsILi8EEENSR_INS5_IJNSA_ILi8EEESG_EEENS5_IJSG_SC_EEEEEEEvNS4_8identityENS4_28SM100_TMA_2SM_LOAD_MULTICASTES19_vS1A_EENS_8epilogue10collective18CollectiveEpilogueINS1D_23Sm100TmaWarpSpecializedILi4ELi2ELi64ELb0ELb0EEEJNS5_IJSG_SF_SG_EEENS5_IJNSR_ISG_SC_EENSR_INSA_ILi64EEESC_EEEEEaSI_aSI_NS1D_6fusion15FusionCallbacksIS1H_NS1N_17LinearCombinationIaiaiLNS_15FloatRoundStyleE2EEES1I_S1M_JEEENS4_5SM1004TMEM4LOAD26SM100_TMEM_LOAD_32dp32b64xENS4_13SM90_TMA_LOADENS10_INS11_ILi2ELi4ELi3EEES14_NSR_INS5_IJS15_S1K_EEENS5_IJS1K_SC_EEEEEEENS4_39AutoVectorizingCopyWithAssumedAlignmentILi128EEENS4_14SM90_TMA_STOREES22_S24_S24_EEEvvEEEEvNT_6ParamsE:
        .type           _ZN7cutlass13device_kernelINS_4gemm6kernel13GemmUniversalIN4cute5tupleIJiiiiEEENS1_10collective13CollectiveMmaINS1_35MainloopSm100TmaUmmaWarpSpecializedILi5ELi2ELi2ENS5_IJNS4_1CILi4EEENSA_ILi1EEESC_EEEEENS5_IJNSA_ILi256EEESF_NSA_ILi128EEEEEEaNS5_IJlSC_lEEEaSI_NS4_8TiledMMAINS4_8MMA_AtomIJNS4_21SM100_MMA_S8_2x1SM_SSIaaiLi256ELi256ELNS4_4UMMA5MajorE0ELSN_0ELNSM_8SaturateE0EEEEEENS4_6LayoutINS5_IJSC_SC_SC_EEENS5_IJNSA_ILi0EEEST_ST_EEEEENS5_IJNS4_10UnderscoreESW_SW_EEEEENS4_18SM100_TMA_2SM_LOADENS4_14ComposedLayoutINS4_7SwizzleILi3ELi4ELi3EEENS4_18smem_ptr_flag_bitsILi8EEENSR_INS5_IJNSA_ILi8EEESG_EEENS5_IJSG_SC_EEEEEEEvNS4_8identityENS4_28SM100_TMA_2SM_LOAD_MULTICASTES19_vS1A_EENS_8epilogue10collective18CollectiveEpilogueINS1D_23Sm100TmaWarpSpecializedILi4ELi2ELi64ELb0ELb0EEEJNS5_IJSG_SF_SG_EEENS5_IJNSR_ISG_SC_EENSR_INSA_ILi64EEESC_EEEEEaSI_aSI_NS1D_6fusion15FusionCallbacksIS1H_NS1N_17LinearCombinationIaiaiLNS_15FloatRoundStyleE2EEES1I_S1M_JEEENS4_5SM1004TMEM4LOAD26SM100_TMEM_LOAD_32dp32b64xENS4_13SM90_TMA_LOADENS10_INS11_ILi2ELi4ELi3EEES14_NSR_INS5_IJS15_S1K_EEENS5_IJS1K_SC_EEEEEEENS4_39AutoVectorizingCopyWithAssumedAlignmentILi128EEENS4_14SM90_TMA_STOREES22_S24_S24_EEEvvEEEEvNT_6ParamsE,@function
        .size           _ZN7cutlass13device_kernelINS_4gemm6kernel13GemmUniversalIN4cute5tupleIJiiiiEEENS1_10collective13CollectiveMmaINS1_35MainloopSm100TmaUmmaWarpSpecializedILi5ELi2ELi2ENS5_IJNS4_1CILi4EEENSA_ILi1EEESC_EEEEENS5_IJNSA_ILi256EEESF_NSA_ILi128EEEEEEaNS5_IJlSC_lEEEaSI_NS4_8TiledMMAINS4_8MMA_AtomIJNS4_21SM100_MMA_S8_2x1SM_SSIaaiLi256ELi256ELNS4_4UMMA5MajorE0ELSN_0ELNSM_8SaturateE0EEEEEENS4_6LayoutINS5_IJSC_SC_SC_EEENS5_IJNSA_ILi0EEEST_ST_EEEEENS5_IJNS4_10UnderscoreESW_SW_EEEEENS4_18SM100_TMA_2SM_LOADENS4_14ComposedLayoutINS4_7SwizzleILi3ELi4ELi3EEENS4_18smem_ptr_flag_bitsILi8EEENSR_INS5_IJNSA_ILi8EEESG_EEENS5_IJSG_SC_EEEEEEEvNS4_8identityENS4_28SM100_TMA_2SM_LOAD_MULTICASTES19_vS1A_EENS_8epilogue10collective18CollectiveEpilogueINS1D_23Sm100TmaWarpSpecializedILi4ELi2ELi64ELb0ELb0EEEJNS5_IJSG_SF_SG_EEENS5_IJNSR_ISG_SC_EENSR_INSA_ILi64EEESC_EEEEEaSI_aSI_NS1D_6fusion15FusionCallbacksIS1H_NS1N_17LinearCombinationIaiaiLNS_15FloatRoundStyleE2EEES1I_S1M_JEEENS4_5SM1004TMEM4LOAD26SM100_TMEM_LOAD_32dp32b64xENS4_13SM90_TMA_LOADENS10_INS11_ILi2ELi4ELi3EEES14_NSR_INS5_IJS15_S1K_EEENS5_IJS1K_SC_EEEEEEENS4_39AutoVectorizingCopyWithAssumedAlignmentILi128EEENS4_14SM90_TMA_STOREES22_S24_S24_EEEvvEEEEvNT_6ParamsE,(.L_x_188 - _ZN7cutlass13device_kernelINS_4gemm6kernel13GemmUniversalIN4cute5tupleIJiiiiEEENS1_10collective13CollectiveMmaINS1_35MainloopSm100TmaUmmaWarpSpecializedILi5ELi2ELi2ENS5_IJNS4_1CILi4EEENSA_ILi1EEESC_EEEEENS5_IJNSA_ILi256EEESF_NSA_ILi128EEEEEEaNS5_IJlSC_lEEEaSI_NS4_8TiledMMAINS4_8MMA_AtomIJNS4_21SM100_MMA_S8_2x1SM_SSIaaiLi256ELi256ELNS4_4UMMA5MajorE0ELSN_0ELNSM_8SaturateE0EEEEEENS4_6LayoutINS5_IJSC_SC_SC_EEENS5_IJNSA_ILi0EEEST_ST_EEEEENS5_IJNS4_10UnderscoreESW_SW_EEEEENS4_18SM100_TMA_2SM_LOADENS4_14ComposedLayoutINS4_7SwizzleILi3ELi4ELi3EEENS4_18smem_ptr_flag_bitsILi8EEENSR_INS5_IJNSA_ILi8EEESG_EEENS5_IJSG_SC_EEEEEEEvNS4_8identityENS4_28SM100_TMA_2SM_LOAD_MULTICASTES19_vS1A_EENS_8epilogue10collective18CollectiveEpilogueINS1D_23Sm100TmaWarpSpecializedILi4ELi2ELi64ELb0ELb0EEEJNS5_IJSG_SF_SG_EEENS5_IJNSR_ISG_SC_EENSR_INSA_ILi64EEESC_EEEEEaSI_aSI_NS1D_6fusion15FusionCallbacksIS1H_NS1N_17LinearCombinationIaiaiLNS_15FloatRoundStyleE2EEES1I_S1M_JEEENS4_5SM1004TMEM4LOAD26SM100_TMEM_LOAD_32dp32b64xENS4_13SM90_TMA_LOADENS10_INS11_ILi2ELi4ELi3EEES14_NSR_INS5_IJS15_S1K_EEENS5_IJS1K_SC_EEEEEEENS4_39AutoVectorizingCopyWithAssumedAlignmentILi128EEENS4_14SM90_TMA_STOREES22_S24_S24_EEEvvEEEEvNT_6ParamsE)
        .other          _ZN7cutlass13device_kernelINS_4gemm6kernel13GemmUniversalIN4cute5tupleIJiiiiEEENS1_10collective13CollectiveMmaINS1_35MainloopSm100TmaUmmaWarpSpecializedILi5ELi2ELi2ENS5_IJNS4_1CILi4EEENSA_ILi1EEESC_EEEEENS5_IJNSA_ILi256EEESF_NSA_ILi128EEEEEEaNS5_IJlSC_lEEEaSI_NS4_8TiledMMAINS4_8MMA_AtomIJNS4_21SM100_MMA_S8_2x1SM_SSIaaiLi256ELi256ELNS4_4UMMA5MajorE0ELSN_0ELNSM_8SaturateE0EEEEEENS4_6LayoutINS5_IJSC_SC_SC_EEENS5_IJNSA_ILi0EEEST_ST_EEEEENS5_IJNS4_10UnderscoreESW_SW_EEEEENS4_18SM100_TMA_2SM_LOADENS4_14ComposedLayoutINS4_7SwizzleILi3ELi4ELi3EEENS4_18smem_ptr_flag_bitsILi8EEENSR_INS5_IJNSA_ILi8EEESG_EEENS5_IJSG_SC_EEEEEEEvNS4_8identityENS4_28SM100_TMA_2SM_LOAD_MULTICASTES19_vS1A_EENS_8epilogue10collective18CollectiveEpilogueINS1D_23Sm100TmaWarpSpecializedILi4ELi2ELi64ELb0ELb0EEEJNS5_IJSG_SF_SG_EEENS5_IJNSR_ISG_SC_EENSR_INSA_ILi64EEESC_EEEEEaSI_aSI_NS1D_6fusion15FusionCallbacksIS1H_NS1N_17LinearCombinationIaiaiLNS_15FloatRoundStyleE2EEES1I_S1M_JEEENS4_5SM1004TMEM4LOAD26SM100_TMEM_LOAD_32dp32b64xENS4_13SM90_TMA_LOADENS10_INS11_ILi2ELi4ELi3EEES14_NSR_INS5_IJS15_S1K_EEENS5_IJS1K_SC_EEEEEEENS4_39AutoVectorizingCopyWithAssumedAlignmentILi128EEENS4_14SM90_TMA_STOREES22_S24_S24_EEEvvEEEEvNT_6ParamsE,@"STO_CUDA_ENTRY STV_DEFAULT"
_ZN7cutlass13device_kernelINS_4gemm6kernel13GemmUniversalIN4cute5tupleIJiiiiEEENS1_10collective13CollectiveMmaINS1_35MainloopSm100TmaUmmaWarpSpecializedILi5ELi2ELi2ENS5_IJNS4_1CILi4EEENSA_ILi1EEESC_EEEEENS5_IJNSA_ILi256EEESF_NSA_ILi128EEEEEEaNS5_IJlSC_lEEEaSI_NS4_8TiledMMAINS4_8MMA_AtomIJNS4_21SM100_MMA_S8_2x1SM_SSIaaiLi256ELi256ELNS4_4UMMA5MajorE0ELSN_0ELNSM_8SaturateE0EEEEEENS4_6LayoutINS5_IJSC_SC_SC_EEENS5_IJNSA_ILi0EEEST_ST_EEEEENS5_IJNS4_10UnderscoreESW_SW_EEEEENS4_18SM100_TMA_2SM_LOADENS4_14ComposedLayoutINS4_7SwizzleILi3ELi4ELi3EEENS4_18smem_ptr_flag_bitsILi8EEENSR_INS5_IJNSA_ILi8EEESG_EEENS5_IJSG_SC_EEEEEEEvNS4_8identityENS4_28SM100_TMA_2SM_LOAD_MULTICASTES19_vS1A_EENS_8epilogue10collective18CollectiveEpilogueINS1D_23Sm100TmaWarpSpecializedILi4ELi2ELi64ELb0ELb0EEEJNS5_IJSG_SF_SG_EEENS5_IJNSR_ISG_SC_EENSR_INSA_ILi64EEESC_EEEEEaSI_aSI_NS1D_6fusion15FusionCallbacksIS1H_NS1N_17LinearCombinationIaiaiLNS_15FloatRoundStyleE2EEES1I_S1M_JEEENS4_5SM1004TMEM4LOAD26SM100_TMEM_LOAD_32dp32b64xENS4_13SM90_TMA_LOADENS10_INS11_ILi2ELi4ELi3EEES14_NSR_INS5_IJS15_S1K_EEENS5_IJS1K_SC_EEEEEEENS4_39AutoVectorizingCopyWithAssumedAlignmentILi128EEENS4_14SM90_TMA_STOREES22_S24_S24_EEEvvEEEEvNT_6ParamsE:
[----:B------:R-:W1:Y:S01]  /*0000*/  LDC R1, c[0x0][0x37c] ;  /* 0x0000df00ff017b82 */ /* 0x000e620000000800 */
[----:B------:R-:W2:Y:S01]  /*0010*/  S2R R155, SR_TID.X ;  /* 0x00000000009b7919 */ /* 0x000ea20000002100 */
[----:B------:R-:W3:Y:S06]  /*0020*/  LDCU.64 UR8, c[0x0][0x890] ;  /* 0x00011200ff0877ac */ /* 0x000eec0008000a00 */
[----:B------:R-:W4:Y:S01]  /*0030*/  S2UR UR45, SR_CgaCtaId ;  /* 0x00000000002d79c3 */ /* 0x000f220000008800 */
[----:B------:R-:W-:Y:S02]  /*0040*/  PRMT R140, RZ, 0x7610, R140 ;  /* 0x00007610ff8c7816 */ /* 0x000fe4000000008c */
[----:B------:R-:W-:Y:S01]  /*0050*/  ELECT P1, URZ, PT ;  /* 0x0000000000ff782f */ /* 0x000fe20003820000 */
[----:B---3--:R-:W-:-:S04]  /*0060*/  UISETP.NE.U32.AND UP0, UPT, UR8, URZ, UPT ;  /* 0x000000ff0800728c */ /* 0x008fc8000bf05070 */
[----:B------:R-:W-:Y:S02]  /*0070*/  UISETP.NE.AND.EX UP0, UPT, UR9, URZ, UPT, UP0 ;  /* 0x000000ff0900728c */ /* 0x000fe4000bf05300 */
[----:B----4-:R-:W-:Y:S02]  /*0080*/  ULOP3.LUT UR48, UR45, 0x1, URZ, 0xc0, !UPT ;  /* 0x000000012d307892 */ /* 0x010fe4000f8ec0ff */
[----:B------:R-:W-:Y:S01]  /*0090*/  ULOP3.LUT UR49, UR45, 0x1, URZ, 0x3c, !UPT ;  /* 0x000000012d317892 */ /* 0x000fe2000f8e3cff */
[----:B--2---:R-:W-:-:S05]  /*00a0*/  SHF.R.U32.HI R141, RZ, 0x5, R155 ;  /* 0x00000005ff8d7819 */ /* 0x004fca000001169b */
[----:B------:R-:W2:Y:S02]  /*00b0*/  SHFL.IDX PT, R0, R141, RZ, 0x1f ;  /* 0x00001fff8d007589 */ /* 0x000ea400000e0000 */
[----:B--2---:R-:W-:Y:S01]  /*00c0*/  R2UR UR18, R0 ;  /* 0x00000000001272ca */ /* 0x004fe200000e0000 */
[----:B-1----:R-:W-:-:S14]  /*00d0*/  BRA.U UP0, `(.L_x_0) ;  /* 0x0000000100307547 */ /* 0x002fdc000b800000 */
[----:B------:R-:W1:Y:S02]  /*00e0*/  LDCU.64 UR4, c[0x0][0x888] ;  /* 0x00011100ff0477ac */ /* 0x000e640008000a00 */
[----:B-1----:R-:W-:-:S04]  /*00f0*/  UISETP.NE.U32.AND UP0, UPT, UR4, URZ, UPT ;  /* 0x000000ff0400728c */ /* 0x002fc8000bf05070 */
[----:B------:R-:W-:-:S09]  /*0100*/  UISETP.NE.AND.EX UP0, UPT, UR5, URZ, UPT, UP0 ;  /* 0x000000ff0500728c */ /* 0x000fd2000bf05300 */
[----:B------:R-:W-:Y:S05]  /*0110*/  BRA.U !UP0, `(.L_x_1) ;  /* 0x0000000108147547 */ /* 0x000fea000b800000 */
[----:B------:R-:W1:Y:S01]  /*0120*/  LDC.64 R72, c[0x0][0x888] ;  /* 0x00022200ff487b82 */ /* 0x000e620000000a00 */
[----:B------:R-:W1:Y:S02]  /*0130*/  LDCU.64 UR4, c[0x0][0x358] ;  /* 0x00006b00ff0477ac */ /* 0x000e640008000a00 */
[----:B-1----:R1:W5:Y:S01]  /*0140*/  LDG.E R72, desc[UR4][R72.64] ;  /* 0x0000000448487981 */ /* 0x002362000c1e1900 */
[----:B------:R-:W-:Y:S01]  /*0150*/  HFMA2 R140, -RZ, RZ, 0, 5.9604644775390625e-08 ;  /* 0x00000001ff8c7431 */ /* 0x000fe200000001ff */
[----:B------:R-:W-:Y:S05]  /*0160*/  BRA `(.L_x_0) ;  /* 0x00000000000c7947 */ /* 0x000fea0003800000 */
.L_x_1:
[----:B------:R-:W1:Y:S01]  /*0170*/  LDCU UR4, c[0x0][0x880] ;  /* 0x00011000ff0477ac */ /* 0x000e620008000800 */
[----:B------:R-:W-:Y:S01]  /*0180*/  HFMA2 R140, -RZ, RZ, 0, 5.9604644775390625e-08 ;  /* 0x00000001ff8c7431 */ /* 0x000fe200000001ff */
[----:B-1----:R-:W-:-:S07]  /*0190*/  MOV R72, UR4 ;  /* 0x0000000400487c02 */ /* 0x002fce0008000f00 */
.L_x_0:
[----:B------:R-:W2:Y:S02]  /*01a0*/  LDCU.64 UR4, c[0x0][0x8b0] ;  /* 0x00011600ff0477ac */ /* 0x000ea40008000a00 */
[----:B--2---:R-:W-:-:S04]  /*01b0*/  UISETP.NE.U32.AND UP0, UPT, UR4, URZ, UPT ;  /* 0x000000ff0400728c */ /* 0x004fc8000bf05070 */
[----:B------:R-:W-:-:S09]  /*01c0*/  UISETP.NE.AND.EX UP0, UPT, UR5, URZ, UPT, UP0 ;  /* 0x000000ff0500728c */ /* 0x000fd2000bf05300 */
[----:B------:R-:W-:Y:S05]  /*01d0*/  BRA.U UP0, `(.L_x_2) ;  /* 0x0000000100287547 */ /* 0x000fea000b800000 */
[----:B------:R-:W2:Y:S02]  /*01e0*/  LDCU.64 UR4, c[0x0][0x8a8] ;  /* 0x00011500ff0477ac */ /* 0x000ea40008000a00 */
[----:B--2---:R-:W-:-:S04]  /*01f0*/  UISETP.NE.U32.AND UP0, UPT, UR4, URZ, UPT ;  /* 0x000000ff0400728c */ /* 0x004fc8000bf05070 */
[----:B------:R-:W-:-:S09]  /*0200*/  UISETP.NE.AND.EX UP0, UPT, UR5, URZ, UPT, UP0 ;  /* 0x000000ff0500728c */ /* 0x000fd2000bf05300 */
[----:B------:R-:W-:Y:S05]  /*0210*/  BRA.U !UP0, `(.L_x_3) ;  /* 0x0000000108107547 */ /* 0x000fea000b800000 */
[----:B------:R-:W2:Y:S01]  /*0220*/  LDC.64 R70, c[0x0][0x8a8] ;  /* 0x00022a00ff467b82 */ /* 0x000ea20000000a00 */
[----:B------:R-:W2:Y:S02]  /*0230*/  LDCU.64 UR4, c[0x0][0x358] ;  /* 0x00006b00ff0477ac */ /* 0x000ea40008000a00 */
[----:B--2---:R2:W5:Y:S01]  /*0240*/  LDG.E R70, desc[UR4][R70.64] ;  /* 0x0000000446467981 */ /* 0x004562000c1e1900 */
[----:B------:R-:W-:Y:S05]  /*0250*/  BRA `(.L_x_2) ;  /* 0x0000000000087947 */ /* 0x000fea0003800000 */
.L_x_3:
[----:B------:R-:W2:Y:S02]  /*0260*/  LDCU UR4, c[0x0][0x8a0] ;  /* 0x00011400ff0477ac */ /* 0x000ea40008000800 */
[----:B--2---:R-:W-:Y:S02]  /*0270*/  MOV R70, UR4 ;  /* 0x0000000400467c02 */ /* 0x004fe40008000f00 */
.L_x_2:
[----:B------:R-:W-:Y:S01]  /*0280*/  IMAD.U32 R0, RZ, RZ, UR18 ;  /* 0x00000012ff007e24 */ /* 0x000fe2000f8e00ff */
[----:B------:R-:W-:Y:S04]  /*0290*/  BSSY.RECONVERGENT B0, `(.L_x_4) ;  /* 0x000000c000007945 */ /* 0x000fe80003800200 */
[C---:B------:R-:W-:Y:S02]  /*02a0*/  ISETP.NE.OR P2, PT, R0.reuse, 0x1, !P1 ;  /* 0x000000010000780c */ /* 0x040fe40004f45670 */
[----:B------:R-:W-:-:S11]  /*02b0*/  ISETP.NE.OR P0, PT, R0, 0x3, !P1 ;  /* 0x000000030000780c */ /* 0x000fd60004f05670 */
[----:B------:R-:W-:Y:S05]  /*02c0*/  @P2 BRA `(.L_x_5) ;  /* 0x0000000000202947 */ /* 0x000fea0003800000 */
[----:B------:R-:W3:Y:S02]  /*02d0*/  LDCU.64 UR4, c[0x0][0x348] ;  /* 0x00006900ff0477ac */ /* 0x000ee40008000a00 */
[----:B---3--:R-:W-:Y:S02]  /*02e0*/  UIADD3 UR6, UP1, UPT, UR4, 0x80, URZ ;  /* 0x0000008004067890 */ /* 0x008fe4000ff3e0ff */
[----:B------:R-:W-:Y:S02]  /*02f0*/  UIADD3 UR4, UP0, UPT, UR4, 0x180, URZ ;  /* 0x0000018004047890 */ /* 0x000fe4000ff1e0ff */
[----:B------:R-:W-:Y:S02]  /*0300*/  UIADD3.X UR7, UPT, UPT, URZ, UR5, URZ, UP1, !UPT ;  /* 0x00000005ff077290 */ /* 0x000fe40008ffe4ff */
[----:B------:R-:W-:-:S07]  /*0310*/  UIADD3.X UR5, UPT, UPT, URZ, UR5, URZ, UP0, !UPT ;  /* 0x00000005ff057290 */ /* 0x000fce00087fe4ff */
[----:B------:R3:W-:Y:S02]  /*0320*/  UTMACCTL.PF [UR6] ;  /* 0x00000000060079b9 */ /* 0x0007e40008040000 */
[----:B------:R3:W-:Y:S02]  /*0330*/  UTMACCTL.PF [UR4] ;  /* 0x00000000040079b9 */ /* 0x0007e40008040000 */
[----:B---3--:R-:W-:Y:S01]  /*0340*/  NOP ;  /* 0x0000000000007918 */ /* 0x008fe20000000000 */
.L_x_5:
[----:B------:R-:W-:Y:S05]  /*0350*/  BSYNC.RECONVERGENT B0 ;  /* 0x0000000000007941 */ /* 0x000fea0003800200 */
.L_x_4:
[----:B------:R-:W-:Y:S04]  /*0360*/  BSSY.RECONVERGENT B0, `(.L_x_6) ;  /* 0x000000a000007945 */ /* 0x000fe80003800200 */
        /* <DEDUP_REMOVED lines=9> */
.L_x_7:
[----:B------:R-:W-:Y:S05]  /*0400*/  BSYNC.RECONVERGENT B0 ;  /* 0x0000000000007941 */ /* 0x000fea0003800200 */
.L_x_6:
[----:B------:R-:W3:Y:S01]  /*0410*/  LDCU.64 UR4, c[0x0][0x888] ;  /* 0x00011100ff0477ac */ /* 0x000ee20008000a00 */
[----:B------:R-:W-:Y:S02]  /*0420*/  UISETP.EQ.U32.AND UP2, UPT, UR8, URZ, UPT ;  /* 0x000000ff0800728c */ /* 0x000fe4000bf42070 */
[----:B------:R-:W-:Y:S02]  /*0430*/  UPLOP3.LUT UP4, UPT, UPT, UPT, UPT, 0x80, 0x8 ;  /* 0x000000000008789c */ /* 0x000fe40003f8f070 */
[----:B---3--:R-:W-:-:S04]  /*0440*/  UISETP.NE.U32.AND UP0, UPT, UR4, URZ, UPT ;  /* 0x000000ff0400728c */ /* 0x008fc8000bf05070 */
[----:B------:R-:W-:-:S04]  /*0450*/  UISETP.NE.AND.EX UP1, UPT, UR5, URZ, UPT, UP0 ;  /* 0x000000ff0500728c */ /* 0x000fc8000bf25300 */
[----:B------:R-:W-:-:S04]  /*0460*/  UISETP.EQ.OR.EX UP3, UPT, UR9, URZ, !UP1, UP2 ;  /* 0x000000ff0900728c */ /* 0x000fc8000cf62720 */
[----:B------:R-:W-:-:S06]  /*0470*/  UP2UR UR4, UPR, URZ, 0x8 ;  /* 0x00000008ff047883 */ /* 0x000fcc0008000000 */
[----:B------:R-:W-:Y:S01]  /*0480*/  MOV R144, UR4 ;  /* 0x0000000400907c02 */ /* 0x000fe20008000f00 */
[----:B------:R-:W-:Y:S06]  /*0490*/  BRA.U !UP3, `(.L_x_8) ;  /* 0x000000010b207547 */ /* 0x000fec000b800000 */
[----:B-----5:R-:W-:Y:S01]  /*04a0*/  R2UR UR5, R72 ;  /* 0x00000000480572ca */ /* 0x020fe200000e0000 */
[----:B------:R-:W-:Y:S02]  /*04b0*/  UISETP.NE.U32.AND UP2, UPT, UR8, URZ, UPT ;  /* 0x000000ff0800728c */ /* 0x000fe4000bf45070 */
[----:B------:R-:W-:Y:S02]  /*04c0*/  USEL UR4, URZ, 0xffffffff, UP1 ;  /* 0xffffffffff047887 */ /* 0x000fe40008800000 */
[----:B------:R-:W-:-:S08]  /*04d0*/  UISETP.NE.AND.EX UP2, UPT, UR9, URZ, UPT, UP2 ;  /* 0x000000ff0900728c */ /* 0x000fd0000bf45320 */
[----:B------:R-:W-:-:S04]  /*04e0*/  UISETP.NE.AND UP0, UPT, UR5, URZ, UPT ;  /* 0x000000ff0500728c */ /* 0x000fc8000bf05270 */
[----:B------:R-:W-:-:S04]  /*04f0*/  @!UP2 USEL UR4, URZ, 0xffffffff, UP0 ;  /* 0xffffffffff04a887 */ /* 0x000fc80008000000 */
[----:B------:R-:W-:-:S04]  /*0500*/  ULOP3.LUT UR4, UR4, 0x1, URZ, 0xc0, !UPT ;  /* 0x0000000104047892 */ /* 0x000fc8000f8ec0ff */
[----:B------:R-:W-:-:S11]  /*0510*/  UISETP.NE.U32.AND UP4, UPT, UR4, 0x1, UPT ;  /* 0x000000010400788c */ /* 0x000fd6000bf85070 */
.L_x_8:
[----:B------:R-:W3:Y:S01]  /*0520*/  SHFL.IDX PT, R0, R141, RZ, 0x1f ;  /* 0x00001fff8d007589 */ /* 0x000ee200000e0000 */
[----:B------:R-:W-:-:S04]  /*0530*/  UISETP.NE.AND UP0, UPT, UR18, 0x2, UPT ;  /* 0x000000021200788c */ /* 0x000fc8000bf05270 */
[----:B------:R-:W-:Y:S02]  /*0540*/  UISETP.EQ.AND UP2, UPT, UR48, URZ, !UP0 ;  /* 0x000000ff3000728c */ /* 0x000fe4000c742270 */
[----:B------:R-:W-:-:S04]  /*0550*/  USEL UR46, URZ, 0x1, UP0 ;  /* 0x00000001ff2e7887 */ /* 0x000fc80008000000 */
[----:B------:R-:W-:Y:S02]  /*0560*/  PLOP3.LUT P3, PT, P1, PT, UP2, 0x80, 0x8 ;  /* 0x000000000008781c */ /* 0x000fe40000f6f028 */
[----:B---3--:R-:W-:-:S13]  /*0570*/  ISETP.NE.AND P0, PT, R0, RZ, PT ;  /* 0x000000ff0000720c */ /* 0x008fda0003f05270 */
[----:B------:R-:W-:Y:S05]  /*0580*/  @P0 BRA `(.L_x_9) ;  /* 0x00000000005c0947 */ /* 0x000fea0003800000 */
[----:B------:R-:W-:Y:S01]  /*0590*/  UMOV UR4, 0x400 ;  /* 0x0000040000047882 */ /* 0x000fe20000000000 */
[----:B------:R-:W-:Y:S01]  /*05a0*/  UMOV UR8, 0x1 ;  /* 0x0000000100087882 */ /* 0x000fe20000000000 */
[----:B------:R-:W-:Y:S01]  /*05b0*/  UMOV UR6, 0x2 ;  /* 0x0000000200067882 */ /* 0x000fe20000000000 */
[----:B------:R-:W-:Y:S02]  /*05c0*/  ULEA UR4, UR45, UR4, 0x18 ;  /* 0x000000042d047291 */ /* 0x000fe4000f8ec0ff */
[----:B------:R-:W-:-:S04]  /*05d0*/  UIADD3 UR8, UPT, UPT, -UR8, 0x100000, URZ ;  /* 0x0010000008087890 */ /* 0x000fc8000fffe1ff */
[----:B------:R-:W-:Y:S02]  /*05e0*/  USHF.L.U32 UR9, UR8, 0xb, URZ ;  /* 0x0000000b08097899 */ /* 0x000fe400080006ff */
[----:B------:R-:W-:Y:S02]  /*05f0*/  USHF.L.U32 UR8, UR8, 0x1, URZ ;  /* 0x0000000108087899 */ /* 0x000fe400080006ff */
[----:B------:R-:W-:-:S04]  /*0600*/  UIADD3 UR6, UPT, UPT, -UR6, 0x100000, URZ ;  /* 0x0010000006067890 */ /* 0x000fc8000fffe1ff */
[----:B------:R-:W-:Y:S02]  /*0610*/  USHF.L.U32 UR7, UR6, 0xb, URZ ;  /* 0x0000000b06077899 */ /* 0x000fe400080006ff */
[----:B------:R-:W-:Y:S01]  /*0620*/  USHF.L.U32 UR6, UR6, 0x1, URZ ;  /* 0x0000000106067899 */ /* 0x000fe200080006ff */
[----:B------:R-:W-:Y:S01]  /*0630*/  ELECT P0, URZ, PT ;  /* 0x0000000000ff782f */ /* 0x000fe20003800000 */
[----:B------:R-:W3:Y:S02]  /*0640*/  FENCE.VIEW.ASYNC.S ;  /* 0x00000000000073c6 */ /* 0x000ee40000000000 */
[----:B---3--:R3:W4:Y:S08]  /*0650*/  SYNCS.EXCH.64 URZ, [UR4], UR8 ;  /* 0x0000000804ff75b2 */ /* 0x0087300008000100 */
[----:B------:R3:W1:Y:S01]  /*0660*/  SYNCS.EXCH.64 URZ, [UR4+0x28], UR6 ;  /* 0x0000280604ff75b2 */ /* 0x0006620008000100 */
        /* <DEDUP_REMOVED lines=8> */
[----:B------:R-:W-:Y:S01]  /*06f0*/  NOP ;  /* 0x0000000000007918 */ /* 0x000fe20000000000 */
.L_x_9:
[----:B------:R-:W2:Y:S01]  /*0700*/  SHFL.IDX PT, R0, R141, RZ, 0x1f ;  /* 0x00001fff8d007589 */ /* 0x000ea200000e0000 */
[----:B------:R-:W-:Y:S01]  /*0710*/  NOP ;  /* 0x0000000000007918 */ /* 0x000fe20000000000 */
[----:B--2---:R-:W-:-:S13]  /*0720*/  ISETP.NE.AND P0, PT, R0, 0x1, PT ;  /* 0x000000010000780c */ /* 0x004fda0003f05270 */
[----:B------:R-:W-:Y:S05]  /*0730*/  @P0 BRA `(.L_x_10) ;  /* 0x0000000000540947 */ /* 0x000fea0003800000 */
[----:B---3--:R-:W-:Y:S01]  /*0740*/  UMOV UR4, 0x400 ;  /* 0x0000040000047882 */ /* 0x008fe20000000000 */
        /* <DEDUP_REMOVED lines=10> */
[----:B------:R-:W2:Y:S02]  /*07f0*/  FENCE.VIEW.ASYNC.S ;  /* 0x00000000000073c6 */ /* 0x000ea40000000000 */
[----:B--2---:R2:W3:Y:S08]  /*0800*/  SYNCS.EXCH.64 URZ, [UR4+0x50], UR8 ;  /* 0x0000500804ff75b2 */ /* 0x0044f00008000100 */
        /* <DEDUP_REMOVED lines=8> */
.L_x_10:
[----:B------:R-:W4:Y:S01]  /*0890*/  SHFL.IDX PT, R0, R141, RZ, 0x1f ;  /* 0x00001fff8d007589 */ /* 0x000f2200000e0000 */
[----:B------:R-:W-:Y:S01]  /*08a0*/  NOP ;  /* 0x0000000000007918 */ /* 0x000fe20000000000 */
[----:B----4-:R-:W-:-:S13]  /*08b0*/  ISETP.NE.AND P0, PT, R0, 0x3, PT ;  /* 0x000000030000780c */ /* 0x010fda0003f05270 */
[----:B------:R-:W-:Y:S05]  /*08c0*/  @P0 BRA `(.L_x_11) ;  /* 0x00000000002c0947 */ /* 0x000fea0003800000 */
[----:B--23--:R-:W-:Y:S01]  /*08d0*/  UMOV UR6, 0x400 ;  /* 0x0000040000067882 */ /* 0x00cfe20000000000 */
[----:B------:R-:W-:Y:S01]  /*08e0*/  UMOV UR4, 0x20 ;  /* 0x0000002000047882 */ /* 0x000fe20000000000 */
[----:B------:R-:W-:Y:S02]  /*08f0*/  ULEA UR6, UR45, UR6, 0x18 ;  /* 0x000000062d067291 */ /* 0x000fe4000f8ec0ff */
[----:B------:R-:W-:-:S04]  /*0900*/  UIADD3 UR4, UPT, UPT, -UR4, 0x100000, URZ ;  /* 0x0010000004047890 */ /* 0x000fc8000fffe1ff */
[----:B------:R-:W-:Y:S02]  /*0910*/  USHF.L.U32 UR5, UR4, 0xb, URZ ;  /* 0x0000000b04057899 */ /* 0x000fe400080006ff */
[----:B------:R-:W-:Y:S01]  /*0920*/  USHF.L.U32 UR4, UR4, 0x1, URZ ;  /* 0x0000000104047899 */ /* 0x000fe200080006ff */
[----:B------:R-:W-:Y:S01]  /*0930*/  ELECT P0, URZ, PT ;  /* 0x0000000000ff782f */ /* 0x000fe20003800000 */
[----:B------:R-:W2:Y:S10]  /*0940*/  FENCE.VIEW.ASYNC.S ;  /* 0x00000000000073c6 */ /* 0x000eb40000000000 */
[----:B--2---:R4:W2:Y:S01]  /*0950*/  SYNCS.EXCH.64 URZ, [UR6+0x90], UR4 ;  /* 0x0000900406ff75b2 */ /* 0x0048a20008000100 */
[----:B------:R4:W3:Y:S02]  /*0960*/  SYNCS.EXCH.64 URZ, [UR6+0x98], UR4 ;  /* 0x0000980406ff75b2 */ /* 0x0008e40008000100 */
[----:B----4-:R-:W-:Y:S01]  /*0970*/  NOP ;  /* 0x0000000000007918 */ /* 0x010fe20000000000 */
.L_x_11:
[----:B------:R-:W4:Y:S01]  /*0980*/  SHFL.IDX PT, R0, R141, RZ, 0x1f ;  /* 0x00001fff8d007589 */ /* 0x000f2200000e0000 */
[----:B------:R-:W-:Y:S01]  /*0990*/  NOP ;  /* 0x0000000000007918 */ /* 0x000fe20000000000 */
[----:B----4-:R-:W-:-:S13]  /*09a0*/  ISETP.NE.AND P0, PT, R0, 0x4, PT ;  /* 0x000000040000780c */ /* 0x010fda0003f05270 */
[----:B------:R-:W-:Y:S05]  /*09b0*/  @P0 BRA `(.L_x_12) ;  /* 0x0000000000480947 */ /* 0x000fea0003800000 */
[----:B--23--:R-:W-:Y:S01]  /*09c0*/  UMOV UR4, 0x3a0 ;  /* 0x000003a000047882 */ /* 0x00cfe20000000000 */
[----:B------:R-:W-:Y:S01]  /*09d0*/  UMOV UR6, 0x400 ;  /* 0x0000040000067882 */ /* 0x000fe20000000000 */
[----:B------:R-:W-:Y:S01]  /*09e0*/  USEL UR4, UR4, 0x320, UP4 ;  /* 0x0000032004047887 */ /* 0x000fe2000a000000 */
        /* <DEDUP_REMOVED lines=10> */
[----:B--2---:R4:W2:Y:S08]  /*0a90*/  SYNCS.EXCH.64 URZ, [UR6+0xa0], UR8 ;  /* 0x0000a00806ff75b2 */ /* 0x0048b00008000100 */
[----:B------:R4:W3:Y:S01]  /*0aa0*/  SYNCS.EXCH.64 URZ, [UR6+0xb0], UR4 ;  /* 0x0000b00406ff75b2 */ /* 0x0008e20008000100 */
[----:B------:R4:W1:Y:S01]  /*0ab0*/  SYNCS.EXCH.64 URZ, [UR6+0xa8], UR8 ;  /* 0x0000a80806ff75b2 */ /* 0x0008620008000100 */
[----:B------:R4:W1:Y:S02]  /*0ac0*/  SYNCS.EXCH.64 URZ, [UR6+0xb8], UR4 ;  /* 0x0000b80406ff75b2 */ /* 0x0008640008000100 */
[----:B----4-:R-:W-:Y:S01]  /*0ad0*/  NOP ;  /* 0x0000000000007918 */ /* 0x010fe20000000000 */
.L_x_12:
[----:B------:R-:W4:Y:S01]  /*0ae0*/  SHFL.IDX PT, R0, R141, RZ, 0x1f ;  /* 0x00001fff8d007589 */ /* 0x000f2200000e0000 */
[----:B------:R-:W-:Y:S01]  /*0af0*/  NOP ;  /* 0x0000000000007918 */ /* 0x000fe20000000000 */
[----:B----4-:R-:W-:-:S13]  /*0b00*/  ISETP.NE.AND P0, PT, R0, 0x5, PT ;  /* 0x000000050000780c */ /* 0x010fda0003f05270 */
[----:B------:R-:W-:Y:S05]  /*0b10*/  @P0 BRA `(.L_x_13) ;  /* 0x0000000000440947 */ /* 0x000fea0003800000 */
[----:B--23--:R-:W-:Y:S01]  /*0b20*/  UMOV UR4, 0x400 ;  /* 0x0000040000047882 */ /* 0x00cfe20000000000 */
        /* <DEDUP_REMOVED lines=16> */
.L_x_13:
[----:B------:R-:W4:Y:S01]  /*0c30*/  SHFL.IDX PT, R0, R141, RZ, 0x1f ;  /* 0x00001fff8d007589 */ /* 0x000f2200000e0000 */
[----:B------:R-:W-:Y:S01]  /*0c40*/  ISETP.NE.OR P1, PT, RZ, UR18, !P1 ;  /* 0x00000012ff007c0c */ /* 0x000fe2000cf25670 */
        /* <DEDUP_REMOVED lines=12> */
[----:B------:R4:W3:Y:S01]  /*0d10*/  SYNCS.EXCH.64 URZ, [UR4+0xf0], UR6 ;  /* 0x0000f00604ff75b2 */ /* 0x0008e20008000100 */
[----:B------:R4:W1:Y:S01]  /*0d20*/  SYNCS.EXCH.64 URZ, [UR4+0xe8], UR6 ;  /* 0x0000e80604ff75b2 */ /* 0x0008620008000100 */
[----:B------:R4:W1:Y:S02]  /*0d30*/  SYNCS.EXCH.64 URZ, [UR4+0xf8], UR6 ;  /* 0x0000f80604ff75b2 */ /* 0x0008640008000100 */
[----:B----4-:R-:W-:Y:S01]  /*0d40*/  NOP ;  /* 0x0000000000007918 */ /* 0x010fe20000000000 */
.L_x_14:
[----:B------:R-:W-:Y:S01]  /*0d50*/  VOTEU.ALL UP0, P1 ;  /* 0x0000000000ff7886 */ /* 0x000fe20000800000 */
[----:B--23--:R-:W-:Y:S01]  /*0d60*/  UMOV UR4, 0x20 ;  /* 0x0000002000047882 */ /* 0x00cfe20000000000 */
[----:B------:R-:W2:Y:S01]  /*0d70*/  LDCU UR7, c[0x0][0x36c] ;  /* 0x00006d80ff0777ac */ /* 0x000ea20008000800 */
[----:B------:R-:W-:Y:S01]  /*0d80*/  NOP ;  /* 0x0000000000007918 */ /* 0x000fe20000000000 */
[----:B------:R-:W-:Y:S01]  /*0d90*/  LOP3.LUT R3, R155, 0x1f, RZ, 0xc0, !PT ;  /* 0x0000001f9b037812 */ /* 0x000fe200078ec0ff */
[----:B------:R-:W-:Y:S01]  /*0da0*/  @!UP0 UMOV UR6, 0x400 ;  /* 0x0000040000068882 */ /* 0x000fe20000000000 */
[----:B------:R-:W-:-:S04]  /*0db0*/  @!UP0 UIADD3 UR4, UPT, UPT, -UR4, 0x100000, URZ ;  /* 0x0010000004048890 */ /* 0x000fc8000fffe1ff */
[----:B------:R-:W-:Y:S02]  /*0dc0*/  @!UP0 USHF.L.U32 UR5, UR4, 0xb, URZ ;  /* 0x0000000b04058899 */ /* 0x000fe400080006ff */
[----:B------:R-:W-:Y:S02]  /*0dd0*/  @!UP0 USHF.L.U32 UR4, UR4, 0x1, URZ ;  /* 0x0000000104048899 */ /* 0x000fe400080006ff */
[----:B------:R-:W-:Y:S01]  /*0de0*/  @!UP0 ULEA UR6, UR45, UR6, 0x18 ;  /* 0x000000062d068291 */ /* 0x000fe2000f8ec0ff */
[----:B------:R-:W-:Y:S01]  /*0df0*/  VOTEU.ALL UP0, P1 ;  /* 0x0000000000ff7886 */ /* 0x000fe20000800000 */
[----:B------:R-:W-:Y:S02]  /*0e00*/  UISETP.NE.AND UP5, UPT, UR18, URZ, UPT ;  /* 0x000000ff1200728c */ /* 0x000fe4000bfa5270 */
[----:B--2---:R-:W-:Y:S01]  /*0e10*/  UISETP.EQ.U32.AND UP6, UPT, UR7, 0x1, UPT ;  /* 0x000000010700788c */ /* 0x004fe2000bfc2070 */
[----:B------:R-:W2:Y:S07]  /*0e20*/  FENCE.VIEW.ASYNC.S ;  /* 0x00000000000073c6 */ /* 0x000eae0000000000 */
[----:B--2---:R2:W3:Y:S01]  /*0e30*/  @!UP0 SYNCS.EXCH.64 URZ, [UR6+0x100], UR4 ;  /* 0x0001000406ff85b2 */ /* 0x0044e20008000100 */
[----:B------:R-:W-:Y:S05]  /*0e40*/  BRA.U !UP6, `(.L_x_15) ;  /* 0x000000010e087547 */ /* 0x000fea000b800000 */
[----:B-1-3--:R-:W-:Y:S01]  /*0e50*/  UCGABAR_ARV ;  /* 0x00000000000079c7 */ /* 0x00afe20008000000 */
[----:B------:R-:W-:Y:S05]  /*0e60*/  BRA `(.L_x_16) ;  /* 0x0000000000047947 */ /* 0x000fea0003800000 */
.L_x_15:
[----:B-1-3--:R-:W-:Y:S01]  /*0e70*/  NOP ;  /* 0x0000000000007918 */ /* 0x00afe20000000000 */
.L_x_16:
[----:B------:R-:W1:Y:S01]  /*0e80*/  S2UR UR30, SR_CTAID.X ;  /* 0x00000000001e79c3 */ /* 0x000e620000002500 */
[----:B------:R-:W-:-:S05]  /*0e90*/  CS2R.32 R143, SR_CgaSize ;  /* 0x00000000008f7805 */ /* 0x000fca0000008a00 */
[----:B------:R-:W-:-:S05]  /*0ea0*/  IMAD R143, R143, -0xa0, RZ ;  /* 0xffffff608f8f7824 */ /* 0x000fca00078e02ff */
[----:B--2---:R-:W-:-:S14]  /*0eb0*/  R2UR UR5, R143 ;  /* 0x000000008f0572ca */ /* 0x004fdc00000e0000 */
[----:B------:R-:W2:Y:S01]  /*0ec0*/  LDCU UR5, c[0x0][UR5+0x2b0] ;  /* 0x00005600050577ac */ /* 0x000ea20008000800 */
[----:B------:R-:W-:-:S05]  /*0ed0*/  CS2R.32 R143, SR_CgaSize ;  /* 0x00000000008f7805 */ /* 0x000fca0000008a00 */
[----:B------:R-:W-:-:S05]  /*0ee0*/  IMAD R143, R143, -0xa0, RZ ;  /* 0xffffff608f8f7824 */ /* 0x000fca00078e02ff */
[----:B------:R-:W-:-:S14]  /*0ef0*/  R2UR UR4, R143 ;  /* 0x000000008f0472ca */ /* 0x000fdc00000e0000 */
[----:B------:R-:W3:Y:S01]  /*0f00*/  LDCU UR4, c[0x0][UR4+0x2b4] ;  /* 0x00005680040477ac */ /* 0x000ee20008000800 */
[----:B------:R-:W4:Y:S01]  /*0f10*/  S2UR UR31, SR_CTAID.Y ;  /* 0x00000000001f79c3 */ /* 0x000f220000002600 */
[----:B------:R-:W-:-:S05]  /*0f20*/  CS2R.32 R143, SR_CgaSize ;  /* 0x00000000008f7805 */ /* 0x000fca0000008a00 */
[----:B------:R-:W-:-:S05]  /*0f30*/  IMAD R143, R143, -0xa0, RZ ;  /* 0xffffff608f8f7824 */ /* 0x000fca00078e02ff */
[----:B------:R-:W-:-:S14]  /*0f40*/  R2UR UR7, R143 ;  /* 0x000000008f0772ca */ /* 0x000fdc00000e0000 */
[----:B------:R-:W3:Y:S01]  /*0f50*/  LDCU UR7, c[0x0][UR7+0x2a0] ;  /* 0x00005400070777ac */ /* 0x000ee20008000800 */
[----:B------:R-:W-:-:S05]  /*0f60*/  CS2R.32 R143, SR_CgaSize ;  /* 0x00000000008f7805 */ /* 0x000fca0000008a00 */
[----:B------:R-:W-:-:S05]  /*0f70*/  IMAD R143, R143, -0xa0, RZ ;  /* 0xffffff608f8f7824 */ /* 0x000fca00078e02ff */
[----:B------:R-:W-:-:S14]  /*0f80*/  R2UR UR8, R143 ;  /* 0x000000008f0872ca */ /* 0x000fdc00000e0000 */
[----:B------:R-:W3:Y:S01]  /*0f90*/  LDCU UR8, c[0x0][UR8+0x2a4] ;  /* 0x00005480080877ac */ /* 0x000ee20008000800 */
[----:B------:R-:W-:Y:S01]  /*0fa0*/  UISETP.GT.U32.AND UP0, UPT, UR48, 0xffff, UPT ;  /* 0x0000ffff3000788c */ /* 0x000fe2000bf04070 */
[----:B------:R-:W3:Y:S01]  /*0fb0*/  LDCU UR19, c[0x0][0xb24] ;  /* 0x00016480ff1377ac */ /* 0x000ee20008000800 */
[----:B------:R-:W3:Y:S01]  /*0fc0*/  LDCU UR42, c[0x0][0xb24] ;  /* 0x00016480ff2a77ac */ /* 0x000ee20008000800 */
[----:B-1----:R-:W-:Y:S01]  /*0fd0*/  I2FP.F32.U32 R2, UR30 ;  /* 0x0000001e00027c45 */ /* 0x002fe20008201000 */
[----:B------:R-:W1:Y:S04]  /*0fe0*/  LDCU UR24, c[0x0][0xb30] ;  /* 0x00016600ff1877ac */ /* 0x000e680008000800 */
[----:B--2---:R-:W-:Y:S01]  /*0ff0*/  FMUL R2, R2, UR5 ;  /* 0x0000000502027c20 */ /* 0x004fe20008400000 */
[----:B------:R-:W-:Y:S01]  /*1000*/  USHF.L.U32 UR23, UR45, 0xc, URZ ;  /* 0x0000000c2d177899 */ /* 0x000fe200080006ff */
[----:B----4-:R-:W-:Y:S01]  /*1010*/  I2FP.F32.U32 R0, UR31 ;  /* 0x0000001f00007c45 */ /* 0x010fe20008201000 */
[----:B------:R-:W-:-:S03]  /*1020*/  USHF.L.U32 UR47, UR30, 0x7, URZ ;  /* 0x000000071e2f7899 */ /* 0x000fc600080006ff */
[----:B------:R-:W2:Y:S01]  /*1030*/  F2I.U32.TRUNC.NTZ R2, R2 ;  /* 0x0000000200027305 */ /* 0x000ea2000020f000 */
[----:B------:R-:W-:Y:S01]  /*1040*/  USEL UR22, UR48, 0xffff, !UP0 ;  /* 0x0000ffff30167887 */ /* 0x000fe2000c000000 */
[----:B---3--:R-:W-:-:S06]  /*1050*/  FMUL R0, R0, UR4 ;  /* 0x0000000400007c20 */ /* 0x008fcc0008400000 */
[----:B------:R-:W3:Y:S01]  /*1060*/  F2I.U32.TRUNC.NTZ R0, R0 ;  /* 0x0000000000007305 */ /* 0x000ee2000020f000 */
[----:B--2---:R-:W-:Y:S02]  /*1070*/  R2UR UR4, R2 ;  /* 0x00000000020472ca */ /* 0x004fe400000e0000 */
[----:B------:R-:W-:Y:S02]  /*1080*/  PRMT R2, RZ, 0x7610, R2 ;  /* 0x00007610ff027816 */ /* 0x000fe40000000002 */
[----:B---3--:R-:W-:Y:S02]  /*1090*/  R2UR UR6, R0 ;  /* 0x00000000000672ca */ /* 0x008fe400000e0000 */
[----:B------:R-:W-:-:S07]  /*10a0*/  PRMT R0, RZ, 0x7610, R0 ;  /* 0x00007610ff007816 */ /* 0x000fce0000000000 */
[----:B------:R-:W-:-:S04]  /*10b0*/  UIADD3 UR5, UPT, UPT, -UR4, URZ, URZ ;  /* 0x000000ff04057290 */ /* 0x000fc8000fffe1ff */
[----:B------:R-:W-:Y:S02]  /*10c0*/  UIMAD UR5, UR7, UR5, UR30 ;  /* 0x00000005070572a4 */ /* 0x000fe4000f8e021e */
[----:B------:R-:W-:-:S04]  /*10d0*/  UIADD3 UR4, UPT, UPT, -UR6, URZ, URZ ;  /* 0x000000ff06047290 */ /* 0x000fc8000fffe1ff */
[----:B------:R-:W-:Y:S01]  /*10e0*/  IMAD.U32 R143, RZ, RZ, UR5 ;  /* 0x00000005ff8f7e24 */ /* 0x000fe2000f8e00ff */
[----:B------:R-:W-:-:S06]  /*10f0*/  UIMAD UR4, UR8, UR4, UR31 ;  /* 0x00000004080472a4 */ /* 0x000fcc000f8e021f */
[----:B------:R-:W-:Y:S01]  /*1100*/  IMAD.U32 R142, RZ, RZ, UR4 ;  /* 0x00000004ff8e7e24 */ /* 0x000fe2000f8e00ff */
[----:B-1----:R-:W-:Y:S06]  /*1110*/  BRA.U UP5, `(.L_x_17) ;  /* 0x0000000105447547 */ /* 0x002fec000b800000 */
[----:B------:R-:W-:Y:S02]  /*1120*/  R2UR UR4, R142 ;  /* 0x000000008e0472ca */ /* 0x000fe400000e0000 */
[----:B------:R-:W-:-:S11]  /*1130*/  R2UR UR7, R143 ;  /* 0x000000008f0772ca */ /* 0x000fd600000e0000 */
[----:B------:R-:W-:Y:S02]  /*1140*/  UISETP.NE.AND UP0, UPT, UR4, URZ, UPT ;  /* 0x000000ff0400728c */ /* 0x000fe4000bf05270 */
[----:B------:R-:W-:Y:S02]  /*1150*/  ULOP3.LUT UR4, UR7, 0x2, URZ, 0x3c, !UPT ;  /* 0x0000000207047892 */ /* 0x000fe4000f8e3cff */
[----:B------:R-:W-:Y:S02]  /*1160*/  UISETP.GT.U32.AND UP2, UPT, UR7, 0x1, UP0 ;  /* 0x000000010700788c */ /* 0x000fe40008744070 */
[----:B------:R-:W-:Y:S02]  /*1170*/  UISETP.GT.U32.AND UP0, UPT, UR4, 0x1, UP0 ;  /* 0x000000010400788c */ /* 0x000fe40008704070 */
[----:B------:R-:W-:Y:S02]  /*1180*/  USEL UR5, URZ, 0x2, UP2 ;  /* 0x00000002ff057887 */ /* 0x000fe40009000000 */
[----:B------:R-:W-:-:S02]  /*1190*/  USEL UR6, URZ, 0x1, UP2 ;  /* 0x00000001ff067887 */ /* 0x000fc40009000000 */
[----:B------:R-:W-:Y:S02]  /*11a0*/  USEL UR4, URZ, 0x4, UP0 ;  /* 0x00000004ff047887 */ /* 0x000fe40008000000 */
[----:B------:R-:W-:Y:S02]  /*11b0*/  ULOP3.LUT UR7, UR7, 0xfffffffe, URZ, 0xc0, !UPT ;  /* 0xfffffffe07077892 */ /* 0x000fe4000f8ec0ff */
[----:B------:R-:W-:Y:S02]  /*11c0*/  USEL UR8, URZ, 0x8, UP0 ;  /* 0x00000008ff087887 */ /* 0x000fe40008000000 */
[----:B------:R-:W-:-:S03]  /*11d0*/  UIADD3 UR4, UPT, UPT, UR4, UR5, UR6 ;  /* 0x0000000504047290 */ /* 0x000fc6000fffe006 */
[----:B------:R-:W-:Y:S01]  /*11e0*/  UMOV UR5, 0x3 ;  /* 0x0000000300057882 */ /* 0x000fe20000000000 */
[----:B------:R-:W-:Y:S02]  /*11f0*/  UIADD3 UR4, UPT, UPT, UR4, UR8, URZ ;  /* 0x0000000804047290 */ /* 0x000fe4000fffe0ff */
[----:B------:R-:W-:-:S04]  /*1200*/  USHF.L.U32 UR5, UR5, UR7, URZ ;  /* 0x0000000705057299 */ /* 0x000fc800080006ff */
[----:B------:R-:W-:Y:S02]  /*1210*/  IMAD.U32 R2, RZ, RZ, UR4 ;  /* 0x00000004ff027e24 */ /* 0x000fe4000f8e00ff */
[----:B------:R-:W-:-:S07]  /*1220*/  IMAD.U32 R0, RZ, RZ, UR5 ;  /* 0x00000005ff007e24 */ /* 0x000fce000f8e00ff */
.L_x_17:
[----:B------:R-:W1:Y:S01]  /*1230*/  S2UR UR36, SR_CTAID.Z ;  /* 0x00000000002479c3 */ /* 0x000e620000002700 */
[----:B------:R-:W-:Y:S01]  /*1240*/  UISETP.GE.AND UP0, UPT, UR19, 0x1, UPT ;  /* 0x000000011300788c */ /* 0x000fe2000bf06270 */
[----:B------:R-:W-:-:S08]  /*1250*/  UMOV UR25, 0x5 ;  /* 0x0000000500197882 */ /* 0x000fd00000000000 */
[----:B------:R-:W-:Y:S05]  /*1260*/  BRA.U !UP0, `(.L_x_18) ;  /* 0x0000000108d07547 */ /* 0x000fea000b800000 */
[----:B------:R-:W2:Y:S01]  /*1270*/  LDCU.128 UR12, c[0x0][0xb10] ;  /* 0x00016200ff0c77ac */ /* 0x000ea20008000c00 */
[----:B------:R-:W3:Y:S01]  /*1280*/  LDCU UR6, c[0x0][0x370] ;  /* 0x00006e00ff0677ac */ /* 0x000ee20008000800 */
[----:B------:R-:W4:Y:S01]  /*1290*/  LDCU UR7, c[0x0][0x374] ;  /* 0x00006e80ff0777ac */ /* 0x000f220008000800 */
[----:B------:R-:W1:Y:S01]  /*12a0*/  LDCU UR20, c[0x0][0xb0c] ;  /* 0x00016180ff1477ac */ /* 0x000e620008000800 */
[----:B------:R-:W1:Y:S01]  /*12b0*/  LDCU UR21, c[0x0][0xb20] ;  /* 0x00016400ff1577ac */ /* 0x000e620008000800 */
[----:B------:R-:W1:Y:S01]  /*12c0*/  LDCU.64 UR8, c[0x0][0xb28] ;  /* 0x00016500ff0877ac */ /* 0x000e620008000a00 */
[----:B--2---:R-:W-:Y:S02]  /*12d0*/  UISETP.NE.AND UP3, UPT, UR14, 0x1, UPT ;  /* 0x000000010e00788c */ /* 0x004fe4000bf65270 */
[----:B----4-:R-:W-:Y:S02]  /*12e0*/  UIMAD.WIDE.U32 UR10, UR7, UR15, URZ ;  /* 0x0000000f070a72a5 */ /* 0x010fe4000f8e00ff */
[----:B---3--:R-:W-:-:S02]  /*12f0*/  UIMAD.WIDE.U32 UR16, UR6, UR12, URZ ;  /* 0x0000000c061072a5 */ /* 0x008fc4000f8e00ff */
[----:B-1----:R-:W-:Y:S02]  /*1300*/  UISETP.NE.AND UP0, UPT, UR20, 0x1, UPT ;  /* 0x000000011400788c */ /* 0x002fe4000bf05270 */
[----:B------:R-:W-:Y:S01]  /*1310*/  UIMAD.WIDE.U32 UR4, UR30, UR12, URZ ;  /* 0x0000000c1e0472a5 */ /* 0x000fe2000f8e00ff */
[----:B------:R-:W-:Y:S02]  /*1320*/  UMOV UR10, UR11 ;  /* 0x0000000b000a7c82 */ /* 0x000fe40008000000 */
[----:B------:R-:W-:Y:S01]  /*1330*/  UMOV UR16, UR17 ;  /* 0x0000001100107c82 */ /* 0x000fe20008000000 */
[----:B------:R-:W-:Y:S02]  /*1340*/  @UP3 USHF.R.U32.HI UR7, URZ, UR21, UR10 ;  /* 0x00000015ff073299 */ /* 0x000fe4000801160a */
[----:B------:R-:W-:Y:S02]  /*1350*/  UISETP.NE.AND UP2, UPT, UR19, 0x1, UPT ;  /* 0x000000011300788c */ /* 0x000fe4000bf45270 */
[----:B------:R-:W-:-:S02]  /*1360*/  USHF.R.U32.HI UR5, URZ, UR13, UR5 ;  /* 0x0000000dff057299 */ /* 0x000fc40008011605 */
[----:B------:R-:W-:Y:S02]  /*1370*/  @UP0 USHF.R.U32.HI UR6, URZ, UR13, UR16 ;  /* 0x0000000dff060299 */ /* 0x000fe40008011610 */
[----:B------:R-:W-:Y:S02]  /*1380*/  UIMAD.WIDE.U32 UR12, UR31, UR15, URZ ;  /* 0x0000000f1f0c72a5 */ /* 0x000fe4000f8e00ff */
[----:B------:R-:W-:Y:S02]  /*1390*/  UIMAD.WIDE.U32 UR10, UR7, UR8, URZ ;  /* 0x00000008070a72a5 */ /* 0x000fe4000f8e00ff */
[----:B------:R-:W-:Y:S02]  /*13a0*/  UIMAD.WIDE.U32 UR16, UR6, UR8, URZ ;  /* 0x00000008061072a5 */ /* 0x000fe4000f8e00ff */
[----:B------:R-:W-:Y:S01]  /*13b0*/  USEL UR5, UR30, UR5, !UP0 ;  /* 0x000000051e057287 */ /* 0x000fe2000c000000 */
[----:B------:R-:W-:Y:S02]  /*13c0*/  UMOV UR4, UR13 ;  /* 0x0000000d00047c82 */ /* 0x000fe40008000000 */
[----:B------:R-:W-:Y:S01]  /*13d0*/  UMOV UR10, UR11 ;  /* 0x0000000b000a7c82 */ /* 0x000fe20008000000 */
[----:B------:R-:W-:-:S02]  /*13e0*/  USHF.R.U32.HI UR4, URZ, UR21, UR4 ;  /* 0x00000015ff047299 */ /* 0x000fc40008011604 */
[----:B------:R-:W-:Y:S01]  /*13f0*/  @UP2 USHF.R.U32.HI UR7, URZ, UR9, UR10 ;  /* 0x00000009ff072299 */ /* 0x000fe2000801160a */
[----:B------:R-:W-:Y:S01]  /*1400*/  UMOV UR16, UR17 ;  /* 0x0000001100107c82 */ /* 0x000fe20008000000 */
[----:B------:R-:W-:Y:S02]  /*1410*/  USEL UR4, UR31, UR4, !UP3 ;  /* 0x000000041f047287 */ /* 0x000fe4000d800000 */
[----:B------:R-:W-:Y:S02]  /*1420*/  @UP2 USHF.R.U32.HI UR6, URZ, UR9, UR16 ;  /* 0x00000009ff062299 */ /* 0x000fe40008011610 */
[----:B------:R-:W-:Y:S02]  /*1430*/  UIMAD UR7, UR7, UR19, URZ ;  /* 0x00000013070772a4 */ /* 0x000fe4000f8e02ff */
[----:B------:R-:W-:Y:S02]  /*1440*/  UIMAD UR12, UR6, UR19, URZ ;  /* 0x00000013060c72a4 */ /* 0x000fe4000f8e02ff */
[----:B------:R-:W-:-:S02]  /*1450*/  UISETP.GE.AND UP0, UPT, UR4, UR7, UPT ;  /* 0x000000070400728c */ /* 0x000fc4000bf06270 */
[----:B------:R-:W-:Y:S02]  /*1460*/  UIMAD.WIDE.U32 UR10, UR4, UR8, URZ ;  /* 0x00000008040a72a5 */ /* 0x000fe4000f8e00ff */
[----:B------:R-:W-:Y:S02]  /*1470*/  UISETP.GE.OR UP0, UPT, UR5, UR12, UP0 ;  /* 0x0000000c0500728c */ /* 0x000fe40008706670 */
[----:B------:R-:W-:Y:S02]  /*1480*/  UIMAD.WIDE.U32 UR12, UR5, UR8, URZ ;  /* 0x00000008050c72a5 */ /* 0x000fe4000f8e00ff */
[----:B------:R-:W-:Y:S01]  /*1490*/  UIADD3 UR10, UPT, UPT, -UR4, URZ, URZ ;  /* 0x000000ff040a7290 */ /* 0x000fe2000fffe1ff */
[----:B------:R-:W-:Y:S01]  /*14a0*/  UMOV UR8, UR11 ;  /* 0x0000000b00087c82 */ /* 0x000fe20008000000 */
[----:B------:R-:W-:Y:S02]  /*14b0*/  UIADD3 UR11, UPT, UPT, -UR5, URZ, URZ ;  /* 0x000000ff050b7290 */ /* 0x000fe4000fffe1ff */
[----:B------:R-:W-:-:S03]  /*14c0*/  USHF.R.U32.HI UR8, URZ, UR9, UR8 ;  /* 0x00000009ff087299 */ /* 0x000fc60008011608 */
[----:B------:R-:W-:Y:S01]  /*14d0*/  @!UP0 UMOV UR7, UR13 ;  /* 0x0000000d00078c82 */ /* 0x000fe20008000000 */
[----:B------:R-:W-:Y:S02]  /*14e0*/  UIMAD UR31, UR14, UR10, UR31 ;  /* 0x0000000a0e1f72a4 */ /* 0x000fe4000f8e021f */
[----:B------:R-:W-:Y:S02]  /*14f0*/  USEL UR8, UR4, UR8, !UP2 ;  /* 0x0000000804087287 */ /* 0x000fe4000d000000 */
[----:B------:R-:W-:Y:S02]  /*1500*/  @!UP0 USHF.R.U32.HI UR7, URZ, UR9, UR7 ;  /* 0x00000009ff078299 */ /* 0x000fe40008011607 */
[----:B------:R-:W-:Y:S02]  /*1510*/  UIADD3 UR9, UPT, UPT, -UR8, URZ, URZ ;  /* 0x000000ff08097290 */ /* 0x000fe4000fffe1ff */
[----:B------:R-:W-:Y:S02]  /*1520*/  @!UP0 USEL UR7, UR5, UR7, !UP2 ;  /* 0x0000000705078287 */ /* 0x000fe4000d000000 */
[----:B------:R-:W-:-:S02]  /*1530*/  UIMAD UR9, UR19, UR9, UR4 ;  /* 0x00000009130972a4 */ /* 0x000fc4000f8e0204 */
[----:B------:R-:W-:Y:S02]  /*1540*/  @!UP0 UIADD3 UR8, UPT, UPT, UR8, -UR7, URZ ;  /* 0x8000000708088290 */ /* 0x000fe4000fffe0ff */
[----:B------:R-:W-:Y:S02]  /*1550*/  @!UP0 UIMAD UR6, UR9, UR6, UR7 ;  /* 0x00000006090682a4 */ /* 0x000fe4000f8e0207 */
[----:B------:R-:W-:Y:S02]  /*1560*/  @!UP0 UIMAD UR4, UR8, UR19, UR5 ;  /* 0x00000013080482a4 */ /* 0x000fe4000f8e0205 */
[----:B------:R-:W-:Y:S02]  /*1570*/  UIMAD UR30, UR20, UR11, UR30 ;  /* 0x0000000b141e72a4 */ /* 0x000fe4000f8e021e */
[----:B------:R-:W-:Y:S01]  /*1580*/  UIMAD UR31, UR4, UR14, UR31 ;  /* 0x0000000e041f72a4 */ /* 0x000fe2000f8e021f */
[----:B------:R-:W-:Y:S02]  /*1590*/  @!UP0 UMOV UR5, UR6 ;  /* 0x0000000600058c82 */ /* 0x000fe40008000000 */
[----:B------:R-:W-:-:S12]  /*15a0*/  UIMAD UR30, UR5, UR20, UR30 ;  /* 0x00000014051e72a4 */ /* 0x000fd8000f8e021e */
.L_x_18:
[----:B------:R-:W-:Y:S02]  /*15b0*/  UISETP.NE.AND UP2, UPT, UR24, 0x1, UPT ;  /* 0x000000011800788c */ /* 0x000fe4000bf45270 */
[----:B------:R-:W-:Y:S02]  /*15c0*/  ULOP3.LUT UR22, UR22, 0xffff, URZ, 0xc0, !UPT ;  /* 0x0000ffff16167892 */ /* 0x000fe4000f8ec0ff */
[----:B------:R-:W-:Y:S02]  /*15d0*/  UISETP.NE.AND UP0, UPT, UR18, 0x2, UPT ;  /* 0x000000021200788c */ /* 0x000fe4000bf05270 */
[----:B------:R-:W-:Y:S02]  /*15e0*/  ULOP3.LUT UR23, UR23, 0x2000, URZ, 0xc0, !UPT ;  /* 0x0000200017177892 */ /* 0x000fe4000f8ec0ff */
[----:B------:R-:W-:Y:S02]  /*15f0*/  ULOP3.LUT UR47, UR47, 0x80, URZ, 0xc0, !UPT ;  /* 0x000000802f2f7892 */ /* 0x000fe4000f8ec0ff */
[----:B------:R-:W-:Y:S01]  /*1600*/  USHF.L.U32 UR22, UR25, UR22, URZ ;  /* 0x0000001619167299 */ /* 0x000fe200080006ff */
[----:B------:R-:W-:Y:S11]  /*1610*/  BRA.U UP2, `(.L_x_19) ;  /* 0x0000000102407547 */ /* 0x000ff6000b800000 */
[----:B------:R-:W2:Y:S01]  /*1620*/  LDCU.128 UR8, c[0x0][0xb10] ;  /* 0x00016200ff0877ac */ /* 0x000ea20008000c00 */
[----:B------:R-:W3:Y:S01]  /*1630*/  LDCU UR12, c[0x0][0xb0c] ;  /* 0x00016180ff0c77ac */ /* 0x000ee20008000800 */
[----:B------:R-:W4:Y:S01]  /*1640*/  LDCU UR13, c[0x0][0xb20] ;  /* 0x00016400ff0d77ac */ /* 0x000f220008000800 */
[----:B--2---:R-:W-:Y:S02]  /*1650*/  UIMAD.WIDE.U32 UR4, UR30, UR8, URZ ;  /* 0x000000081e0472a5 */ /* 0x004fe4000f8e00ff */
[----:B------:R-:W-:Y:S02]  /*1660*/  UIMAD.WIDE.U32 UR6, UR31, UR11, URZ ;  /* 0x0000000b1f0672a5 */ /* 0x000fe4000f8e00ff */
[----:B---3--:R-:W-:Y:S02]  /*1670*/  UISETP.NE.AND UP2, UPT, UR12, 0x1, UPT ;  /* 0x000000010c00788c */ /* 0x008fe4000bf45270 */
[----:B------:R-:W-:-:S03]  /*1680*/  USHF.R.U32.HI UR5, URZ, UR9, UR5 ;  /* 0x00000009ff057299 */ /* 0x000fc60008011605 */
[----:B------:R-:W-:Y:S01]  /*1690*/  UMOV UR4, UR7 ;  /* 0x0000000700047c82 */ /* 0x000fe20008000000 */
[----:B------:R-:W-:Y:S02]  /*16a0*/  USEL UR5, UR30, UR5, !UP2 ;  /* 0x000000051e057287 */ /* 0x000fe4000d000000 */
[----:B------:R-:W-:Y:S02]  /*16b0*/  UISETP.NE.AND UP2, UPT, UR10, 0x1, UPT ;  /* 0x000000010a00788c */ /* 0x000fe4000bf45270 */
[----:B----4-:R-:W-:-:S04]  /*16c0*/  USHF.R.U32.HI UR4, URZ, UR13, UR4 ;  /* 0x0000000dff047299 */ /* 0x010fc80008011604 */
[----:B------:R-:W-:-:S04]  /*16d0*/  USEL UR4, UR31, UR4, !UP2 ;  /* 0x000000041f047287 */ /* 0x000fc8000d000000 */
[----:B------:R-:W-:Y:S02]  /*16e0*/  UIADD3 UR6, UPT, UPT, UR5, -UR4, URZ ;  /* 0x8000000405067290 */ /* 0x000fe4000fffe0ff */
[----:B------:R-:W-:Y:S02]  /*16f0*/  UIADD3 UR4, UPT, UPT, -UR5, UR4, URZ ;  /* 0x0000000405047290 */ /* 0x000fe4000fffe1ff */
[----:B------:R-:W-:Y:S02]  /*1700*/  UIMAD UR31, UR6, UR10, UR31 ;  /* 0x0000000a061f72a4 */ /* 0x000fe4000f8e021f */
[----:B------:R-:W-:-:S12]  /*1710*/  UIMAD UR30, UR4, UR12, UR30 ;  /* 0x0000000c041e72a4 */ /* 0x000fd8000f8e021e */
.L_x_19:
[----:B------:R-:W-:Y:S05]  /*1720*/  BRA.U !UP6, `(.L_x_20) ;  /* 0x000000010e0c7547 */ /* 0x000fea000b800000 */
[----:B------:R-:W-:Y:S01]  /*1730*/  UCGABAR_WAIT ;  /* 0x0000000000007dc7 */ /* 0x000fe20008000000 */
[----:B------:R-:W-:Y:S01]  /*1740*/  CCTL.IVALL ;  /* 0x00000000ff00798f */ /* 0x000fe20002000000 */
[----:B------:R-:W-:Y:S05]  /*1750*/  BRA `(.L_x_21) ;  /* 0x0000000000047947 */ /* 0x000fea0003800000 */
.L_x_20:
[----:B------:R-:W-:Y:S06]  /*1760*/  BAR.SYNC.DEFER_BLOCKING 0x0 ;  /* 0x0000000000007b1d */ /* 0x000fec0000010000 */
.L_x_21:
[----:B------:R-:W-:Y:S05]  /*1770*/  BRA.U UP0, `(.L_x_22) ;  /* 0x0000001500007547 */ /* 0x000fea000b800000 */
[----:B------:R-:W2:Y:S01]  /*1780*/  LDCU UR6, c[0x0][0x38c] ;  /* 0x00007180ff0677ac */ /* 0x000ea20008000800 */
[----:B------:R-:W-:Y:S01]  /*1790*/  PLOP3.LUT P1, PT, PT, PT, UP4, 0x80, 0x8 ;  /* 0x000000000008781c */ /* 0x000fe20003f2f048 */
[----:B------:R-:W-:Y:S01]  /*17a0*/  IMAD.MOV.U32 R12, RZ, RZ, 0x1 ;  /* 0x00000001ff0c7424 */ /* 0x000fe200078e00ff */
[----:B------:R-:W-:Y:S02]  /*17b0*/  ISETP.NE.AND P2, PT, R3, RZ, P3 ;  /* 0x000000ff0300720c */ /* 0x000fe40001f45270 */
[----:B------:R-:W-:Y:S02]  /*17c0*/  CS2R R10, SRZ ;  /* 0x00000000000a7805 */ /* 0x000fe4000001ff00 */
[----:B------:R-:W-:Y:S01]  /*17d0*/  PLOP3.LUT P1, PT, P1, PT, PT, 0x8, 0x80 ;  /* 0x000000000080781c */ /* 0x000fe20000f2e170 */
[----:B------:R-:W-:Y:S01]  /*17e0*/  IMAD.MOV.U32 R9, RZ, RZ, RZ ;  /* 0x000000ffff097224 */ /* 0x000fe200078e00ff */
[----:B------:R-:W3:Y:S01]  /*17f0*/  LDCU UR39, c[0x0][0x370] ;  /* 0x00006e00ff2777ac */ /* 0x000ee20008000800 */
[----:B------:R-:W-:Y:S01]  /*1800*/  IMAD.MOV.U32 R8, RZ, RZ, 0x1 ;  /* 0x00000001ff087424 */ /* 0x000fe200078e00ff */
[----:B------:R-:W4:Y:S01]  /*1810*/  LDCU.64 UR26, c[0x0][0x348] ;  /* 0x00006900ff1a77ac */ /* 0x000f220008000a00 */
[----:B------:R-:W-:Y:S01]  /*1820*/  ULEA.HI UR44, UR23, UR47, URZ, 0x19 ;  /* 0x0000002f172c7291 */ /* 0x000fe2000f8fc8ff */
[----:B------:R-:W1:Y:S01]  /*1830*/  LDCU UR38, c[0x0][0x374] ;  /* 0x00006e80ff2677ac */ /* 0x000e620008000800 */
[----:B--2---:R-:W-:-:S02]  /*1840*/  UIADD3 UR5, UPT, UPT, UR6, 0x7f, URZ ;  /* 0x0000007f06057890 */ /* 0x004fc4000fffe0ff */
[----:B------:R-:W-:Y:S02]  /*1850*/  UIADD3 UR48, UPT, UPT, UR6, 0xfe, URZ ;  /* 0x000000fe06307890 */ /* 0x000fe4000fffe0ff */
[----:B------:R-:W-:Y:S01]  /*1860*/  USHF.R.S32.HI UR4, URZ, 0x1f, UR5 ;  /* 0x0000001fff047899 */ /* 0x000fe20008011405 */
[----:B------:R-:W-:-:S03]  /*1870*/  UMOV UR7, URZ ;  /* 0x000000ff00077c82 */ /* 0x000fc60008000000 */
[----:B------:R-:W-:Y:S02]  /*1880*/  ULEA.HI UR4, UR4, UR5, URZ, 0x7 ;  /* 0x0000000504047291 */ /* 0x000fe4000f8f38ff */
[----:B------:R-:W-:Y:S02]  /*1890*/  UIADD3 UR5, UPT, UPT, UR6, -0x1, URZ ;  /* 0xffffffff06057890 */ /* 0x000fe4000fffe0ff */
[----:B------:R-:W-:Y:S02]  /*18a0*/  USHF.R.S32.HI UR41, URZ, 0x7, UR4 ;  /* 0x00000007ff297899 */ /* 0x000fe40008011404 */
[----:B------:R-:W-:Y:S02]  /*18b0*/  UISETP.GE.U32.AND UP1, UPT, UR5, -0xff, UPT ;  /* 0xffffff010500788c */ /* 0x000fe4000bf26070 */
[----:B------:R-:W-:-:S04]  /*18c0*/  UISETP.LT.U32.AND UP0, UPT, UR41, 0x5, UPT ;  /* 0x000000052900788c */ /* 0x000fc8000bf01070 */
[----:B------:R-:W-:Y:S02]  /*18d0*/  USEL UR40, UR41, 0x5, UP0 ;  /* 0x0000000529287887 */ /* 0x000fe40008000000 */
[----:B------:R-:W-:Y:S02]  /*18e0*/  UISETP.NE.AND UP0, UPT, UR18, URZ, UPT ;  /* 0x000000ff1200728c */ /* 0x000fe4000bf05270 */
[----:B------:R-:W-:Y:S02]  /*18f0*/  UIADD3 UR4, UPT, UPT, UR40, -0x1, URZ ;  /* 0xffffffff28047890 */ /* 0x000fe4000fffe0ff */
[----:B------:R-:W-:Y:S02]  /*1900*/  @UP1 UIADD3 UR4, UPT, UPT, UR40, URZ, URZ ;  /* 0x000000ff28041290 */ /* 0x000fe4000fffe0ff */
[----:B------:R-:W-:Y:S02]  /*1910*/  USEL UR24, UR46, 0x2, UP0 ;  /* 0x000000022e187887 */ /* 0x000fe40008000000 */
[----:B------:R-:W-:-:S02]  /*1920*/  UIADD3 UR46, UPT, UPT, UR41, -UR40, URZ ;  /* 0x80000028292e7290 */ /* 0x000fc4000fffe0ff */
[----:B------:R-:W-:Y:S02]  /*1930*/  UIADD3 UR28, UPT, UPT, UR4, 0x1, URZ ;  /* 0x00000001041c7890 */ /* 0x000fe4000fffe0ff */
[----:B-1-34-:R-:W-:-:S12]  /*1940*/  UIADD3 UR43, UPT, UPT, -UR4, URZ, URZ ;  /* 0x000000ff042b7290 */ /* 0x01afd8000fffe1ff */
.L_x_42:
[----:B------:R-:W-:Y:S01]  /*1950*/  UISETP.NE.AND UP0, UPT, UR45, URZ, UPT ;  /* 0x000000ff2d00728c */ /* 0x000fe2000bf05270 */
[----:B-1----:R-:W1:Y:S08]  /*1960*/  S2UR UR45, SR_CgaCtaId ;  /* 0x00000000002d79c3 */ /* 0x002e700000008800 */
[----:B------:R-:W-:Y:S05]  /*1970*/  BRA.U UP0, `(.L_x_23) ;  /* 0x0000000100347547 */ /* 0x000fea000b800000 */
[----:B------:R-:W2:Y:S01]  /*1980*/  S2R R0, SR_CgaCtaId ;  /* 0x0000000000007919 */ /* 0x000ea20000008800 */
[----:B------:R-:W-:Y:S02]  /*1990*/  MOV R3, 0x400 ;  /* 0x0000040000037802 */ /* 0x000fe40000000f00 */
[----:B------:R-:W-:Y:S02]  /*19a0*/  SHF.L.U32 R2, R8, 0x1f, RZ ;  /* 0x0000001f08027819 */ /* 0x000fe400000006ff */
[----:B--2---:R-:W-:-:S05]  /*19b0*/  LEA R0, R0, R3, 0x18 ;  /* 0x0000000300007211 */ /* 0x004fca00078ec0ff */
[----:B------:R-:W-:-:S04]  /*19c0*/  IMAD R3, R9, 0x8, R0 ;  /* 0x0000000809037824 */ /* 0x000fc800078e0200 */
[----:B------:R-:W2:Y:S02]  /*19d0*/  SYNCS.PHASECHK.TRANS64.TRYWAIT P0, [R3+URZ+0xf0], R2 ;  /* 0x0000f002030075a7 */ /* 0x000ea400080011ff */
[----:B--2---:R-:W-:Y:S05]  /*19e0*/  @!P0 BRA `(.L_x_24) ;  /* 0x000000a400388947 */ /* 0x004fea0003800000 */
.L_x_142:
[----:B------:R-:W-:Y:S01]  /*19f0*/  VIADD R9, R9, 0x1 ;  /* 0x0000000109097836 */ /* 0x000fe20000000000 */
[----:B------:R2:W-:Y:S04]  /*1a00*/  SYNCS.ARRIVE.TRANS64.A1T0 RZ, [R3+URZ+0xe0], RZ ;  /* 0x0000e0ff03ff79a7 */ /* 0x0005e800081000ff */
[----:B------:R-:W-:-:S04]  /*1a10*/  ISETP.NE.AND P0, PT, R9, 0x2, PT ;  /* 0x000000020900780c */ /* 0x000fc80003f05270 */
[----:B------:R-:W-:Y:S02]  /*1a20*/  SEL R9, R9, RZ, P0 ;  /* 0x000000ff09097207 */ /* 0x000fe40000000000 */
[----:B--2---:R-:W-:-:S04]  /*1a30*/  SEL R3, RZ, 0x1, P0 ;  /* 0x00000001ff037807 */ /* 0x004fc80000000000 */
[----:B------:R-:W-:-:S07]  /*1a40*/  LOP3.LUT R8, R8, R3, RZ, 0x3c, !PT ;  /* 0x0000000308087212 */ /* 0x000fce00078e3cff */
.L_x_23:
[----:B------:R-:W-:Y:S01]  /*1a50*/  UMOV UR6, 0x400 ;  /* 0x0000040000067882 */ /* 0x000fe20000000000 */
[----:B------:R-:W-:Y:S01]  /*1a60*/  UISETP.GE.U32.AND UP0, UPT, UR48, 0xff, UPT ;  /* 0x000000ff3000788c */ /* 0x000fe2000bf06070 */
[----:B------:R-:W-:Y:S01]  /*1a70*/  SHF.L.U32 R0, R12, 0x1f, RZ ;  /* 0x0000001f0c007819 */ /* 0x000fe200000006ff */
[----:B-1----:R-:W-:Y:S02]  /*1a80*/  ULEA UR6, UR45, UR6, 0x18 ;  /* 0x000000062d067291 */ /* 0x002fe4000f8ec0ff */
[----:B------:R-:W-:Y:S02]  /*1a90*/  ULEA UR11, UR31, UR44, 0x8 ;  /* 0x0000002c1f0b7291 */ /* 0x000fe4000f8e40ff */
[----:B------:R-:W-:Y:S01]  /*1aa0*/  ULEA UR4, UR7, UR6, 0x3 ;  /* 0x0000000607047291 */ /* 0x000fe2000f8e18ff */
[----:B------:R-:W-:-:S08]  /*1ab0*/  UMOV UR13, URZ ;  /* 0x000000ff000d7c82 */ /* 0x000fd00008000000 */
[----:B------:R1:W2:Y:S01]  /*1ac0*/  SYNCS.PHASECHK.TRANS64.TRYWAIT P0, [UR4+0x28], R0 ;  /* 0x00002800ff0075a7 */ /* 0x0002a20008001104 */
[----:B------:R-:W-:-:S04]  /*1ad0*/  ULEA.HI UR4, UR30, UR30, URZ, 0x1 ;  /* 0x0000001e1e047291 */ /* 0x000fc8000f8f08ff */
[----:B------:R-:W-:-:S04]  /*1ae0*/  USHF.L.U32 UR4, UR4, 0x7, URZ ;  /* 0x0000000704047899 */ /* 0x000fc800080006ff */
[----:B------:R-:W-:Y:S01]  /*1af0*/  ULOP3.LUT UR35, UR47, 0xffffff00, UR4, 0xf8, !UPT ;  /* 0xffffff002f237892 */ /* 0x000fe2000f8ef804 */
[----:B------:R-:W-:Y:S11]  /*1b00*/  BRA.U !UP0, `(.L_x_25) ;  /* 0x0000000108c47547 */ /* 0x000ff6000b800000 */
[----:B------:R-:W-:Y:S01]  /*1b10*/  UMOV UR16, UR43 ;  /* 0x0000002b00107c82 */ /* 0x000fe20008000000 */
[----:B------:R-:W-:Y:S01]  /*1b20*/  UMOV UR4, UR7 ;  /* 0x0000000700047c82 */ /* 0x000fe20008000000 */
[----:B------:R-:W-:-:S05]  /*1b30*/  UMOV UR34, URZ ;  /* 0x000000ff00227c82 */ /* 0x000fca0008000000 */
.L_x_31:
[----:B------:R-:W-:Y:S01]  /*1b40*/  ULEA UR33, UR4, UR6, 0x3 ;  /* 0x0000000604217291 */ /* 0x000fe2000f8e18ff */
[----:B------:R-:W-:Y:S01]  /*1b50*/  @P3 MOV R2, 0x10000 ;  /* 0x0001000000023802 */ /* 0x000fe20000000f00 */
[----:B--234-:R-:W-:Y:S10]  /*1b60*/  @P0 BRA `(.L_x_26) ;  /* 0x00000000000c0947 */ /* 0x01cff40003800000 */
[----:B------:R-:W-:-:S04]  /*1b70*/  SHF.L.U32 R3, R12, 0x1f, RZ ;  /* 0x0000001f0c037819 */ /* 0x000fc800000006ff */
[----:B------:R-:W2:Y:S02]  /*1b80*/  SYNCS.PHASECHK.TRANS64.TRYWAIT P0, [UR33+0x28], R3 ;  /* 0x00002803ff0075a7 */ /* 0x000ea40008001121 */
[----:B--2---:R-:W-:Y:S05]  /*1b90*/  @!P0 BRA `(.L_x_27) ;  /* 0x000000a000e08947 */ /* 0x004fea0003800000 */
.L_x_26:
[----:B------:R2:W-:Y:S01]  /*1ba0*/  @P3 SYNCS.ARRIVE.TRANS64 RZ, [UR33], R2 ;  /* 0x00000002ffff39a7 */ /* 0x0005e20008000021 */
[----:B------:R-:W-:Y:S02]  /*1bb0*/  ULOP3.LUT UR5, UR24, 0x2, URZ, 0xfc, !UPT ;  /* 0x0000000218057892 */ /* 0x000fe4000f8efcff */
[----:B------:R-:W-:Y:S02]  /*1bc0*/  UIADD3 UR16, UPT, UPT, UR16, 0x1, URZ ;  /* 0x0000000110107890 */ /* 0x000fe4000fffe0ff */
[----:B------:R-:W-:Y:S02]  /*1bd0*/  UISETP.NE.AND UP0, UPT, UR5, 0x2, UPT ;  /* 0x000000020500788c */ /* 0x000fe4000bf05270 */
[----:B------:R-:W-:-:S07]  /*1be0*/  UISETP.NE.AND UP2, UPT, UR16, 0x1, UPT ;  /* 0x000000011000788c */ /* 0x000fce000bf45270 */
[----:B------:R-:W-:Y:S05]  /*1bf0*/  BRA.U UP0, `(.L_x_28) ;  /* 0x0000000100047547 */ /* 0x000fea000b800000 */
[----:B------:R-:W-:Y:S05]  /*1c00*/  BPT.TRAP 0x1 ;  /* 0x000000040000795c */ /* 0x000fea0000300000 */
.L_x_28:
[----:B------:R-:W-:Y:S04]  /*1c10*/  BSSY.RECONVERGENT B0, `(.L_x_29) ;  /* 0x0000003000007945 */ /* 0x000fe80003800200 */
[----:B------:R-:W-:Y:S05]  /*1c20*/  @!P2 BRA `(.L_x_30) ;  /* 0x000000000004a947 */ /* 0x000fea0003800000 */
[----:B------:R-:W-:Y:S05]  /*1c30*/  BPT.TRAP 0x1 ;  /* 0x000000040000795c */ /* 0x000fea0000300000 */
.L_x_30:
[----:B------:R-:W-:Y:S05]  /*1c40*/  BSYNC.RECONVERGENT B0 ;  /* 0x0000000000007941 */ /* 0x000fea0003800200 */
.L_x_29:
[----:B------:R-:W-:Y:S02]  /*1c50*/  UIADD3 UR5, UPT, UPT, UR4, 0x1, URZ ;  /* 0x0000000104057890 */ /* 0x000fe4000fffe0ff */
[----:B------:R-:W-:Y:S02]  /*1c60*/  USHF.L.U32 UR32, UR4, 0xe, URZ ;  /* 0x0000000e04207899 */ /* 0x000fe400080006ff */
[----:B------:R-:W-:Y:S02]  /*1c70*/  UISETP.NE.AND UP0, UPT, UR5, 0x5, UPT ;  /* 0x000000050500788c */ /* 0x000fe4000bf05270 */
[----:B------:R-:W-:Y:S02]  /*1c80*/  UIADD3 UR14, UP1, UPT, UR26, 0x80, URZ ;  /* 0x000000801a0e7890 */ /* 0x000fe4000ff3e0ff */
[----:B------:R-:W-:Y:S02]  /*1c90*/  USEL UR8, URZ, 0x1, UP0 ;  /* 0x00000001ff087887 */ /* 0x000fe40008000000 */
[----:B------:R-:W-:-:S02]  /*1ca0*/  USEL UR7, UR5, URZ, UP0 ;  /* 0x000000ff05077287 */ /* 0x000fc40008000000 */
[----:B------:R-:W-:Y:S02]  /*1cb0*/  UIADD3 UR4, UP0, UPT, UR26, 0x180, URZ ;  /* 0x000001801a047890 */ /* 0x000fe4000ff1e0ff */
[----:B------:R-:W-:Y:S01]  /*1cc0*/  ULEA UR5, UR7, UR6, 0x3 ;  /* 0x0000000607057291 */ /* 0x000fe2000f8e18ff */
[----:B------:R-:W-:Y:S01]  /*1cd0*/  LOP3.LUT R12, R12, UR8, RZ, 0x3c, !PT ;  /* 0x000000080c0c7c12 */ /* 0x000fe2000f8e3cff */
[----:B------:R-:W-:Y:S02]  /*1ce0*/  ULOP3.LUT UR8, UR32, UR23, URZ, 0xfc, !UPT ;  /* 0x0000001720087292 */ /* 0x000fe4000f8efcff */
[----:B------:R-:W-:Y:S01]  /*1cf0*/  ULOP3.LUT UR33, UR33, 0xfefffff8, URZ, 0xc0, !UPT ;  /* 0xfefffff821217892 */ /* 0x000fe2000f8ec0ff */
[----:B-1----:R-:W-:Y:S01]  /*1d00*/  SHF.L.U32 R0, R12, 0x1f, RZ ;  /* 0x0000001f0c007819 */ /* 0x002fe200000006ff */
[----:B------:R-:W-:Y:S02]  /*1d10*/  UIADD3.X UR15, UPT, UPT, URZ, UR27, URZ, UP1, !UPT ;  /* 0x0000001bff0f7290 */ /* 0x000fe40008ffe4ff */
[----:B------:R-:W-:Y:S01]  /*1d20*/  UIADD3 UR32, UPT, UPT, UR6, 0xc400, UR32 ;  /* 0x0000c40006207890 */ /* 0x000fe2000fffe020 */
[----:B------:R3:W4:Y:S01]  /*1d30*/  SYNCS.PHASECHK.TRANS64.TRYWAIT P0, [UR5+0x28], R0 ;  /* 0x00002800ff0075a7 */ /* 0x0007220008001105 */
[----:B------:R-:W-:-:S02]  /*1d40*/  UIADD3 UR8, UPT, UPT, UR6, 0x20400, UR8 ;  /* 0x0002040006087890 */ /* 0x000fc4000fffe008 */
[----:B------:R-:W-:Y:S02]  /*1d50*/  UIADD3.X UR5, UPT, UPT, URZ, UR27, URZ, UP0, !UPT ;  /* 0x0000001bff057290 */ /* 0x000fe400087fe4ff */
[----:B------:R-:W-:Y:S01]  /*1d60*/  UPRMT UR13, URZ, 0x5410, UR22 ;  /* 0x00005410ff0d7896 */ /* 0x000fe20008000016 */
[----:B------:R-:W-:Y:S01]  /*1d70*/  UMOV UR18, 0x0 ;  /* 0x0000000000127882 */ /* 0x000fe20000000000 */
[----:B------:R-:W-:Y:S01]  /*1d80*/  UMOV UR19, 0x10000000 ;  /* 0x1000000000137882 */ /* 0x000fe20000000000 */
[----:B------:R-:W-:Y:S01]  /*1d90*/  UMOV UR10, UR34 ;  /* 0x00000022000a7c82 */ /* 0x000fe20008000000 */
[----:B------:R-:W-:Y:S01]  /*1da0*/  UMOV UR12, UR36 ;  /* 0x00000024000c7c82 */ /* 0x000fe20008000000 */
[----:B------:R-:W-:Y:S01]  /*1db0*/  UMOV UR9, UR33 ;  /* 0x0000002100097c82 */ /* 0x000fe20008000000 */
[----:B------:R1:W-:Y:S03]  /*1dc0*/  UTMALDG.3D.2CTA [UR32], [UR14], desc[UR18] ;  /* 0x000012200e0075b4 */ /* 0x0003e60008211000 */
[----:B------:R2:W-:Y:S01]  /*1dd0*/  UTMALDG.3D.MULTICAST.2CTA [UR8], [UR4], UR13, desc[UR18] ;  /* 0x00001208040073b4 */ /* 0x0005e2000821180d */
[----:B-1----:R-:W-:Y:S01]  /*1de0*/  UIADD3 UR34, UPT, UPT, UR34, 0x80, URZ ;  /* 0x0000008022227890 */ /* 0x002fe2000fffe0ff */
[----:B--2---:R-:W-:Y:S01]  /*1df0*/  UMOV UR13, UR28 ;  /* 0x0000001c000d7c82 */ /* 0x004fe20008000000 */
[----:B------:R-:W-:Y:S01]  /*1e00*/  UMOV UR4, UR7 ;  /* 0x0000000700047c82 */ /* 0x000fe20008000000 */
[----:B------:R-:W-:Y:S09]  /*1e10*/  BRA.U UP2, `(.L_x_31) ;  /* 0xfffffffd02487547 */ /* 0x000ff2000b83ffff */
.L_x_25:
[----:B------:R-:W-:Y:S01]  /*1e20*/  ULEA UR4, UR7, UR6, 0x3 ;  /* 0x0000000607047291 */ /* 0x000fe2000f8e18ff */
[----:B-1-3--:R-:W-:Y:S01]  /*1e30*/  SHF.L.U32 R0, R12, 0x1f, RZ ;  /* 0x0000001f0c007819 */ /* 0x00afe200000006ff */
[----:B------:R-:W-:Y:S01]  /*1e40*/  @!P1 SYNCS.ARRIVE.TRANS64.A1T0 RZ, [UR6+0x98], RZ ;  /* 0x000098ffffff99a7 */ /* 0x000fe20008100006 */
[----:B------:R-:W-:-:S06]  /*1e50*/  UISETP.GT.AND UP0, UPT, UR41, UR40, UPT ;  /* 0x000000282900728c */ /* 0x000fcc000bf04270 */
[----:B--2-4-:R1:W2:Y:S03]  /*1e60*/  SYNCS.PHASECHK.TRANS64.TRYWAIT P0, [UR4+0x28], R0 ;  /* 0x00002800ff0075a7 */ /* 0x0142a60008001104 */
[----:B------:R-:W-:Y:S05]  /*1e70*/  BRA.U !UP0, `(.L_x_32) ;  /* 0x0000000108c47547 */ /* 0x000fea000b800000 */
[----:B------:R-:W-:Y:S01]  /*1e80*/  UIADD3 UR25, UPT, UPT, UR46, UR13, URZ ;  /* 0x0000000d2e197290 */ /* 0x000fe2000fffe0ff */
[----:B------:R-:W-:-:S11]  /*1e90*/  UMOV UR4, UR7 ;  /* 0x0000000700047c82 */ /* 0x000fd60008000000 */
.L_x_38:
[----:B------:R-:W-:Y:S01]  /*1ea0*/  ULEA UR17, UR4, UR6, 0x3 ;  /* 0x0000000604117291 */ /* 0x000fe2000f8e18ff */
[----:B--2---:R-:W-:Y:S01]  /*1eb0*/  @P3 MOV R2, 0x10000 ;  /* 0x0001000000023802 */ /* 0x004fe20000000f00 */
[----:B--2-4-:R-:W-:Y:S10]  /*1ec0*/  @P0 BRA `(.L_x_33) ;  /* 0x00000000000c0947 */ /* 0x014ff40003800000 */
[----:B------:R-:W-:-:S04]  /*1ed0*/  SHF.L.U32 R3, R12, 0x1f, RZ ;  /* 0x0000001f0c037819 */ /* 0x000fc800000006ff */
[----:B------:R-:W2:Y:S02]  /*1ee0*/  SYNCS.PHASECHK.TRANS64.TRYWAIT P0, [UR17+0x28], R3 ;  /* 0x00002803ff0075a7 */ /* 0x000ea40008001111 */
[----:B--2---:R-:W-:Y:S05]  /*1ef0*/  @!P0 BRA `(.L_x_34) ;  /* 0x000000a000208947 */ /* 0x004fea0003800000 */
.L_x_33:
[----:B------:R2:W-:Y:S01]  /*1f00*/  @P3 SYNCS.ARRIVE.TRANS64 RZ, [UR17], R2 ;  /* 0x00000002ffff39a7 */ /* 0x0005e20008000011 */
[----:B------:R-:W-:-:S04]  /*1f10*/  ULOP3.LUT UR5, UR24, 0x2, URZ, 0xfc, !UPT ;  /* 0x0000000218057892 */ /* 0x000fc8000f8efcff */
[----:B------:R-:W-:-:S09]  /*1f20*/  UISETP.NE.AND UP0, UPT, UR5, 0x2, UPT ;  /* 0x000000020500788c */ /* 0x000fd2000bf05270 */
[----:B------:R-:W-:Y:S05]  /*1f30*/  BRA.U UP0, `(.L_x_35) ;  /* 0x0000000100047547 */ /* 0x000fea000b800000 */
[----:B------:R-:W-:Y:S05]  /*1f40*/  BPT.TRAP 0x1 ;  /* 0x000000040000795c */ /* 0x000fea0000300000 */
.L_x_35:
[----:B------:R-:W-:Y:S04]  /*1f50*/  BSSY.RECONVERGENT B0, `(.L_x_36) ;  /* 0x0000003000007945 */ /* 0x000fe80003800200 */
[----:B------:R-:W-:Y:S05]  /*1f60*/  @!P2 BRA `(.L_x_37) ;  /* 0x000000000004a947 */ /* 0x000fea0003800000 */
[----:B------:R-:W-:Y:S05]  /*1f70*/  BPT.TRAP 0x1 ;  /* 0x000000040000795c */ /* 0x000fea0000300000 */
.L_x_37:
[----:B------:R-:W-:Y:S05]  /*1f80*/  BSYNC.RECONVERGENT B0 ;  /* 0x0000000000007941 */ /* 0x000fea0003800200 */
.L_x_36:
        /* <DEDUP_REMOVED lines=10> */
[----:B------:R-:W-:Y:S01]  /*2030*/  USHF.L.U32 UR18, UR13, 0x7, URZ ;  /* 0x000000070d127899 */ /* 0x000fe200080006ff */
[----:B-1----:R-:W-:Y:S01]  /*2040*/  SHF.L.U32 R0, R12, 0x1f, RZ ;  /* 0x0000001f0c007819 */ /* 0x002fe200000006ff */
[----:B------:R-:W-:Y:S02]  /*2050*/  ULOP3.LUT UR17, UR17, 0xfefffff8, URZ, 0xc0, !UPT ;  /* 0xfefffff811117892 */ /* 0x000fe4000f8ec0ff */
[----:B------:R-:W-:Y:S01]  /*2060*/  UIADD3 UR16, UPT, UPT, UR6, 0xc400, UR16 ;  /* 0x0000c40006107890 */ /* 0x000fe2000fffe010 */
[----:B------:R3:W4:Y:S01]  /*2070*/  SYNCS.PHASECHK.TRANS64.TRYWAIT P0, [UR5+0x28], R0 ;  /* 0x00002800ff0075a7 */ /* 0x0007220008001105 */
[----:B------:R-:W-:-:S02]  /*2080*/  UIADD3.X UR5, UPT, UPT, URZ, UR27, URZ, UP1, !UPT ;  /* 0x0000001bff057290 */ /* 0x000fc40008ffe4ff */
[----:B------:R-:W-:Y:S02]  /*2090*/  UIADD3 UR8, UPT, UPT, UR6, 0x20400, UR8 ;  /* 0x0002040006087890 */ /* 0x000fe4000fffe008 */
[----:B------:R-:W-:Y:S02]  /*20a0*/  UPRMT UR21, URZ, 0x5410, UR22 ;  /* 0x00005410ff157896 */ /* 0x000fe40008000016 */
[----:B------:R-:W-:Y:S01]  /*20b0*/  UIADD3.X UR15, UPT, UPT, URZ, UR27, URZ, UP0, !UPT ;  /* 0x0000001bff0f7290 */ /* 0x000fe200087fe4ff */
[----:B------:R-:W-:Y:S01]  /*20c0*/  UMOV UR30, 0x0 ;  /* 0x00000000001e7882 */ /* 0x000fe20000000000 */
[----:B------:R-:W-:Y:S01]  /*20d0*/  UMOV UR31, 0x10000000 ;  /* 0x10000000001f7882 */ /* 0x000fe20000000000 */
[----:B------:R-:W-:Y:S01]  /*20e0*/  UMOV UR19, UR35 ;  /* 0x0000002300137c82 */ /* 0x000fe20008000000 */
[----:B------:R-:W-:Y:S01]  /*20f0*/  UMOV UR20, UR36 ;  /* 0x0000002400147c82 */ /* 0x000fe20008000000 */
[----:B------:R-:W-:Y:S01]  /*2100*/  UMOV UR12, UR36 ;  /* 0x00000024000c7c82 */ /* 0x000fe20008000000 */
[----:B------:R-:W-:Y:S01]  /*2110*/  UMOV UR9, UR17 ;  /* 0x0000001100097c82 */ /* 0x000fe20008000000 */
[----:B------:R-:W-:Y:S01]  /*2120*/  UMOV UR10, UR18 ;  /* 0x00000012000a7c82 */ /* 0x000fe20008000000 */
[----:B------:R1:W-:Y:S01]  /*2130*/  UTMALDG.3D.2CTA [UR16], [UR4], desc[UR30] ;  /* 0x00001e10040075b4 */ /* 0x0003e20008211000 */
[----:B------:R-:W-:-:S04]  /*2140*/  UIADD3 UR13, UPT, UPT, UR13, 0x1, URZ ;  /* 0x000000010d0d7890 */ /* 0x000fc8000fffe0ff */
[----:B------:R-:W-:Y:S01]  /*2150*/  UISETP.NE.AND UP0, UPT, UR13, UR25, UPT ;  /* 0x000000190d00728c */ /* 0x000fe2000bf05270 */
[----:B------:R3:W-:Y:S01]  /*2160*/  UTMALDG.3D.MULTICAST.2CTA [UR8], [UR14], UR21, desc[UR30] ;  /* 0x00001e080e0073b4 */ /* 0x0007e20008211815 */
[----:B-1----:R-:W-:-:S07]  /*2170*/  UMOV UR4, UR7 ;  /* 0x0000000700047c82 */ /* 0x002fce0008000000 */
[----:B---3--:R-:W-:Y:S05]  /*2180*/  BRA.U UP0, `(.L_x_38) ;  /* 0xfffffffd00447547 */ /* 0x008fea000b83ffff */
.L_x_32:
[C---:B------:R-:W-:Y:S01]  /*2190*/  LEA R3, R11.reuse, UR6, 0x3 ;  /* 0x000000060b037c11 */ /* 0x040fe2000f8e18ff */
[----:B------:R-:W-:Y:S01]  /*21a0*/  NOP ;  /* 0x0000000000007918 */ /* 0x000fe20000000000 */
[----:B-1----:R-:W-:Y:S02]  /*21b0*/  SHF.L.U32 R0, R10, 0x1f, RZ ;  /* 0x0000001f0a007819 */ /* 0x002fe400000006ff */
[----:B------:R-:W-:Y:S02]  /*21c0*/  LEA R5, R11, UR6, 0x4 ;  /* 0x000000060b057c11 */ /* 0x000fe4000f8e20ff */
[----:B--2-4-:R-:W1:Y:S02]  /*21d0*/  SYNCS.PHASECHK.TRANS64.TRYWAIT P0, [R3+URZ+0xa0], R0 ;  /* 0x0000a000030075a7 */ /* 0x014e6400080011ff */
[----:B-1----:R-:W-:Y:S05]  /*21e0*/  @!P0 BRA `(.L_x_39) ;  /* 0x0000009c007c8947 */ /* 0x002fea0003800000 */
.L_x_145:
[----:B------:R-:W2:Y:S01]  /*21f0*/  LDS.128 R4, [R5+0x110] ;  /* 0x0001100005047984 */ /* 0x000ea20000000c00 */
[----:B------:R-:W-:Y:S01]  /*2200*/  UISETP.GE.AND UP0, UPT, UR42, 0x1, UPT ;  /* 0x000000012a00788c */ /* 0x000fe2000bf06270 */
[----:B------:R-:W-:Y:S01]  /*2210*/  @!PT LDS RZ, [RZ] ;  /* 0x00000000fffff984 */ /* 0x000fe20000000800 */
[----:B------:R-:W-:Y:S01]  /*2220*/  @!PT LDS RZ, [RZ] ;  /* 0x00000000fffff984 */ /* 0x000fe20000000800 */
[----:B------:R-:W-:Y:S01]  /*2230*/  @!PT LDS RZ, [RZ] ;  /* 0x00000000fffff984 */ /* 0x000fe20000000800 */
[----:B------:R-:W-:Y:S01]  /*2240*/  @!PT LDS RZ, [RZ] ;  /* 0x00000000fffff984 */ /* 0x000fe20000000800 */
[----:B------:R3:W-:Y:S06]  /*2250*/  MEMBAR.ALL.CTA ;  /* 0x0000000000007992 */ /* 0x0007ec0000008000 */
[----:B---3--:R-:W3:Y:S01]  /*2260*/  FENCE.VIEW.ASYNC.S ;  /* 0x00000000000073c6 */ /* 0x008ee20000000000 */
[----:B--2---:R-:W-:-:S13]  /*2270*/  LOP3.LUT P0, RZ, R6, 0x1, RZ, 0xc0, !PT ;  /* 0x0000000106ff7812 */ /* 0x004fda000780c0ff */
[----:B---3--:R-:W-:Y:S01]  /*2280*/  VOTEU.ANY UP1, P0 ;  /* 0x0000000000ff7886 */ /* 0x008fe20000020100 */
[----:B------:R-:W-:-:S13]  /*2290*/  PLOP3.LUT P0, PT, PT, PT, UP1, 0x80, 0x8 ;  /* 0x000000000008781c */ /* 0x000fda0003f0f018 */
[----:B-1----:R-:W-:Y:S02]  /*22a0*/  @P0 LOP3.LUT R0, R5, 0xffff, RZ, 0xc0, !PT ;  /* 0x0000ffff05000812 */ /* 0x002fe400078ec0ff */
[----:B------:R-:W-:Y:S02]  /*22b0*/  @P0 MOV R2, R4 ;  /* 0x0000000400020202 */ /* 0x000fe40000000f00 */
[----:B------:R-:W-:Y:S01]  /*22c0*/  @P0 R2UR UR5, R0 ;  /* 0x00000000000502ca */ /* 0x000fe200000e0000 */
[----:B------:R-:W-:Y:S01]  /*22d0*/  VIADD R0, R3, 0xb0 ;  /* 0x000000b003007836 */ /* 0x000fe20000000000 */
[----:B------:R-:W-:Y:S02]  /*22e0*/  @P0 SHF.R.U32.HI R4, RZ, 0x10, R5 ;  /* 0x00000010ff040819 */ /* 0x000fe40000011605 */
[----:B------:R-:W-:Y:S02]  /*22f0*/  @P0 R2UR UR8, R2 ;  /* 0x00000000020802ca */ /* 0x000fe400000e0000 */
[----:B------:R-:W-:-:S02]  /*2300*/  PRMT R0, RZ, 0x654, R0 ;  /* 0x00000654ff007816 */ /* 0x000fc40000000000 */
[----:B------:R-:W-:Y:S02]  /*2310*/  @P0 R2UR UR4, R4 ;  /* 0x00000000040402ca */ /* 0x000fe400000e0000 */
[----:B------:R1:W-:Y:S03]  /*2320*/  SYNCS.ARRIVE.TRANS64.RED.A1T0 RZ, [R0+URZ], RZ ;  /* 0x000000ff00ff79a7 */ /* 0x0003e600081004ff */
[----:B------:R-:W-:-:S04]  /*2330*/  @UP1 UMOV UR29, UR5 ;  /* 0x00000005001d1c82 */ /* 0x000fc80008000000 */
[----:B------:R-:W-:-:S04]  /*2340*/  @UP1 UMOV UR37, UR8 ;  /* 0x0000000800251c82 */ /* 0x000fc80008000000 */
[----:B------:R-:W-:Y:S01]  /*2350*/  @UP1 UMOV UR36, UR4 ;  /* 0x0000000400241c82 */ /* 0x000fe20008000000 */
[----:B------:R-:W-:Y:S05]  /*2360*/  BRA.U !UP0, `(.L_x_40) ;  /* 0x0000000108d47547 */ /* 0x000fea000b800000 */
[----:B------:R-:W2:Y:S01]  /*2370*/  LDCU.128 UR12, c[0x0][0xb10] ;  /* 0x00016200ff0c77ac */ /* 0x000ea20008000c00 */
[----:B------:R-:W3:Y:S01]  /*2380*/  LDCU UR30, c[0x0][0xb20] ;  /* 0x00016400ff1e77ac */ /* 0x000ee20008000800 */
[----:B------:R-:W4:Y:S01]  /*2390*/  LDCU UR25, c[0x0][0xb0c] ;  /* 0x00016180ff1977ac */ /* 0x000f220008000800 */
[----:B------:R-:W1:Y:S01]  /*23a0*/  LDCU.64 UR10, c[0x0][0xb28] ;  /* 0x00016500ff0a77ac */ /* 0x000e620008000a00 */
[----:B------:R-:W-:Y:S02]  /*23b0*/  UISETP.NE.AND UP3, UPT, UR42, 0x1, UPT ;  /* 0x000000012a00788c */ /* 0x000fe4000bf65270 */
[----:B--2---:R-:W-:Y:S02]  /*23c0*/  UIMAD.WIDE.U32 UR8, UR38, UR15, URZ ;  /* 0x0000000f260872a5 */ /* 0x004fe4000f8e00ff */
[----:B------:R-:W-:Y:S02]  /*23d0*/  UIMAD.WIDE.U32 UR4, UR39, UR12, URZ ;  /* 0x0000000c270472a5 */ /* 0x000fe4000f8e00ff */
[----:B------:R-:W-:-:S02]  /*23e0*/  UISETP.NE.AND UP0, UPT, UR14, 0x1, UPT ;  /* 0x000000010e00788c */ /* 0x000fc4000bf05270 */
[----:B------:R-:W-:Y:S01]  /*23f0*/  UIMAD.WIDE.U32 UR20, UR29, UR15, URZ ;  /* 0x0000000f1d1472a5 */ /* 0x000fe2000f8e00ff */
[----:B------:R-:W-:Y:S02]  /*2400*/  UMOV UR8, UR9 ;  /* 0x0000000900087c82 */ /* 0x000fe40008000000 */
[----:B------:R-:W-:Y:S01]  /*2410*/  UMOV UR4, UR5 ;  /* 0x0000000500047c82 */ /* 0x000fe20008000000 */
[----:B---3--:R-:W-:Y:S02]  /*2420*/  USHF.R.U32.HI UR8, URZ, UR30, UR8 ;  /* 0x0000001eff087299 */ /* 0x008fe40008011608 */
[----:B----4-:R-:W-:Y:S02]  /*2430*/  UISETP.NE.AND UP2, UPT, UR25, 0x1, UPT ;  /* 0x000000011900788c */ /* 0x010fe4000bf45270 */
[----:B------:R-:W-:Y:S02]  /*2440*/  USHF.R.U32.HI UR4, URZ, UR13, UR4 ;  /* 0x0000000dff047299 */ /* 0x000fe40008011604 */
[----:B------:R-:W-:-:S02]  /*2450*/  USEL UR5, UR38, UR8, !UP0 ;  /* 0x0000000826057287 */ /* 0x000fc4000c000000 */
[----:B------:R-:W-:Y:S02]  /*2460*/  USEL UR8, UR39, UR4, !UP2 ;  /* 0x0000000427087287 */ /* 0x000fe4000d000000 */
[----:B-1----:R-:W-:Y:S01]  /*2470*/  UIMAD.WIDE.U32 UR16, UR5, UR10, URZ ;  /* 0x0000000a051072a5 */ /* 0x002fe2000f8e00ff */
[----:B------:R-:W-:Y:S01]  /*2480*/  UMOV UR4, UR21 ;  /* 0x0000001500047c82 */ /* 0x000fe20008000000 */
[----:B------:R-:W-:Y:S02]  /*2490*/  UIMAD.WIDE.U32 UR18, UR37, UR12, URZ ;  /* 0x0000000c251272a5 */ /* 0x000fe4000f8e00ff */
[----:B------:R-:W-:-:S03]  /*24a0*/  UIMAD.WIDE.U32 UR20, UR8, UR10, URZ ;  /* 0x0000000a081472a5 */ /* 0x000fc6000f8e00ff */
[----:B------:R-:W-:Y:S01]  /*24b0*/  UMOV UR16, UR17 ;  /* 0x0000001100107c82 */ /* 0x000fe20008000000 */
[----:B------:R-:W-:Y:S02]  /*24c0*/  USHF.R.U32.HI UR4, URZ, UR30, UR4 ;  /* 0x0000001eff047299 */ /* 0x000fe40008011604 */
[----:B------:R-:W-:Y:S01]  /*24d0*/  @UP3 USHF.R.U32.HI UR5, URZ, UR11, UR16 ;  /* 0x0000000bff053299 */ /* 0x000fe20008011610 */
[----:B------:R-:W-:Y:S01]  /*24e0*/  UMOV UR18, UR19 ;  /* 0x0000001300127c82 */ /* 0x000fe20008000000 */
[----:B------:R-:W-:Y:S01]  /*24f0*/  UMOV UR20, UR21 ;  /* 0x0000001500147c82 */ /* 0x000fe20008000000 */
[----:B------:R-:W-:Y:S02]  /*2500*/  USHF.R.U32.HI UR13, URZ, UR13, UR18 ;  /* 0x0000000dff0d7299 */ /* 0x000fe40008011612 */
[----:B------:R-:W-:Y:S02]  /*2510*/  USEL UR4, UR29, UR4, !UP0 ;  /* 0x000000041d047287 */ /* 0x000fe4000c000000 */
[----:B------:R-:W-:-:S02]  /*2520*/  @UP3 USHF.R.U32.HI UR8, URZ, UR11, UR20 ;  /* 0x0000000bff083299 */ /* 0x000fc40008011614 */
[----:B------:R-:W-:Y:S02]  /*2530*/  UIMAD UR9, UR42, UR5, URZ ;  /* 0x000000052a0972a4 */ /* 0x000fe4000f8e02ff */
[----:B------:R-:W-:Y:S02]  /*2540*/  USEL UR5, UR37, UR13, !UP2 ;  /* 0x0000000d25057287 */ /* 0x000fe4000d000000 */
[----:B------:R-:W-:Y:S02]  /*2550*/  UIMAD UR12, UR42, UR8, URZ ;  /* 0x000000082a0c72a4 */ /* 0x000fe4000f8e02ff */
[----:B------:R-:W-:Y:S02]  /*2560*/  UISETP.GE.AND UP0, UPT, UR4, UR9, UPT ;  /* 0x000000090400728c */ /* 0x000fe4000bf06270 */
[----:B------:R-:W-:Y:S02]  /*2570*/  UIMAD.WIDE.U32 UR16, UR4, UR10, URZ ;  /* 0x0000000a041072a5 */ /* 0x000fe4000f8e00ff */
[----:B------:R-:W-:-:S02]  /*2580*/  UISETP.GE.OR UP0, UPT, UR5, UR12, UP0 ;  /* 0x0000000c0500728c */ /* 0x000fc40008706670 */
        /* <DEDUP_REMOVED lines=19> */
.L_x_40:
[----:B------:R-:W2:Y:S02]  /*26c0*/  LDCU UR4, c[0x0][0xb30] ;  /* 0x00016600ff0477ac */ /* 0x000ea40008000800 */
[----:B--2---:R-:W-:-:S09]  /*26d0*/  UISETP.NE.AND UP0, UPT, UR4, 0x1, UPT ;  /* 0x000000010400788c */ /* 0x004fd2000bf05270 */
[----:B------:R-:W-:Y:S05]  /*26e0*/  BRA.U UP0, `(.L_x_41) ;  /* 0x0000000100447547 */ /* 0x000fea000b800000 */
[----:B------:R-:W2:Y:S01]  /*26f0*/  LDCU.128 UR12, c[0x0][0xb10] ;  /* 0x00016200ff0c77ac */ /* 0x000ea20008000c00 */
[----:B------:R-:W3:Y:S01]  /*2700*/  LDCU UR10, c[0x0][0xb0c] ;  /* 0x00016180ff0a77ac */ /* 0x000ee20008000800 */
[----:B------:R-:W4:Y:S01]  /*2710*/  LDCU UR11, c[0x0][0xb20] ;  /* 0x00016400ff0b77ac */ /* 0x000f220008000800 */
[----:B--2---:R-:W-:Y:S02]  /*2720*/  UIMAD.WIDE.U32 UR8, UR37, UR12, URZ ;  /* 0x0000000c250872a5 */ /* 0x004fe4000f8e00ff */
[----:B------:R-:W-:Y:S02]  /*2730*/  UIMAD.WIDE.U32 UR4, UR29, UR15, URZ ;  /* 0x0000000f1d0472a5 */ /* 0x000fe4000f8e00ff */
[----:B---3--:R-:W-:Y:S02]  /*2740*/  UISETP.NE.AND UP2, UPT, UR10, 0x1, UPT ;  /* 0x000000010a00788c */ /* 0x008fe4000bf45270 */
[----:B------:R-:W-:Y:S01]  /*2750*/  UISETP.NE.AND UP0, UPT, UR14, 0x1, UPT ;  /* 0x000000010e00788c */ /* 0x000fe2000bf05270 */
[----:B------:R-:W-:-:S02]  /*2760*/  UMOV UR8, UR9 ;  /* 0x0000000900087c82 */ /* 0x000fc40008000000 */
[----:B------:R-:W-:Y:S01]  /*2770*/  UMOV UR4, UR5 ;  /* 0x0000000500047c82 */ /* 0x000fe20008000000 */
[----:B------:R-:W-:Y:S02]  /*2780*/  USHF.R.U32.HI UR13, URZ, UR13, UR8 ;  /* 0x0000000dff0d7299 */ /* 0x000fe40008011608 */
[----:B----4-:R-:W-:Y:S02]  /*2790*/  USHF.R.U32.HI UR4, URZ, UR11, UR4 ;  /* 0x0000000bff047299 */ /* 0x010fe40008011604 */
[----:B------:R-:W-:Y:S02]  /*27a0*/  USEL UR5, UR37, UR13, !UP2 ;  /* 0x0000000d25057287 */ /* 0x000fe4000d000000 */
[----:B------:R-:W-:-:S04]  /*27b0*/  USEL UR4, UR29, UR4, !UP0 ;  /* 0x000000041d047287 */ /* 0x000fc8000c000000 */
[----:B------:R-:W-:Y:S02]  /*27c0*/  UIADD3 UR8, UPT, UPT, UR5, -UR4, URZ ;  /* 0x8000000405087290 */ /* 0x000fe4000fffe0ff */
[----:B------:R-:W-:Y:S02]  /*27d0*/  UIADD3 UR4, UPT, UPT, -UR5, UR4, URZ ;  /* 0x0000000405047290 */ /* 0x000fe4000fffe1ff */
[----:B------:R-:W-:Y:S02]  /*27e0*/  UIMAD UR29, UR8, UR14, UR29 ;  /* 0x0000000e081d72a4 */ /* 0x000fe4000f8e021d */
[----:B------:R-:W-:-:S12]  /*27f0*/  UIMAD UR37, UR4, UR10, UR37 ;  /* 0x0000000a042572a4 */ /* 0x000fd8000f8e0225 */
.L_x_41:
[----:B------:R-:W-:Y:S01]  /*2800*/  VIADD R11, R11, 0x1 ;  /* 0x000000010b0b7836 */ /* 0x000fe20000000000 */
[----:B------:R-:W-:Y:S02]  /*2810*/  R2UR UR5, R143 ;  /* 0x000000008f0572ca */ /* 0x000fe400000e0000 */
[----:B------:R-:W-:Y:S02]  /*2820*/  R2UR UR4, R142 ;  /* 0x000000008e0472ca */ /* 0x000fe400000e0000 */
[C---:B------:R-:W-:Y:S02]  /*2830*/  ISETP.NE.AND P0, PT, R11.reuse, 0x2, PT ;  /* 0x000000020b00780c */ /* 0x040fe40003f05270 */
[----:B------:R-:W-:Y:S02]  /*2840*/  PLOP3.LUT P1, PT, PT, PT, PT, 0x80, 0x8 ;  /* 0x000000000008781c */ /* 0x000fe40003f2f070 */
[----:B------:R-:W-:Y:S02]  /*2850*/  SEL R3, RZ, 0x1, P0 ;  /* 0x00000001ff037807 */ /* 0x000fe40000000000 */
[----:B------:R-:W-:-:S02]  /*2860*/  SEL R11, R11, RZ, P0 ;  /* 0x000000ff0b0b7207 */ /* 0x000fc40000000000 */
[----:B------:R-:W-:Y:S01]  /*2870*/  LOP3.LUT R10, R10, R3, RZ, 0x3c, !PT ;  /* 0x000000030a0a7212 */ /* 0x000fe200078e3cff */
[----:B------:R-:W-:Y:S02]  /*2880*/  UIADD3 UR30, UPT, UPT, UR37, UR5, URZ ;  /* 0x00000005251e7290 */ /* 0x000fe4000fffe0ff */
[----:B------:R-:W-:Y:S01]  /*2890*/  UIADD3 UR31, UPT, UPT, UR29, UR4, URZ ;  /* 0x000000041d1f7290 */ /* 0x000fe2000fffe0ff */
[----:B------:R-:W-:Y:S11]  /*28a0*/  BRA.U UP1, `(.L_x_42) ;  /* 0xfffffff101287547 */ /* 0x000ff6000b83ffff */
[----:B------:R-:W-:Y:S01]  /*28b0*/  UIADD3 UR8, UPT, UPT, UR6, 0x28, URZ ;  /* 0x0000002806087890 */ /* 0x000fe2000fffe0ff */
[----:B------:R-:W-:-:S03]  /*28c0*/  SHF.L.U32 R3, R12, 0x1f, RZ ;  /* 0x0000001f0c037819 */ /* 0x000fc600000006ff */
[----:B------:R-:W-:-:S09]  /*28d0*/  ULEA UR4, UR7, UR8, 0x3 ;  /* 0x0000000807047291 */ /* 0x000fd2000f8e18ff */
[----:B------:R-:W2:Y:S02]  /*28e0*/  SYNCS.PHASECHK.TRANS64.TRYWAIT P0, [UR4], R3 ;  /* 0x00000003ff0075a7 */ /* 0x000ea40008001104 */
[----:B--2---:R-:W-:Y:S05]  /*28f0*/  @!P0 BRA `(.L_x_43) ;  /* 0x0000009400cc8947 */ /* 0x004fea0003800000 */
.L_x_147:
[----:B------:R-:W-:-:S04]  /*2900*/  UIADD3 UR4, UPT, UPT, UR7, 0x1, URZ ;  /* 0x0000000107047890 */ /* 0x000fc8000fffe0ff */
[----:B------:R-:W-:-:S04]  /*2910*/  UISETP.NE.AND UP0, UPT, UR4, 0x5, UPT ;  /* 0x000000050400788c */ /* 0x000fc8000bf05270 */
[----:B------:R-:W-:Y:S02]  /*2920*/  USEL UR6, URZ, 0x1, UP0 ;  /* 0x00000001ff067887 */ /* 0x000fe40008000000 */
[----:B------:R-:W-:-:S04]  /*2930*/  USEL UR4, UR4, URZ, UP0 ;  /* 0x000000ff04047287 */ /* 0x000fc80008000000 */
[----:B------:R-:W-:Y:S01]  /*2940*/  ULEA UR5, UR4, UR8, 0x3 ;  /* 0x0000000804057291 */ /* 0x000fe2000f8e18ff */
[----:B------:R-:W-:-:S04]  /*2950*/  LOP3.LUT R2, R12, UR6, RZ, 0x3c, !PT ;  /* 0x000000060c027c12 */ /* 0x000fc8000f8e3cff */
[----:B-1----:R-:W-:-:S04]  /*2960*/  SHF.L.U32 R3, R2, 0x1f, RZ ;  /* 0x0000001f02037819 */ /* 0x002fc800000006ff */
[----:B------:R-:W1:Y:S02]  /*2970*/  SYNCS.PHASECHK.TRANS64.TRYWAIT P0, [UR5], R3 ;  /* 0x00000003ff0075a7 */ /* 0x000e640008001105 */
[----:B-1----:R-:W-:Y:S05]  /*2980*/  @!P0 BRA `(.L_x_44) ;  /* 0x0000009400c08947 */ /* 0x002fea0003800000 */
.L_x_149:
        /* <DEDUP_REMOVED lines=9> */
.L_x_151:
        /* <DEDUP_REMOVED lines=9> */
.L_x_153:
[----:B------:R-:W-:-:S04]  /*2ab0*/  UIADD3 UR4, UPT, UPT, UR4, 0x1, URZ ;  /* 0x0000000104047890 */ /* 0x000fc8000fffe0ff */
[----:B------:R-:W-:-:S04]  /*2ac0*/  UISETP.NE.AND UP0, UPT, UR4, 0x5, UPT ;  /* 0x000000050400788c */ /* 0x000fc8000bf05270 */
[----:B------:R-:W-:Y:S02]  /*2ad0*/  USEL UR5, URZ, 0x1, UP0 ;  /* 0x00000001ff057887 */ /* 0x000fe40008000000 */
[----:B------:R-:W-:-:S04]  /*2ae0*/  USEL UR4, UR4, URZ, UP0 ;  /* 0x000000ff04047287 */ /* 0x000fc80008000000 */
[----:B------:R-:W-:Y:S01]  /*2af0*/  ULEA UR4, UR4, UR8, 0x3 ;  /* 0x0000000804047291 */ /* 0x000fe2000f8e18ff */
[----:B-1----:R-:W-:-:S04]  /*2b00*/  LOP3.LUT R3, R2, UR5, RZ, 0x3c, !PT ;  /* 0x0000000502037c12 */ /* 0x002fc8000f8e3cff */
[----:B------:R-:W-:Y:S01]  /*2b10*/  SHF.L.U32 R3, R3, 0x1f, RZ ;  /* 0x0000001f03037819 */ /* 0x000fe200000006ff */
[----:B------:R-:W-:-:S07]  /*2b20*/  IMAD.U32 R0, RZ, RZ, UR4 ;  /* 0x00000004ff007e24 */ /* 0x000fce000f8e00ff */
.L_x_47:
[----:B-1----:R1:W2:Y:S02]  /*2b30*/  SYNCS.PHASECHK.TRANS64.TRYWAIT P0, [R0+URZ], R3 ;  /* 0x00000003000075a7 */ /* 0x0022a400080011ff */
[----:B--2---:R-:W-:Y:S05]  /*2b40*/  @!P0 NANOSLEEP.SYNCS 0x989680 ;  /* 0x009896800000895d */ /* 0x004fea0003900000 */
[----:B------:R-:W2:Y:S02]  /*2b50*/  @!P0 SYNCS.PHASECHK.TRANS64 P0, [R0+URZ], R3 ;  /* 0x00000003000085a7 */ /* 0x000ea400080010ff */
[----:B--2---:R-:W-:Y:S05]  /*2b60*/  @P0 EXIT ;  /* 0x000000000000094d */ /* 0x004fea0003800000 */
[----:B------:R-:W-:Y:S05]  /*2b70*/  BRA `(.L_x_47) ;  /* 0xfffffffc00ec7947 */ /* 0x000fea000383ffff */
.L_x_22:
[----:B------:R-:W-:-:S04]  /*2b80*/  UISETP.NE.AND UP0, UPT, UR45, URZ, UPT ;  /* 0x000000ff2d00728c */ /* 0x000fc8000bf05270 */
[----:B------:R-:W-:-:S09]  /*2b90*/  UISETP.NE.OR UP0, UPT, UR18, 0x1, UP0 ;  /* 0x000000011200788c */ /* 0x000fd20008705670 */
[----:B------:R-:W-:Y:S05]  /*2ba0*/  BRA.U UP0, `(.L_x_48) ;  /* 0x0000000500487547 */ /* 0x000fea000b800000 */
[----:B------:R-:W-:Y:S01]  /*2bb0*/  ISETP.GE.U32.AND P2, PT, R3, 0x4, PT ;  /* 0x000000040300780c */ /* 0x000fe20003f46070 */
[----:B------:R-:W-:Y:S01]  /*2bc0*/  IMAD.MOV.U32 R12, RZ, RZ, 0x1 ;  /* 0x00000001ff0c7424 */ /* 0x000fe200078e00ff */
[----:B------:R-:W-:Y:S02]  /*2bd0*/  CS2R R10, SRZ ;  /* 0x00000000000a7805 */ /* 0x000fe4000001ff00 */
[----:B------:R-:W-:Y:S01]  /*2be0*/  CS2R R8, SRZ ;  /* 0x0000000000087805 */ /* 0x000fe2000001ff00 */
[----:B------:R-:W-:Y:S01]  /*2bf0*/  UMOV UR6, 0x400 ;  /* 0x0000040000067882 */ /* 0x000fe20000000000 */
[----:B------:R-:W-:Y:S01]  /*2c00*/  UMOV UR5, URZ ;  /* 0x000000ff00057c82 */ /* 0x000fe20008000000 */
[----:B------:R-:W-:-:S12]  /*2c10*/  ULEA UR6, UR45, UR6, 0x18 ;  /* 0x000000062d067291 */ /* 0x000fd8000f8ec0ff */
.L_x_52:
[----:B------:R-:W-:Y:S02]  /*2c20*/  LEA R0, R8, UR6, 0x3 ;  /* 0x0000000608007c11 */ /* 0x000fe4000f8e18ff */
[----:B------:R-:W-:-:S03]  /*2c30*/  SHF.L.U32 R5, R9, 0x1f, RZ ;  /* 0x0000001f09057819 */ /* 0x000fc600000006ff */
[----:B------:R-:W-:Y:S01]  /*2c40*/  VIADD R4, R0, 0xf0 ;  /* 0x000000f000047836 */ /* 0x000fe20000000000 */
[----:B------:R-:W2:Y:S02]  /*2c50*/  SYNCS.PHASECHK.TRANS64.TRYWAIT P0, [R0+URZ+0xe0], R5 ;  /* 0x0000e005000075a7 */ /* 0x000ea400080011ff */
[----:B--2---:R-:W-:Y:S05]  /*2c60*/  @!P0 BRA `(.L_x_49) ;  /* 0x0000009400508947 */ /* 0x004fea0003800000 */
.L_x_154:
[----:B------:R-:W-:Y:S01]  /*2c70*/  ULEA UR4, UR5, UR6, 0x3 ;  /* 0x0000000605047291 */ /* 0x000fe2000f8e18ff */
[----:B------:R-:W-:Y:S01]  /*2c80*/  PRMT R4, RZ, 0x654, R4 ;  /* 0x00000654ff047816 */ /* 0x000fe20000000004 */
[----:B--2---:R-:W-:Y:S01]  /*2c90*/  @!P2 IMAD.MOV.U32 R5, RZ, RZ, 0x10 ;  /* 0x00000010ff05a424 */ /* 0x004fe200078e00ff */
[----:B------:R-:W-:Y:S01]  /*2ca0*/  SHF.L.U32 R7, R12, 0x1f, RZ ;  /* 0x0000001f0c077819 */ /* 0x000fe200000006ff */
[----:B------:R-:W-:Y:S01]  /*2cb0*/  UIADD3 UR7, UPT, UPT, UR4, 0xa0, URZ ;  /* 0x000000a004077890 */ /* 0x000fe2000fffe0ff */
[----:B------:R2:W-:Y:S05]  /*2cc0*/  SYNCS.ARRIVE.TRANS64.RED.A1T0 RZ, [R4+URZ], RZ ;  /* 0x000000ff04ff79a7 */ /* 0x0005ea00081004ff */
[----:B------:R-:W-:Y:S01]  /*2cd0*/  IMAD.U32 R0, RZ, RZ, UR7 ;  /* 0x00000007ff007e24 */ /* 0x000fe2000f8e00ff */
[----:B------:R-:W3:Y:S04]  /*2ce0*/  SYNCS.PHASECHK.TRANS64.TRYWAIT P0, [UR4+0xb0], R7 ;  /* 0x0000b007ff0075a7 */ /* 0x000ee80008001104 */
[----:B------:R-:W-:Y:S01]  /*2cf0*/  PRMT R13, R3, 0x654, R0 ;  /* 0x00000654030d7816 */ /* 0x000fe20000000000 */
[----:B--23--:R-:W-:Y:S06]  /*2d00*/  @!P0 BRA `(.L_x_50) ;  /* 0x00000094003c8947 */ /* 0x00cfec0003800000 */
.L_x_156:
[----:B------:R-:W-:Y:S01]  /*2d10*/  ULEA UR8, UR5, UR6, 0x4 ;  /* 0x0000000605087291 */ /* 0x000fe2000f8e20ff */
[----:B------:R-:W-:Y:S01]  /*2d20*/  SEL R2, R13, R2, !P2 ;  /* 0x000000020d027207 */ /* 0x000fe20005000000 */
[----:B------:R-:W-:Y:S01]  /*2d30*/  UIADD3 UR9, UPT, UPT, UR4, 0xa0, URZ ;  /* 0x000000a004097890 */ /* 0x000fe2000fffe0ff */
[----:B--2---:R-:W-:Y:S01]  /*2d40*/  LEA R0, R11, UR6, 0x3 ;  /* 0x000000060b007c11 */ /* 0x004fe2000f8e18ff */
[----:B------:R-:W-:Y:S01]  /*2d50*/  UIADD3 UR8, UPT, UPT, UR8, 0x110, URZ ;  /* 0x0000011008087890 */ /* 0x000fe2000fffe0ff */
[----:B------:R2:W-:Y:S01]  /*2d60*/  @!P2 SYNCS.ARRIVE.TRANS64.RED RZ, [R2+URZ], R5 ;  /* 0x0000000502ffa9a7 */ /* 0x0005e200080004ff */
[----:B------:R-:W-:Y:S01]  /*2d70*/  UIADD3 UR4, UPT, UPT, UR5, 0x1, URZ ;  /* 0x0000000105047890 */ /* 0x000fe2000fffe0ff */
[----:B------:R-:W-:-:S03]  /*2d80*/  VIADD R8, R8, 0x1 ;  /* 0x0000000108087836 */ /* 0x000fc60000000000 */
[----:B------:R-:W-:Y:S02]  /*2d90*/  UISETP.NE.AND UP0, UPT, UR4, 0x2, UPT ;  /* 0x000000020400788c */ /* 0x000fe4000bf05270 */
[----:B------:R-:W-:Y:S01]  /*2da0*/  ISETP.NE.AND P0, PT, R8, 0x2, PT ;  /* 0x000000020800780c */ /* 0x000fe20003f05270 */
[----:B------:R-:W-:Y:S06]  /*2db0*/  UGETNEXTWORKID.BROADCAST [UR8], [UR9] ;  /* 0x00000000080073ca */ /* 0x000fec0008000100 */
[----:B------:R-:W-:Y:S02]  /*2dc0*/  USEL UR7, URZ, 0x1, UP0 ;  /* 0x00000001ff077887 */ /* 0x000fe40008000000 */
[----:B------:R-:W-:-:S04]  /*2dd0*/  USEL UR5, UR4, URZ, UP0 ;  /* 0x000000ff04057287 */ /* 0x000fc80008000000 */
[----:B------:R-:W-:Y:S02]  /*2de0*/  LOP3.LUT R12, R12, UR7, RZ, 0x3c, !PT ;  /* 0x000000070c0c7c12 */ /* 0x000fe4000f8e3cff */
[----:B--2---:R-:W-:-:S04]  /*2df0*/  SHF.L.U32 R5, R10, 0x1f, RZ ;  /* 0x0000001f0a057819 */ /* 0x004fc800000006ff */
[----:B------:R-:W2:Y:S02]  /*2e00*/  SYNCS.PHASECHK.TRANS64.TRYWAIT P1, [R0+URZ+0xa0], R5 ;  /* 0x0000a005000075a7 */ /* 0x000ea400080211ff */
[----:B--2---:R-:W-:Y:S05]  /*2e10*/  @!P1 BRA `(.L_x_51) ;  /* 0x0000009400109947 */ /* 0x004fea0003800000 */
.L_x_157:
[C---:B------:R-:W-:Y:S01]  /*2e20*/  LEA R4, R11.reuse, UR6, 0x4 ;  /* 0x000000060b047c11 */ /* 0x040fe2000f8e20ff */
[----:B--2---:R-:W-:Y:S01]  /*2e30*/  VIADD R0, R0, 0xb0 ;  /* 0x000000b000007836 */ /* 0x004fe20000000000 */
[----:B------:R-:W-:Y:S01]  /*2e40*/  SEL R8, R8, RZ, P0 ;  /* 0x000000ff08087207 */ /* 0x000fe20000000000 */
[----:B------:R-:W-:-:S03]  /*2e50*/  VIADD R11, R11, 0x1 ;  /* 0x000000010b0b7836 */ /* 0x000fc60000000000 */
[----:B------:R-:W2:Y:S01]  /*2e60*/  LDS.128 R4, [R4+0x110] ;  /* 0x0001100004047984 */ /* 0x000ea20000000c00 */
[----:B------:R-:W-:Y:S02]  /*2e70*/  PRMT R0, RZ, 0x654, R0 ;  /* 0x00000654ff007816 */ /* 0x000fe40000000000 */
[C---:B------:R-:W-:Y:S01]  /*2e80*/  ISETP.NE.AND P1, PT, R11.reuse, 0x2, PT ;  /* 0x000000020b00780c */ /* 0x040fe20003f25270 */
[----:B------:R-:W-:Y:S01]  /*2e90*/  @!PT LDS RZ, [RZ] ;  /* 0x00000000fffff984 */ /* 0x000fe20000000800 */
[----:B------:R-:W-:Y:S01]  /*2ea0*/  @!PT LDS RZ, [RZ] ;  /* 0x00000000fffff984 */ /* 0x000fe20000000800 */
[----:B------:R-:W-:Y:S01]  /*2eb0*/  @!PT LDS RZ, [RZ] ;  /* 0x00000000fffff984 */ /* 0x000fe20000000800 */
[----:B------:R-:W-:Y:S01]  /*2ec0*/  @!PT LDS RZ, [RZ] ;  /* 0x00000000fffff984 */ /* 0x000fe20000000800 */
[----:B------:R3:W-:Y:S06]  /*2ed0*/  MEMBAR.ALL.CTA ;  /* 0x0000000000007992 */ /* 0x0007ec0000008000 */
[----:B---3--:R-:W3:Y:S01]  /*2ee0*/  FENCE.VIEW.ASYNC.S ;  /* 0x00000000000073c6 */ /* 0x008ee20000000000 */
[----:B------:R-:W-:Y:S01]  /*2ef0*/  SEL R11, R11, RZ, P1 ;  /* 0x000000ff0b0b7207 */ /* 0x000fe20000800000 */
[----:B---3--:R3:W-:Y:S01]  /*2f00*/  SYNCS.ARRIVE.TRANS64.RED.A1T0 RZ, [R0+URZ], RZ ;  /* 0x000000ff00ff79a7 */ /* 0x0087e200081004ff */
[----:B--2---:R-:W-:-:S02]  /*2f10*/  LOP3.LUT P3, RZ, R6, 0x1, RZ, 0xc0, !PT ;  /* 0x0000000106ff7812 */ /* 0x004fc4000786c0ff */
[----:B------:R-:W-:-:S04]  /*2f20*/  SEL R5, RZ, 0x1, P1 ;  /* 0x00000001ff057807 */ /* 0x000fc80000800000 */
[----:B------:R-:W-:Y:S02]  /*2f30*/  LOP3.LUT R10, R10, R5, RZ, 0x3c, !PT ;  /* 0x000000050a0a7212 */ /* 0x000fe400078e3cff */
[----:B---3--:R-:W-:-:S04]  /*2f40*/  SEL R0, RZ, 0x1, P0 ;  /* 0x00000001ff007807 */ /* 0x008fc80000000000 */
[----:B------:R-:W-:Y:S01]  /*2f50*/  LOP3.LUT R9, R9, R0, RZ, 0x3c, !PT ;  /* 0x0000000009097212 */ /* 0x000fe200078e3cff */
[----:B------:R-:W-:Y:S06]  /*2f60*/  @P3 BRA `(.L_x_52) ;  /* 0xfffffffc002c3947 */ /* 0x000fec000383ffff */
[----:B------:R-:W-:Y:S01]  /*2f70*/  ULEA UR4, UR5, UR6, 0x3 ;  /* 0x0000000605047291 */ /* 0x000fe2000f8e18ff */
[----:B------:R-:W-:-:S08]  /*2f80*/  SHF.L.U32 R3, R12, 0x1f, RZ ;  /* 0x0000001f0c037819 */ /* 0x000fd000000006ff */
[----:B------:R-:W2:Y:S02]  /*2f90*/  SYNCS.PHASECHK.TRANS64 P0, [UR4+0xb0], R3 ;  /* 0x0000b003ff0075a7 */ /* 0x000ea40008001004 */
[----:B--2---:R-:W-:Y:S05]  /*2fa0*/  @P0 BRA `(.L_x_53) ;  /* 0x0000000000080947 */ /* 0x004fea0003800000 */
[----:B------:R-:W2:Y:S02]  /*2fb0*/  SYNCS.PHASECHK.TRANS64.TRYWAIT P0, [UR4+0xb0], R3 ;  /* 0x0000b003ff0075a7 */ /* 0x000ea40008001104 */
[----:B--2---:R-:W-:Y:S05]  /*2fc0*/  @!P0 BRA `(.L_x_54) ;  /* 0x0000009000b88947 */ /* 0x004fea0003800000 */
.L_x_53:
[----:B------:R-:W-:-:S04]  /*2fd0*/  UIADD3 UR7, UPT, UPT, UR5, 0x1, URZ ;  /* 0x0000000105077890 */ /* 0x000fc8000fffe0ff */
[----:B------:R-:W-:-:S04]  /*2fe0*/  UISETP.NE.AND UP0, UPT, UR7, 0x2, UPT ;  /* 0x000000020700788c */ /* 0x000fc8000bf05270 */
[----:B------:R-:W-:Y:S02]  /*2ff0*/  USEL UR8, URZ, 0x1, UP0 ;  /* 0x00000001ff087887 */ /* 0x000fe40008000000 */
[----:B------:R-:W-:-:S04]  /*3000*/  USEL UR7, UR7, URZ, UP0 ;  /* 0x000000ff07077287 */ /* 0x000fc80008000000 */
[----:B------:R-:W-:Y:S01]  /*3010*/  ULEA UR7, UR7, UR6, 0x3 ;  /* 0x0000000607077291 */ /* 0x000fe2000f8e18ff */
[----:B--2---:R-:W-:-:S04]  /*3020*/  LOP3.LUT R3, R12, UR8, RZ, 0x3c, !PT ;  /* 0x000000080c037c12 */ /* 0x004fc8000f8e3cff */
[----:B------:R-:W-:-:S04]  /*3030*/  SHF.L.U32 R0, R3, 0x1f, RZ ;  /* 0x0000001f03007819 */ /* 0x000fc800000006ff */
[----:B------:R-:W2:Y:S02]  /*3040*/  SYNCS.PHASECHK.TRANS64 P0, [UR7+0xb0], R0 ;  /* 0x0000b000ff0075a7 */ /* 0x000ea40008001007 */
[----:B-12---:R-:W-:Y:S05]  /*3050*/  @P0 EXIT ;  /* 0x000000000000094d */ /* 0x006fea0003800000 */
[----:B------:R-:W-:Y:S02]  /*3060*/  SHF.L.U32 R3, R3, 0x1f, RZ ;  /* 0x0000001f03037819 */ /* 0x000fe400000006ff */
[----:B------:R-:W-:-:S07]  /*3070*/  MOV R0, UR7 ;  /* 0x0000000700007c02 */ /* 0x000fce0008000f00 */
.L_x_55:
[----:B-1----:R1:W2:Y:S02]  /*3080*/  SYNCS.PHASECHK.TRANS64.TRYWAIT P0, [R0+URZ+0xb0], R3 ;  /* 0x0000b003000075a7 */ /* 0x0022a400080011ff */
[----:B--2---:R-:W-:Y:S05]  /*3090*/  @!P0 NANOSLEEP.SYNCS 0x989680 ;  /* 0x009896800000895d */ /* 0x004fea0003900000 */
[----:B------:R-:W2:Y:S02]  /*30a0*/  @!P0 SYNCS.PHASECHK.TRANS64 P0, [R0+URZ+0xb0], R3 ;  /* 0x0000b003000085a7 */ /* 0x000ea400080010ff */
[----:B--2---:R-:W-:Y:S05]  /*30b0*/  @P0 EXIT ;  /* 0x000000000000094d */ /* 0x004fea0003800000 */
[----:B------:R-:W-:Y:S05]  /*30c0*/  BRA `(.L_x_55) ;  /* 0xfffffffc00ec7947 */ /* 0x000fea000383ffff */
.L_x_48:
[----:B------:R-:W-:Y:S05]  /*30d0*/  BRA.U UP5, `(.L_x_56) ;  /* 0x0000001105907547 */ /* 0x000fea000b800000 */
[----:B------:R-:W-:Y:S01]  /*30e0*/  UMOV UR4, 0x40 ;  /* 0x0000004000047882 */ /* 0x000fe20000000000 */
[----:B------:R-:W-:Y:S01]  /*30f0*/  NOP ;  /* 0x0000000000007918 */ /* 0x000fe20000000000 */
[----:B------:R-:W-:Y:S01]  /*3100*/  ULEA UR5, UR45, UR4, 0x18 ;  /* 0x000000042d057291 */ /* 0x000fe2000f8ec0ff */
[----:B------:R-:W-:Y:S02]  /*3110*/  UMOV UR6, 0x400 ;  /* 0x0000040000067882 */ /* 0x000fe40000000000 */
[----:B------:R-:W-:-:S06]  /*3120*/  ULEA UR6, UR45, UR6, 0x18 ;  /* 0x000000062d067291 */ /* 0x000fcc000f8ec0ff */
[----:B------:R-:W2:Y:S02]  /*3130*/  LDS.U8 R3, [UR5+0x1c] ;  /* 0x00001c05ff037984 */ /* 0x000ea40008000000 */
[----:B--2---:R-:W-:-:S13]  /*3140*/  ISETP.NE.AND P0, PT, R3, RZ, PT ;  /* 0x000000ff0300720c */ /* 0x004fda0003f05270 */
[----:B------:R-:W-:Y:S05]  /*3150*/  @P0 BRA `(.L_x_57) ;  /* 0x0000000400080947 */ /* 0x000fea0003800000 */
[----:B------:R-:W-:Y:S02]  /*3160*/  UISETP.NE.U32.AND UP1, UPT, UR48, 0x1, UPT ;  /* 0x000000013000788c */ /* 0x000fe4000bf25070 */
[----:B------:R-:W-:-:S07]  /*3170*/  UIADD3 UR7, UPT, UPT, UR5, 0x8, URZ ;  /* 0x0000000805077890 */ /* 0x000fce000fffe0ff */
[----:B------:R-:W-:Y:S05]  /*3180*/  BRA.U !UP1, `(.L_x_58) ;  /* 0x00000001099c7547 */ /* 0x000fea000b800000 */
[----:B------:R-:W-:Y:S01]  /*3190*/  ELECT P0, URZ, PT ;  /* 0x0000000000ff782f */ /* 0x000fe20003800000 */
[----:B------:R-:W-:-:S12]  /*31a0*/  BSSY B0, `(.L_x_58) ;  /* 0x0000025000007945 */ /* 0x000fd80003800000 */
[----:B------:R-:W-:Y:S05]  /*31b0*/  @!P0 BRA `(.L_x_59) ;  /* 0x00000000008c8947 */ /* 0x000fea0003800000 */
[----:B------:R-:W-:-:S05]  /*31c0*/  UMOV UR4, 0x10 ;  /* 0x0000001000047882 */ /* 0x000fca0000000000 */
[----:B------:R-:W-:Y:S04]  /*31d0*/  DEPBAR.LE SB2, 0x36 ;  /* 0x0000ad800000791a */ /* 0x000fe80000000000 */
[----:B------:R-:W2:Y:S02]  /*31e0*/  UTCATOMSWS.2CTA.FIND_AND_SET.ALIGN UP0, UR4, UR4 ;  /* 0x00000004000475e3 */ /* 0x000ea40008200800 */
[----:B--2---:R-:W-:Y:S01]  /*31f0*/  MOV R10, UR4 ;  /* 0x00000004000a7c02 */ /* 0x004fe20008000f00 */
[----:B------:R-:W-:Y:S06]  /*3200*/  BRA.U UP0, `(.L_x_60) ;  /* 0x0000000100187547 */ /* 0x000fec000b800000 */
.L_x_61:
[----:B------:R-:W-:Y:S05]  /*3210*/  NANOSLEEP 0x64 ;  /* 0x000000640000795d */ /* 0x000fea0003800000 */
[----:B------:R-:W-:-:S05]  /*3220*/  UMOV UR4, 0x10 ;  /* 0x0000001000047882 */ /* 0x000fca0000000000 */
[----:B------:R-:W-:Y:S04]  /*3230*/  DEPBAR.LE SB2, 0x36 ;  /* 0x0000ad800000791a */ /* 0x000fe80000000000 */
[----:B------:R-:W2:Y:S02]  /*3240*/  UTCATOMSWS.2CTA.FIND_AND_SET.ALIGN UP0, UR4, UR4 ;  /* 0x00000004000475e3 */ /* 0x000ea40008200800 */
[----:B--2---:R-:W-:Y:S01]  /*3250*/  MOV R10, UR4 ;  /* 0x00000004000a7c02 */ /* 0x004fe20008000f00 */
[----:B------:R-:W-:Y:S05]  /*3260*/  BRA.U !UP0, `(.L_x_61) ;  /* 0xfffffffd08e87547 */ /* 0x000fea000b83ffff */
.L_x_60:
[----:B------:R-:W2:Y:S01]  /*3270*/  LDS R6, [UR5+0x10] ;  /* 0x00001005ff067984 */ /* 0x000ea20008000800 */
[----:B------:R-:W-:Y:S01]  /*3280*/  IMAD.U32 R3, RZ, RZ, UR6 ;  /* 0x00000006ff037e24 */ /* 0x000fe2000f8e00ff */
[----:B------:R-:W-:-:S03]  /*3290*/  MOV R4, UR49 ;  /* 0x0000003100047c02 */ /* 0x000fc60008000f00 */
[----:B------:R-:W-:Y:S01]  /*32a0*/  VIADD R3, R3, 0x130 ;  /* 0x0000013003037836 */ /* 0x000fe20000000000 */
[----:B--2---:R-:W-:-:S04]  /*32b0*/  SHF.L.U32 R6, R6, 0x1f, RZ ;  /* 0x0000001f06067819 */ /* 0x004fc800000006ff */
[----:B------:R-:W2:Y:S02]  /*32c0*/  SYNCS.PHASECHK.TRANS64.TRYWAIT P0, [UR5+0x8], R6 ;  /* 0x00000806ff0075a7 */ /* 0x000ea40008001105 */
[----:B--2---:R-:W-:Y:S05]  /*32d0*/  @P0 BRA `(.L_x_62) ;  /* 0x0000000000080947 */ /* 0x004fea0003800000 */
[----:B------:R-:W2:Y:S02]  /*32e0*/  SYNCS.PHASECHK.TRANS64.TRYWAIT P0, [UR5+0x8], R6 ;  /* 0x00000806ff0075a7 */ /* 0x000ea40008001105 */
[----:B--2---:R-:W-:Y:S05]  /*32f0*/  @!P0 BRA `(.L_x_63) ;  /* 0x0000009000048947 */ /* 0x004fea0003800000 */
.L_x_62:
[----:B------:R-:W-:Y:S01]  /*3300*/  PRMT R4, R4, 0x654, R3 ;  /* 0x0000065404047816 */ /* 0x000fe20000000003 */
[----:B------:R-:W-:Y:S01]  /*3310*/  HFMA2 R3, -RZ, RZ, 0, 5.9604644775390625e-08 ;  /* 0x00000001ff037431 */ /* 0x000fe200000001ff */
[----:B------:R-:W-:Y:S01]  /*3320*/  UPRMT UR4, UR49, 0x654, UR7 ;  /* 0x0000065431047896 */ /* 0x000fe20008000007 */
[----:B------:R-:W-:Y:S02]  /*3330*/  IMAD.MOV.U32 R7, RZ, RZ, 0xffff ;  /* 0x0000ffffff077424 */ /* 0x000fe400078e00ff */
[----:B--2---:R-:W-:Y:S02]  /*3340*/  IMAD.MOV.U32 R6, RZ, RZ, 0x4 ;  /* 0x00000004ff067424 */ /* 0x004fe400078e00ff */
[----:B------:R-:W-:Y:S01]  /*3350*/  IMAD.SHL.U32 R9, R10, 0x20, RZ ;  /* 0x000000200a097824 */ /* 0x000fe200078e00ff */
[----:B------:R-:W-:Y:S02]  /*3360*/  MOV R5, UR4 ;  /* 0x0000000400057c02 */ /* 0x000fe40008000f00 */
[-C--:B------:R-:W-:Y:S01]  /*3370*/  SHF.L.U32 R8, R7, R10.reuse, RZ ;  /* 0x0000000a07087219 */ /* 0x080fe200000006ff */
[----:B------:R2:W-:Y:S01]  /*3380*/  SYNCS.ARRIVE.TRANS64.RED RZ, [UR4], R6 ;  /* 0x00000006ffff79a7 */ /* 0x0005e20008000404 */
[----:B------:R-:W-:Y:S01]  /*3390*/  SHF.L.U32 R7, R3, R10, RZ ;  /* 0x0000000a03077219 */ /* 0x000fe200000006ff */
[----:B------:R2:W-:Y:S04]  /*33a0*/  STS [UR6+0x130], R9 ;  /* 0x00013009ff007988 */ /* 0x0005e80008000806 */
[----:B------:R2:W-:Y:S04]  /*33b0*/  STAS [R4.64], R10 ;  /* 0x0000000a04007dbd */ /* 0x0005e8000c0008ff */
[----:B------:R2:W-:Y:S04]  /*33c0*/  ATOMS.OR RZ, [UR5+0x14], R8 ;  /* 0x00001408ffff798c */ /* 0x0005e8000b000005 */
[----:B------:R2:W-:Y:S04]  /*33d0*/  ATOMS.OR RZ, [UR5+0x18], R7 ;  /* 0x00001807ffff798c */ /* 0x0005e8000b000005 */
[----:B------:R2:W-:Y:S02]  /*33e0*/  ATOMS.XOR RZ, [UR5+0x10], R3 ;  /* 0x00001003ffff798c */ /* 0x0005e4000b800005 */
.L_x_59:
[----:B-1----:R-:W-:Y:S05]  /*33f0*/  BSYNC B0 ;  /* 0x0000000000007941 */ /* 0x002fea0003800000 */
.L_x_58:
[----:B------:R-:W-:Y:S05]  /*3400*/  BRA.U UP1, `(.L_x_64) ;  /* 0x00000001016c7547 */ /* 0x000fea000b800000 */
[----:B------:R-:W-:-:S03]  /*3410*/  UMOV UR4, 0xffffffff ;  /* 0xffffffff00047882 */ /* 0x000fc60000000000 */
[----:B------:R-:W-:Y:S05]  /*3420*/  BRA.DIV UR4, `(.L_x_65) ;  /* 0x0000008e04d07947 */ /* 0x000fea000b800000 */
[----:B------:R-:W-:-:S13]  /*3430*/  ELECT P0, URZ, PT ;  /* 0x0000000000ff782f */ /* 0x000fda0003800000 */
.L_x_161:
[----:B------:R-:W-:Y:S05]  /*3440*/  @!P0 BRA `(.L_x_64) ;  /* 0x00000000005c8947 */ /* 0x000fea0003800000 */
[----:B--2---:R-:W2:Y:S02]  /*3450*/  LDS R4, [UR5+0x10] ;  /* 0x00001005ff047984 */ /* 0x004ea40008000800 */
[----:B--2---:R-:W-:-:S04]  /*3460*/  SHF.L.U32 R4, R4, 0x1f, RZ ;  /* 0x0000001f04047819 */ /* 0x004fc800000006ff */
[----:B------:R-:W2:Y:S02]  /*3470*/  SYNCS.PHASECHK.TRANS64.TRYWAIT P0, [UR5+0x8], R4 ;  /* 0x00000804ff0075a7 */ /* 0x000ea40008001105 */
[----:B--2---:R-:W-:Y:S05]  /*3480*/  @P0 BRA `(.L_x_66) ;  /* 0x0000000000080947 */ /* 0x004fea0003800000 */
[----:B------:R-:W2:Y:S02]  /*3490*/  SYNCS.PHASECHK.TRANS64.TRYWAIT P0, [UR5+0x8], R4 ;  /* 0x00000804ff0075a7 */ /* 0x000ea40008001105 */
[----:B--2---:R-:W-:Y:S05]  /*34a0*/  @!P0 BRA `(.L_x_67) ;  /* 0x0000008c00d48947 */ /* 0x004fea0003800000 */
.L_x_66:
[----:B------:R-:W3:Y:S01]  /*34b0*/  LDS R6, [UR6+0x130] ;  /* 0x00013006ff067984 */ /* 0x000ee20008000800 */
[----:B--2---:R-:W-:Y:S02]  /*34c0*/  HFMA2 R3, -RZ, RZ, 0, 5.9604644775390625e-08 ;  /* 0x00000001ff037431 */ /* 0x004fe400000001ff */
[----:B------:R-:W-:Y:S01]  /*34d0*/  IMAD.MOV.U32 R4, RZ, RZ, 0xffff ;  /* 0x0000ffffff047424 */ /* 0x000fe200078e00ff */
[----:B------:R-:W-:Y:S01]  /*34e0*/  UPRMT UR4, UR49, 0x654, UR7 ;  /* 0x0000065431047896 */ /* 0x000fe20008000007 */
[----:B---3--:R-:W-:-:S03]  /*34f0*/  IMAD.SHL.U32 R5, R6, 0x20, RZ ;  /* 0x0000002006057824 */ /* 0x008fc600078e00ff */
[-C--:B------:R-:W-:Y:S02]  /*3500*/  SHF.L.U32 R4, R4, R6.reuse, RZ ;  /* 0x0000000604047219 */ /* 0x080fe400000006ff */
[----:B------:R-:W-:Y:S01]  /*3510*/  SHF.L.U32 R6, R3, R6, RZ ;  /* 0x0000000603067219 */ /* 0x000fe200000006ff */
[----:B------:R3:W-:Y:S04]  /*3520*/  STS [UR6+0x130], R5 ;  /* 0x00013005ff007988 */ /* 0x0007e80008000806 */
[----:B------:R3:W-:Y:S04]  /*3530*/  ATOMS.OR RZ, [UR5+0x14], R4 ;  /* 0x00001404ffff798c */ /* 0x0007e8000b000005 */
[----:B------:R3:W-:Y:S01]  /*3540*/  ATOMS.OR RZ, [UR5+0x18], R6 ;  /* 0x00001806ffff798c */ /* 0x0007e2000b000005 */
[----:B------:R-:W-:Y:S03]  /*3550*/  SYNCS.ARRIVE.TRANS64.RED.A1T0 RZ, [UR4], RZ ;  /* 0x000000ffffff79a7 */ /* 0x000fe60008100404 */
[----:B------:R3:W-:Y:S01]  /*3560*/  ATOMS.XOR RZ, [UR5+0x10], R3 ;  /* 0x00001003ffff798c */ /* 0x0007e2000b800005 */
[----:B------:R-:W-:Y:S05]  /*3570*/  BRA `(.L_x_64) ;  /* 0x0000000000107947 */ /* 0x000fea0003800000 */
.L_x_57:
[----:B------:R-:W-:Y:S02]  /*3580*/  MOV R3, 0xffffffff ;  /* 0xffffffff00037802 */ /* 0x000fe40000000f00 */
[----:B------:R-:W-:-:S03]  /*3590*/  MOV R4, 0x35c0 ;  /* 0x000035c000047802 */ /* 0x000fc60000000f00 */
[----:B------:R2:W-:Y:S04]  /*35a0*/  STS [UR6+0x130], R3 ;  /* 0x00013003ff007988 */ /* 0x0005e80008000806 */
[----:B-12--5:R-:W-:Y:S05]  /*35b0*/  CALL.REL.NOINC `($__internal_1_$__cuda_sm10x_tcgen05_guardrail_trap_phase_invalid_during_alloc) ;  /* 0x0000009400747944 */ /* 0x026fea0003c00000 */
.L_x_64:
[----:B------:R-:W-:Y:S05]  /*35c0*/  WARPSYNC.ALL ;  /* 0x0000000000007948 */ /* 0x000fea0003800000 */
[----:B------:R-:W4:Y:S01]  /*35d0*/  S2UR UR4, SR_CgaCtaId ;  /* 0x00000000000479c3 */ /* 0x000f220000008800 */
[----:B------:R-:W-:Y:S01]  /*35e0*/  UMOV UR26, 0x400 ;  /* 0x00000400001a7882 */ /* 0x000fe20000000000 */
[----:B------:R-:W-:-:S06]  /*35f0*/  NOP ;  /* 0x0000000000007918 */ /* 0x000fcc0000000000 */
[----:B------:R-:W-:Y:S06]  /*3600*/  BAR.ARV 0x6, 0xa0 ;  /* 0x0182800000007b1d */ /* 0x000fec0000002000 */
[----:B------:R-:W1:Y:S01]  /*3610*/  LDCU UR6, c[0x0][0x38c] ;  /* 0x00007180ff0677ac */ /* 0x000e620008000800 */
[----:B------:R-:W-:Y:S01]  /*3620*/  LOP3.LUT R0, R0, 0xffff, RZ, 0xc0, !PT ;  /* 0x0000ffff00007812 */ /* 0x000fe200078ec0ff */
[----:B--2---:R-:W-:Y:S01]  /*3630*/  IMAD.MOV.U32 R9, RZ, RZ, 0x1 ;  /* 0x00000001ff097424 */ /* 0x004fe200078e00ff */
[----:B------:R-:W-:Y:S01]  /*3640*/  LOP3.LUT R2, R2, 0xffff, RZ, 0xc0, !PT ;  /* 0x0000ffff02027812 */ /* 0x000fe200078ec0ff */
[----:B------:R-:W-:Y:S01]  /*3650*/  IMAD.MOV.U32 R8, RZ, RZ, RZ ;  /* 0x000000ffff087224 */ /* 0x000fe200078e00ff */
[----:B------:R-:W-:Y:S01]  /*3660*/  R2UR UR42, R0 ;  /* 0x00000000002a72ca */ /* 0x000fe200000e0000 */
[----:B------:R-:W-:Y:S01]  /*3670*/  UMOV UR32, URZ ;  /* 0x000000ff00207c82 */ /* 0x000fe20008000000 */
[----:B------:R-:W-:Y:S01]  /*3680*/  R2UR UR28, R2 ;  /* 0x00000000021c72ca */ /* 0x000fe200000e0000 */
[----:B------:R-:W-:Y:S01]  /*3690*/  UMOV UR23, URZ ;  /* 0x000000ff00177c82 */ /* 0x000fe20008000000 */
[----:B------:R-:W-:Y:S01]  /*36a0*/  UMOV UR22, URZ ;  /* 0x000000ff00167c82 */ /* 0x000fe20008000000 */
[----:B----4-:R-:W-:-:S02]  /*36b0*/  ULEA UR26, UR4, UR26, 0x18 ;  /* 0x0000001a041a7291 */ /* 0x010fc4000f8ec0ff */
[----:B------:R-:W-:Y:S02]  /*36c0*/  UISETP.NE.AND UP3, UPT, UR48, URZ, UPT ;  /* 0x000000ff3000728c */ /* 0x000fe4000bf65270 */
[----:B------:R-:W-:Y:S02]  /*36d0*/  UIADD3 UR5, UPT, UPT, UR26, 0xc400, URZ ;  /* 0x0000c4001a057890 */ /* 0x000fe4000fffe0ff */
[----:B------:R-:W-:Y:S02]  /*36e0*/  UIADD3 UR4, UPT, UPT, UR26, 0x20400, URZ ;  /* 0x000204001a047890 */ /* 0x000fe4000fffe0ff */
[----:B-1----:R-:W-:Y:S01]  /*36f0*/  UIADD3 UR6, UPT, UPT, UR6, 0x7f, URZ ;  /* 0x0000007f06067890 */ /* 0x002fe2000fffe0ff */
[----:B---3--:R-:W1:Y:S01]  /*3700*/  LDS R3, [UR26+0x130] ;  /* 0x0001301aff037984 */ /* 0x008e620008000800 */
[----:B------:R-:W-:Y:S02]  /*3710*/  USHF.R.U32.HI UR5, URZ, 0x4, UR5 ;  /* 0x00000004ff057899 */ /* 0x000fe40008011605 */
[----:B------:R-:W-:-:S02]  /*3720*/  USHF.R.S32.HI UR33, URZ, 0x1f, UR6 ;  /* 0x0000001fff217899 */ /* 0x000fc40008011406 */
[----:B------:R-:W-:Y:S02]  /*3730*/  USHF.R.U32.HI UR4, URZ, 0x4, UR4 ;  /* 0x00000004ff047899 */ /* 0x000fe40008011604 */
[----:B------:R-:W-:Y:S02]  /*3740*/  ULEA.HI UR33, UR33, UR6, URZ, 0x7 ;  /* 0x0000000621217291 */ /* 0x000fe4000f8f38ff */
[----:B------:R-:W-:Y:S02]  /*3750*/  ULOP3.LUT UR5, UR5, 0x3fff, URZ, 0xc0, !UPT ;  /* 0x00003fff05057892 */ /* 0x000fe4000f8ec0ff */
[----:B------:R-:W-:Y:S02]  /*3760*/  USHF.R.S32.HI UR33, URZ, 0x7, UR33 ;  /* 0x00000007ff217899 */ /* 0x000fe40008011421 */
[----:B------:R-:W-:Y:S02]  /*3770*/  ULOP3.LUT UR30, UR4, 0x3fff, URZ, 0xc0, !UPT ;  /* 0x00003fff041e7892 */ /* 0x000fe4000f8ec0ff */
[----:B------:R-:W-:Y:S01]  /*3780*/  UISETP.LT.AND UP0, UPT, UR33, 0x1, UPT ;  /* 0x000000012100788c */ /* 0x000fe2000bf01270 */
[----:B------:R-:W-:Y:S01]  /*3790*/  UMOV UR40, 0x0 ;  /* 0x0000000000287882 */ /* 0x000fe20000000000 */
[----:B------:R-:W-:Y:S01]  /*37a0*/  UMOV UR41, 0x104004a0 ;  /* 0x104004a000297882 */ /* 0x000fe20000000000 */
[----:B------:R-:W-:-:S02]  /*37b0*/  ULOP3.LUT UR29, UR5, 0x10000, URZ, 0xfc, !UPT ;  /* 0x00010000051d7892 */ /* 0x000fc4000f8efcff */
[----:B------:R-:W-:Y:S02]  /*37c0*/  ULOP3.LUT UR30, UR30, 0x10000, URZ, 0xfc, !UPT ;  /* 0x000100001e1e7892 */ /* 0x000fe4000f8efcff */
[----:B------:R-:W-:Y:S01]  /*37d0*/  USEL UR43, UR33, 0x1, !UP0 ;  /* 0x00000001212b7887 */ /* 0x000fe2000c000000 */
[----:B------:R-:W-:Y:S01]  /*37e0*/  UMOV UR38, 0x0 ;  /* 0x0000000000267882 */ /* 0x000fe20000000000 */
[----:B------:R-:W-:Y:S01]  /*37f0*/  UMOV UR39, 0x104004a0 ;  /* 0x104004a000277882 */ /* 0x000fe20000000000 */
[----:B------:R-:W-:Y:S01]  /*3800*/  UMOV UR36, 0x0 ;  /* 0x0000000000247882 */ /* 0x000fe20000000000 */
[----:B------:R-:W-:Y:S01]  /*3810*/  UMOV UR37, 0x104004a0 ;  /* 0x104004a000257882 */ /* 0x000fe20000000000 */
[----:B------:R-:W-:Y:S01]  /*3820*/  UMOV UR34, 0x0 ;  /* 0x0000000000227882 */ /* 0x000fe20000000000 */
[----:B------:R-:W-:Y:S01]  /*3830*/  UMOV UR35, 0x104004a0 ;  /* 0x104004a000237882 */ /* 0x000fe20000000000 */
[----:B-1----:R-:W-:Y:S02]  /*3840*/  R2UR UR44, R3 ;  /* 0x00000000032c72ca */ /* 0x002fe400000e0000 */
[----:B------:R-:W-:-:S13]  /*3850*/  CS2R R2, SRZ ;  /* 0x0000000000027805 */ /* 0x000fda000001ff00 */
.L_x_75:
[C---:B------:R-:W-:Y:S02]  /*3860*/  LEA R0, R8.reuse, UR26, 0x3 ;  /* 0x0000001a08007c11 */ /* 0x040fe4000f8e18ff */
[----:B------:R-:W-:Y:S02]  /*3870*/  SHF.L.U32 R5, R3, 0x1f, RZ ;  /* 0x0000001f03057819 */ /* 0x000fe400000006ff */
[----:B------:R-:W-:Y:S02]  /*3880*/  LEA R4, R8, UR26, 0x4 ;  /* 0x0000001a08047c11 */ /* 0x000fe4000f8e20ff */
[----:B------:R-:W1:Y:S02]  /*3890*/  SYNCS.PHASECHK.TRANS64.TRYWAIT P0, [R0+URZ+0xa0], R5 ;  /* 0x0000a005000075a7 */ /* 0x000e6400080011ff */
[----:B-1-3--:R-:W-:Y:S05]  /*38a0*/  @!P0 BRA `(.L_x_68) ;  /* 0x0000008800ec8947 */ /* 0x00afea0003800000 */
.L_x_162:
[----:B-1----:R-:W1:Y:S01]  /*38b0*/  LDS.128 R4, [R4+0x110] ;  /* 0x0001100004047984 */ /* 0x002e620000000c00 */
[----:B------:R-:W-:Y:S02]  /*38c0*/  VIADD R0, R0, 0xb0 ;  /* 0x000000b000007836 */ /* 0x000fe40000000000 */
[----:B------:R-:W-:Y:S01]  /*38d0*/  VIADD R8, R8, 0x1 ;  /* 0x0000000108087836 */ /* 0x000fe20000000000 */
[----:B------:R-:W-:Y:S01]  /*38e0*/  @!PT LDS RZ, [RZ] ;  /* 0x00000000fffff984 */ /* 0x000fe20000000800 */
[----:B------:R-:W-:Y:S01]  /*38f0*/  @!PT LDS RZ, [RZ] ;  /* 0x00000000fffff984 */ /* 0x000fe20000000800 */
[----:B------:R-:W-:Y:S01]  /*3900*/  @!PT LDS RZ, [RZ] ;  /* 0x00000000fffff984 */ /* 0x000fe20000000800 */
[----:B------:R-:W-:Y:S01]  /*3910*/  @!PT LDS RZ, [RZ] ;  /* 0x00000000fffff984 */ /* 0x000fe20000000800 */
[----:B------:R2:W-:Y:S06]  /*3920*/  MEMBAR.ALL.CTA ;  /* 0x0000000000007992 */ /* 0x0005ec0000008000 */
[----:B--2---:R-:W2:Y:S01]  /*3930*/  FENCE.VIEW.ASYNC.S ;  /* 0x00000000000073c6 */ /* 0x004ea20000000000 */
[----:B------:R-:W-:-:S04]  /*3940*/  PRMT R0, RZ, 0x654, R0 ;  /* 0x00000654ff007816 */ /* 0x000fc80000000000 */
[----:B--2---:R2:W-:Y:S01]  /*3950*/  SYNCS.ARRIVE.TRANS64.RED.A1T0 RZ, [R0+URZ], RZ ;  /* 0x000000ff00ff79a7 */ /* 0x0045e200081004ff */
[----:B-1----:R-:W-:Y:S01]  /*3960*/  LOP3.LUT P1, RZ, R6, 0x1, RZ, 0xc0, !PT ;  /* 0x0000000106ff7812 */ /* 0x002fe2000782c0ff */
[----:B--2---:R-:W-:-:S12]  /*3970*/  BRA.U UP3, `(.L_x_69) ;  /* 0x0000000503087547 */ /* 0x004fd8000b800000 */
[----:B------:R-:W1:Y:S01]  /*3980*/  LDCU UR4, c[0x0][0x38c] ;  /* 0x00007180ff0477ac */ /* 0x000e620008000800 */
[----:B------:R-:W-:Y:S02]  /*3990*/  PLOP3.LUT P2, PT, PT, PT, PT, 0x80, 0x8 ;  /* 0x000000000008781c */ /* 0x000fe40003f4f070 */
[----:B------:R-:W-:Y:S01]  /*39a0*/  SHF.L.U32 R5, R9, 0x1f, RZ ;  /* 0x0000001f09057819 */ /* 0x000fe200000006ff */
[----:B------:R-:W-:Y:S02]  /*39b0*/  ULEA UR31, UR32, UR26, 0x3 ;  /* 0x0000001a201f7291 */ /* 0x000fe4000f8e18ff */
[----:B------:R-:W-:Y:S02]  /*39c0*/  ULEA UR11, UR32, UR44, 0x8 ;  /* 0x0000002c200b7291 */ /* 0x000fe4000f8e40ff */
[----:B-1----:R-:W-:-:S06]  /*39d0*/  UISETP.GE.AND UP0, UPT, UR4, 0x1, UPT ;  /* 0x000000010400788c */ /* 0x002fcc000bf06270 */
[----:B------:R-:W-:-:S05]  /*39e0*/  PLOP3.LUT P0, PT, PT, PT, UP0, 0x80, 0x8 ;  /* 0x000000000008781c */ /* 0x000fca0003f0f008 */
[----:B------:R-:W-:-:S08]  /*39f0*/  @UP0 ULEA UR4, UR23, UR26, 0x3 ;  /* 0x0000001a17040291 */ /* 0x000fd0000f8e18ff */
[----:B------:R-:W-:-:S04]  /*3a00*/  @P0 SHF.L.U32 R0, R2, 0x1f, RZ ;  /* 0x0000001f02000819 */ /* 0x000fc800000006ff */
[----:B------:R1:W2:Y:S01]  /*3a10*/  @P0 SYNCS.PHASECHK.TRANS64.TRYWAIT P2, [UR4], R0 ;  /* 0x00000000ff0005a7 */ /* 0x0002a20008041104 */
[----:B------:R-:W3:Y:S02]  /*3a20*/  SYNCS.PHASECHK.TRANS64.TRYWAIT P0, [UR31+0xd0], R5 ;  /* 0x0000d005ff0075a7 */ /* 0x000ee4000800111f */
[----:B-123--:R-:W-:Y:S05]  /*3a30*/  @!P0 BRA `(.L_x_70) ;  /* 0x00000088009c8947 */ /* 0x00efea0003800000 */
.L_x_164:
[----:B------:R-:W-:Y:S01]  /*3a40*/  UMOV UR27, UR22 ;  /* 0x00000016001b7c82 */ /* 0x000fe20008000000 */
[----:B------:R-:W-:Y:S05]  /*3a50*/  BRA.U !UP0, `(.L_x_71) ;  /* 0x0000000108c07547 */ /* 0x000fea000b800000 */
[----:B------:R-:W-:Y:S02]  /*3a60*/  UIADD3 UR27, UPT, UPT, UR43, UR22, URZ ;  /* 0x000000162b1b7290 */ /* 0x000fe4000fffe0ff */
[----:B------:R-:W-:Y:S01]  /*3a70*/  UPLOP3.LUT UP2, UPT, UPT, UPT, UPT, 0x40, 0x4 ;  /* 0x000000000004789c */ /* 0x000fe20003f4e870 */
[----:B------:R-:W-:Y:S01]  /*3a80*/  UMOV UR24, UR33 ;  /* 0x0000002100187c82 */ /* 0x000fe20008000000 */
[----:B------:R-:W-:-:S09]  /*3a90*/  UMOV UR10, UR23 ;  /* 0x00000017000a7c82 */ /* 0x000fd20008000000 */
.L_x_74:
[----:B--2---:R-:W-:Y:S01]  /*3aa0*/  ULEA UR5, UR10, UR26, 0x3 ;  /* 0x0000001a0a057291 */ /* 0x004fe2000f8e18ff */
[----:B---3--:R-:W-:Y:S11]  /*3ab0*/  @P2 BRA `(.L_x_72) ;  /* 0x00000000000c2947 */ /* 0x008ff60003800000 */
[----:B-1----:R-:W-:Y:S04]  /*3ac0*/  SHF.L.U32 R5, R2, 0x1f, RZ ;  /* 0x0000001f02057819 */ /* 0x002fe800000006ff */
[----:B------:R-:W1:Y:S02]  /*3ad0*/  SYNCS.PHASECHK.TRANS64.TRYWAIT P0, [UR5], R5 ;  /* 0x00000005ff0075a7 */ /* 0x000e640008001105 */
[----:B-1----:R-:W-:Y:S05]  /*3ae0*/  @!P0 BRA `(.L_x_73) ;  /* 0x0000008800888947 */ /* 0x002fea0003800000 */
.L_x_72:
[----:B------:R-:W-:Y:S01]  /*3af0*/  UISETP.NE.AND UP0, UPT, UR24, 0x1, UPT ;  /* 0x000000011800788c */ /* 0x000fe2000bf05270 */
[----:B------:R-:W-:Y:S01]  /*3b00*/  PLOP3.LUT P2, PT, PT, PT, PT, 0x80, 0x8 ;  /* 0x000000000008781c */ /* 0x000fe20003f4f070 */
[----:B------:R-:W-:Y:S02]  /*3b10*/  UIADD3 UR4, UPT, UPT, UR10, 0x1, URZ ;  /* 0x000000010a047890 */ /* 0x000fe4000fffe0ff */
[----:B------:R-:W-:Y:S02]  /*3b20*/  UIADD3 UR25, UPT, UPT, UR5, 0x28, URZ ;  /* 0x0000002805197890 */ /* 0x000fe4000fffe0ff */
[----:B------:R-:W-:Y:S01]  /*3b30*/  UISETP.NE.AND UP1, UPT, UR4, 0x5, UPT ;  /* 0x000000050400788c */ /* 0x000fe2000bf25270 */
[----:B------:R-:W-:Y:S01]  /*3b40*/  PLOP3.LUT P0, PT, PT, PT, UP0, 0x80, 0x8 ;  /* 0x000000000008781c */ /* 0x000fe20003f0f008 */
[----:B------:R-:W-:Y:S02]  /*3b50*/  UIADD3 UR22, UPT, UPT, UR22, 0x1, URZ ;  /* 0x0000000116167890 */ /* 0x000fe4000fffe0ff */
[----:B------:R-:W-:Y:S02]  /*3b60*/  USEL UR6, URZ, 0x1, UP1 ;  /* 0x00000001ff067887 */ /* 0x000fe40008800000 */
[----:B------:R-:W-:Y:S02]  /*3b70*/  USEL UR23, UR4, URZ, UP1 ;  /* 0x000000ff04177287 */ /* 0x000fe40008800000 */
[----:B------:R-:W-:Y:S02]  /*3b80*/  UIADD3 UR24, UPT, UPT, UR24, -0x1, URZ ;  /* 0xffffffff18187890 */ /* 0x000fe4000fffe0ff */
[----:B------:R-:W-:Y:S01]  /*3b90*/  @UP0 ULEA UR4, UR23, UR26, 0x3 ;  /* 0x0000001a17040291 */ /* 0x000fe2000f8e18ff */
[----:B------:R-:W-:Y:S01]  /*3ba0*/  LOP3.LUT R2, R2, UR6, RZ, 0x3c, !PT ;  /* 0x0000000602027c12 */ /* 0x000fe2000f8e3cff */
[----:B------:R-:W-:Y:S02]  /*3bb0*/  ULEA UR6, UR10, UR30, 0xa ;  /* 0x0000001e0a067291 */ /* 0x000fe4000f8e50ff */
[----:B------:R-:W-:Y:S01]  /*3bc0*/  UISETP.NE.AND UP0, UPT, UR22, UR27, UPT ;  /* 0x0000001b1600728c */ /* 0x000fe2000bf05270 */
[----:B-1----:R-:W-:Y:S01]  /*3bd0*/  @P0 SHF.L.U32 R0, R2, 0x1f, RZ ;  /* 0x0000001f02000819 */ /* 0x002fe200000006ff */
[----:B------:R-:W-:Y:S02]  /*3be0*/  UIADD3 UR20, UPT, UPT, UR6, 0x2, URZ ;  /* 0x0000000206147890 */ /* 0x000fe4000fffe0ff */
[----:B------:R-:W-:Y:S01]  /*3bf0*/  UIADD3 UR16, UPT, UPT, UR6, 0x4, URZ ;  /* 0x0000000406107890 */ /* 0x000fe2000fffe0ff */
[----:B------:R2:W3:Y:S01]  /*3c00*/  @P0 SYNCS.PHASECHK.TRANS64.TRYWAIT P2, [UR4], R0 ;  /* 0x00000000ff0005a7 */ /* 0x0004e20008041104 */
[----:B------:R-:W-:Y:S02]  /*3c10*/  ULEA UR4, UR10, UR29, 0xa ;  /* 0x0000001d0a047291 */ /* 0x000fe4000f8e50ff */
[----:B------:R-:W-:Y:S02]  /*3c20*/  UIADD3 UR12, UPT, UPT, UR6, 0x6, URZ ;  /* 0x00000006060c7890 */ /* 0x000fe4000fffe0ff */
[----:B------:R-:W-:Y:S02]  /*3c30*/  UIADD3 UR18, UPT, UPT, UR4, 0x2, URZ ;  /* 0x0000000204127890 */ /* 0x000fe4000fffe0ff */
[----:B------:R-:W-:Y:S02]  /*3c40*/  UIADD3 UR14, UPT, UPT, UR4, 0x4, URZ ;  /* 0x00000004040e7890 */ /* 0x000fe4000fffe0ff */
[----:B------:R-:W-:Y:S01]  /*3c50*/  UIADD3 UR8, UPT, UPT, UR4, 0x6, URZ ;  /* 0x0000000604087890 */ /* 0x000fe2000fffe0ff */
[----:B------:R-:W-:Y:S01]  /*3c60*/  UMOV UR7, 0x40004040 ;  /* 0x4000404000077882 */ /* 0x000fe20000000000 */
[----:B------:R-:W-:Y:S01]  /*3c70*/  UMOV UR5, 0x40004040 ;  /* 0x4000404000057882 */ /* 0x000fe20000000000 */
[----:B------:R-:W-:Y:S01]  /*3c80*/  UMOV UR21, 0x40004040 ;  /* 0x4000404000157882 */ /* 0x000fe20000000000 */
[----:B------:R2:W-:Y:S01]  /*3c90*/  UTCIMMA.2CTA gdesc[UR4], gdesc[UR6], tmem[UR11], tmem[UR40], idesc[UR41], UP2 ;  /* 0x00ff2806040075ea */ /* 0x0005e2000920010b */
[----:B------:R-:W-:Y:S01]  /*3ca0*/  UPLOP3.LUT UP2, UPT, UPT, UPT, UPT, 0x80, 0x8 ;  /* 0x000000000008789c */ /* 0x000fe20003f4f070 */
[----:B------:R-:W-:Y:S01]  /*3cb0*/  UMOV UR19, 0x40004040 ;  /* 0x4000404000137882 */ /* 0x000fe20000000000 */
[----:B------:R-:W-:Y:S01]  /*3cc0*/  UMOV UR17, 0x40004040 ;  /* 0x4000404000117882 */ /* 0x000fe20000000000 */
[----:B------:R2:W-:Y:S01]  /*3cd0*/  UTCIMMA.2CTA gdesc[UR18], gdesc[UR20], tmem[UR11], tmem[UR38], idesc[UR39], UPT ;  /* 0x00ff2614120075ea */ /* 0x0005e2000ba0010b */
[----:B------:R-:W-:Y:S01]  /*3ce0*/  UMOV UR15, 0x40004040 ;  /* 0x40004040000f7882 */ /* 0x000fe20000000000 */
[----:B------:R-:W-:Y:S01]  /*3cf0*/  UMOV UR13, 0x40004040 ;  /* 0x40004040000d7882 */ /* 0x000fe20000000000 */
[----:B------:R-:W-:Y:S01]  /*3d00*/  UMOV UR9, 0x40004040 ;  /* 0x4000404000097882 */ /* 0x000fe20000000000 */
[----:B------:R2:W-:Y:S01]  /*3d10*/  UTCIMMA.2CTA gdesc[UR14], gdesc[UR16], tmem[UR11], tmem[UR36], idesc[UR37], UPT ;  /* 0x00ff24100e0075ea */ /* 0x0005e2000ba0010b */
[----:B------:R2:W-:Y:S01]  /*3d20*/  UTCIMMA.2CTA gdesc[UR8], gdesc[UR12], tmem[UR11], tmem[UR34], idesc[UR35], UPT ;  /* 0x00ff220c080075ea */ /* 0x0005e2000ba0010b */
[----:B------:R2:W-:Y:S01]  /*3d30*/  UTCBAR.2CTA.MULTICAST [UR25], URZ, UR28 ;  /* 0x000000ff190073e9 */ /* 0x0005e2000820081c */
[----:B------:R-:W-:Y:S01]  /*3d40*/  UMOV UR10, UR23 ;  /* 0x00000017000a7c82 */ /* 0x000fe20008000000 */
[----:B------:R-:W-:Y:S05]  /*3d50*/  BRA.U UP0, `(.L_x_74) ;  /* 0xfffffffd00507547 */ /* 0x000fea000b83ffff */
.L_x_71:
[----:B--2---:R-:W-:Y:S01]  /*3d60*/  UIADD3 UR4, UPT, UPT, UR31, 0xc0, URZ ;  /* 0x000000c01f047890 */ /* 0x004fe2000fffe0ff */
[----:B------:R-:W-:-:S08]  /*3d70*/  UMOV UR22, UR27 ;  /* 0x0000001b00167c82 */ /* 0x000fd00008000000 */
[----:B------:R2:W-:Y:S01]  /*3d80*/  UTCBAR.2CTA.MULTICAST [UR4], URZ, UR42 ;  /* 0x000000ff040073e9 */ /* 0x0005e2000820082a */
[----:B------:R-:W-:Y:S02]  /*3d90*/  NOP ;  /* 0x0000000000007918 */ /* 0x000fe40000000000 */
.L_x_69:
[----:B--2---:R-:W-:Y:S01]  /*3da0*/  UIADD3 UR4, UPT, UPT, UR32, 0x1, URZ ;  /* 0x0000000120047890 */ /* 0x004fe2000fffe0ff */
[----:B------:R-:W-:-:S03]  /*3db0*/  ISETP.NE.AND P0, PT, R8, 0x2, PT ;  /* 0x000000020800780c */ /* 0x000fc60003f05270 */
[----:B------:R-:W-:Y:S01]  /*3dc0*/  UISETP.NE.AND UP0, UPT, UR4, 0x2, UPT ;  /* 0x000000020400788c */ /* 0x000fe2000bf05270 */
[----:B-1----:R-:W-:Y:S02]  /*3dd0*/  SEL R0, RZ, 0x1, P0 ;  /* 0x00000001ff007807 */ /* 0x002fe40000000000 */
[----:B------:R-:W-:Y:S01]  /*3de0*/  SEL R8, R8, RZ, P0 ;  /* 0x000000ff08087207 */ /* 0x000fe20000000000 */
[----:B------:R-:W-:Y:S01]  /*3df0*/  USEL UR5, URZ, 0x1, UP0 ;  /* 0x00000001ff057887 */ /* 0x000fe20008000000 */
[----:B------:R-:W-:Y:S01]  /*3e00*/  LOP3.LUT R3, R3, R0, RZ, 0x3c, !PT ;  /* 0x0000000003037212 */ /* 0x000fe200078e3cff */
[----:B------:R-:W-:-:S04]  /*3e10*/  USEL UR32, UR4, URZ, UP0 ;  /* 0x000000ff04207287 */ /* 0x000fc80008000000 */
[----:B------:R-:W-:Y:S01]  /*3e20*/  LOP3.LUT R9, R9, UR5, RZ, 0x3c, !PT ;  /* 0x0000000509097c12 */ /* 0x000fe2000f8e3cff */
[----:B------:R-:W-:Y:S07]  /*3e30*/  @P1 BRA `(.L_x_75) ;  /* 0xfffffff800881947 */ /* 0x000fee000383ffff */
[----:B------:R-:W1:Y:S01]  /*3e40*/  S2UR UR8, SR_CgaCtaId ;  /* 0x00000000000879c3 */ /* 0x000e620000008800 */
[----:B------:R-:W-:Y:S01]  /*3e50*/  ELECT P0, URZ, PT ;  /* 0x0000000000ff782f */ /* 0x000fe20003800000 */
[----:B------:R-:W-:Y:S01]  /*3e60*/  HFMA2 R0, -RZ, RZ, 0, 5.9604644775390625e-08 ;  /* 0x00000001ff007431 */ /* 0x000fe200000001ff */
[----:B------:R-:W-:-:S05]  /*3e70*/  UMOV UR4, 0x40 ;  /* 0x0000004000047882 */ /* 0x000fca0000000000 */
[----:B------:R-:W-:Y:S01]  /*3e80*/  UVIRTCOUNT.DEALLOC.SMPOOL 0x80 ;  /* 0x000000800000784c */ /* 0x000fe20000000000 */
[----:B------:R-:W-:Y:S02]  /*3e90*/  UISETP.NE.AND UP0, UPT, UR48, URZ, UPT ;  /* 0x000000ff3000728c */ /* 0x000fe4000bf05270 */
[----:B-1----:R-:W-:-:S09]  /*3ea0*/  ULEA UR8, UR8, UR4, 0x18 ;  /* 0x0000000408087291 */ /* 0x002fd2000f8ec0ff */
[----:B------:R1:W-:Y:S01]  /*3eb0*/  @P0 STS.U8 [UR8+0x1c], R0 ;  /* 0x00001c00ff000988 */ /* 0x0003e20008000008 */
[----:B------:R-:W-:Y:S05]  /*3ec0*/  BRA.U UP0, `(.L_x_76) ;  /* 0x0000000100587547 */ /* 0x000fea000b800000 */
[----:B------:R-:W-:Y:S01]  /*3ed0*/  UIADD3 UR5, UPT, UPT, UR26, 0xd0, URZ ;  /* 0x000000d01a057890 */ /* 0x000fe2000fffe0ff */
[----:B------:R-:W-:-:S03]  /*3ee0*/  SHF.L.U32 R3, R9, 0x1f, RZ ;  /* 0x0000001f09037819 */ /* 0x000fc600000006ff */
[----:B------:R-:W-:-:S09]  /*3ef0*/  ULEA UR4, UR32, UR5, 0x3 ;  /* 0x0000000520047291 */ /* 0x000fd2000f8e18ff */
[----:B------:R-:W2:Y:S02]  /*3f00*/  SYNCS.PHASECHK.TRANS64.TRYWAIT P0, [UR4], R3 ;  /* 0x00000003ff0075a7 */ /* 0x000ea40008001104 */
[----:B--2---:R-:W-:Y:S05]  /*3f10*/  @!P0 BRA `(.L_x_77) ;  /* 0x0000008400948947 */ /* 0x004fea0003800000 */
.L_x_167:
[----:B------:R-:W-:-:S04]  /*3f20*/  UIADD3 UR4, UPT, UPT, UR32, 0x1, URZ ;  /* 0x0000000120047890 */ /* 0x000fc8000fffe0ff */
[----:B------:R-:W-:-:S04]  /*3f30*/  UISETP.NE.AND UP1, UPT, UR4, 0x2, UPT ;  /* 0x000000020400788c */ /* 0x000fc8000bf25270 */
[----:B------:R-:W-:Y:S02]  /*3f40*/  USEL UR6, URZ, 0x1, UP1 ;  /* 0x00000001ff067887 */ /* 0x000fe40008800000 */
[----:B------:R-:W-:-:S04]  /*3f50*/  USEL UR4, UR4, URZ, UP1 ;  /* 0x000000ff04047287 */ /* 0x000fc80008800000 */
[----:B------:R-:W-:Y:S01]  /*3f60*/  ULEA UR4, UR4, UR5, 0x3 ;  /* 0x0000000504047291 */ /* 0x000fe2000f8e18ff */
[----:B-1----:R-:W-:-:S04]  /*3f70*/  LOP3.LUT R3, R9, UR6, RZ, 0x3c, !PT ;  /* 0x0000000609037c12 */ /* 0x002fc8000f8e3cff */
[----:B------:R-:W-:Y:S01]  /*3f80*/  SHF.L.U32 R3, R3, 0x1f, RZ ;  /* 0x0000001f03037819 */ /* 0x000fe200000006ff */
[----:B------:R-:W-:-:S04]  /*3f90*/  IMAD.U32 R0, RZ, RZ, UR4 ;  /* 0x00000004ff007e24 */ /* 0x000fc8000f8e00ff */
[----:B------:R1:W2:Y:S03]  /*3fa0*/  SYNCS.PHASECHK.TRANS64.TRYWAIT P0, [R0+URZ], R3 ;  /* 0x00000003000075a7 */ /* 0x0002a600080011ff */
[----:B--2---:R-:W-:Y:S05]  /*3fb0*/  @!P0 NANOSLEEP.SYNCS 0x989680 ;  /* 0x009896800000895d */ /* 0x004fea0003900000 */
[----:B------:R-:W2:Y:S02]  /*3fc0*/  @!P0 SYNCS.PHASECHK.TRANS64 P0, [R0+URZ], R3 ;  /* 0x00000003000085a7 */ /* 0x000ea400080010ff */
[----:B--2---:R-:W-:Y:S05]  /*3fd0*/  @P0 BRA `(.L_x_78) ;  /* 0x0000000000200947 */ /* 0x004fea0003800000 */
.L_x_79:
[----:B--2---:R2:W4:Y:S02]  /*3fe0*/  SYNCS.PHASECHK.TRANS64.TRYWAIT P0, [R0+URZ], R3 ;  /* 0x00000003000075a7 */ /* 0x00452400080011ff */
[----:B----4-:R-:W-:Y:S05]  /*3ff0*/  @!P0 NANOSLEEP.SYNCS 0x989680 ;  /* 0x009896800000895d */ /* 0x010fea0003900000 */
[----:B------:R-:W4:Y:S02]  /*4000*/  @!P0 SYNCS.PHASECHK.TRANS64 P0, [R0+URZ], R3 ;  /* 0x00000003000085a7 */ /* 0x000f2400080010ff */
[----:B----4-:R-:W-:Y:S05]  /*4010*/  @!P0 BRA `(.L_x_79) ;  /* 0xfffffffc00f08947 */ /* 0x010fea000383ffff */
[----:B------:R-:W-:Y:S05]  /*4020*/  BRA `(.L_x_78) ;  /* 0x00000000000c7947 */ /* 0x000fea0003800000 */
.L_x_76:
[----:B------:R-:W-:-:S04]  /*4030*/  UIADD3 UR4, UPT, UPT, UR26, 0x100, URZ ;  /* 0x000001001a047890 */ /* 0x000fc8000fffe0ff */
[----:B------:R-:W-:-:S09]  /*4040*/  UPRMT UR4, UR49, 0x654, UR4 ;  /* 0x0000065431047896 */ /* 0x000fd20008000004 */
[----:B------:R-:W-:Y:S03]  /*4050*/  SYNCS.ARRIVE.TRANS64.RED.A1T0 RZ, [UR4], RZ ;  /* 0x000000ffffff79a7 */ /* 0x000fe60008100404 */
.L_x_78:
[----:B-12---:R-:W-:Y:S01]  /*4060*/  SHF.L.U32 R3, RZ, 0x1f, RZ ;  /* 0x0000001fff037819 */ /* 0x006fe200000006ff */
[----:B------:R-:W-:Y:S01]  /*4070*/  UIADD3 UR4, UPT, UPT, UR26, 0x100, URZ ;  /* 0x000001001a047890 */ /* 0x000fe2000fffe0ff */
[----:B------:R-:W-:Y:S02]  /*4080*/  PLOP3.LUT P0, PT, PT, PT, UP0, 0x80, 0x8 ;  /* 0x000000000008781c */ /* 0x000fe40003f0f008 */
[----:B------:R-:W1:Y:S02]  /*4090*/  SYNCS.PHASECHK.TRANS64.TRYWAIT P1, [UR26+0x100], R3 ;  /* 0x00010003ff0075a7 */ /* 0x000e64000802111a */
[----:B-1----:R-:W-:Y:S09]  /*40a0*/  @!P1 BRA `(.L_x_80) ;  /* 0x0000008400489947 */ /* 0x002ff20003800000 */
.L_x_169:
[----:B------:R-:W-:Y:S01]  /*40b0*/  @!UP0 UPRMT UR4, UR49, 0x654, UR4 ;  /* 0x0000065431048896 */ /* 0x000fe20008000004 */
[----:B------:R-:W-:Y:S01]  /*40c0*/  UMOV UR5, 0xffff ;  /* 0x0000ffff00057882 */ /* 0x000fe20000000000 */
[----:B------:R-:W-:-:S07]  /*40d0*/  UMOV UR6, 0x1 ;  /* 0x0000000100067882 */ /* 0x000fce0000000000 */
[----:B------:R-:W-:Y:S01]  /*40e0*/  @!P0 SYNCS.ARRIVE.TRANS64.RED.A1T0 RZ, [UR4], RZ ;  /* 0x000000ffffff89a7 */ /* 0x000fe20008100404 */
[----:B------:R-:W-:Y:S01]  /*40f0*/  NOP ;  /* 0x0000000000007918 */ /* 0x000fe20000000000 */
[----:B-1----:R-:W1:Y:S01]  /*4100*/  LDS R0, [UR8+0x14] ;  /* 0x00001408ff007984 */ /* 0x002e620008000800 */
[----:B------:R-:W-:-:S04]  /*4110*/  ULOP3.LUT UR4, UR44, 0xffff, URZ, 0xc0, !UPT ;  /* 0x0000ffff2c047892 */ /* 0x000fc8000f8ec0ff */
[----:B------:R-:W-:-:S04]  /*4120*/  USHF.R.U32.HI UR4, URZ, 0x5, UR4 ;  /* 0x00000005ff047899 */ /* 0x000fc80008011604 */
[----:B------:R-:W-:Y:S02]  /*4130*/  USHF.L.U32 UR5, UR5, UR4, URZ ;  /* 0x0000000405057299 */ /* 0x000fe400080006ff */
[----:B------:R-:W-:-:S04]  /*4140*/  USHF.L.U32 UR4, UR6, UR4, URZ ;  /* 0x0000000406047299 */ /* 0x000fc800080006ff */
[----:B-1----:R-:W-:-:S04]  /*4150*/  LOP3.LUT R0, R0, UR5, RZ, 0xc0, !PT ;  /* 0x0000000500007c12 */ /* 0x002fc8000f8ec0ff */
[----:B------:R-:W-:-:S13]  /*4160*/  ISETP.NE.AND P0, PT, R0, UR5, PT ;  /* 0x0000000500007c0c */ /* 0x000fda000bf05270 */
[----:B------:R-:W-:Y:S05]  /*4170*/  @P0 BRA `(.L_x_81) ;  /* 0x0000000000580947 */ /* 0x000fea0003800000 */
[----:B------:R-:W1:Y:S02]  /*4180*/  LDS R0, [UR8+0x18] ;  /* 0x00001808ff007984 */ /* 0x000e640008000800 */
[----:B-1----:R-:W-:-:S04]  /*4190*/  LOP3.LUT R0, R0, UR4, RZ, 0xc0, !PT ;  /* 0x0000000400007c12 */ /* 0x002fc8000f8ec0ff */
[----:B------:R-:W-:-:S13]  /*41a0*/  ISETP.NE.AND P0, PT, R0, UR4, PT ;  /* 0x0000000400007c0c */ /* 0x000fda000bf05270 */
[----:B------:R-:W-:Y:S05]  /*41b0*/  @P0 BRA `(.L_x_82) ;  /* 0x00000000003c0947 */ /* 0x000fea0003800000 */
[----:B------:R-:W1:Y:S01]  /*41c0*/  S2R R2, SR_LANEID ;  /* 0x0000000000027919 */ /* 0x000e620000000000 */
[----:B------:R-:W-:Y:S01]  /*41d0*/  ULOP3.LUT UR5, URZ, UR5, URZ, 0x33, !UPT ;  /* 0x00000005ff057292 */ /* 0x000fe2000f8e33ff */
[----:B------:R-:W-:Y:S01]  /*41e0*/  LOP3.LUT R4, RZ, UR4, RZ, 0x33, !PT ;  /* 0x00000004ff047c12 */ /* 0x000fe2000f8e33ff */
[----:B------:R-:W-:Y:S02]  /*41f0*/  VOTEU.ANY UR4, UPT, PT ;  /* 0x0000000000047886 */ /* 0x000fe400038e0100 */
[----:B------:R-:W-:Y:S01]  /*4200*/  UFLO.U32 UR4, UR4 ;  /* 0x00000004000472bd */ /* 0x000fe200080e0000 */
[----:B------:R-:W2:Y:S01]  /*4210*/  REDUX UR6, R4 ;  /* 0x00000000040673c4 */ /* 0x000ea20000000000 */
[----:B------:R-:W-:-:S06]  /*4220*/  IMAD.U32 R0, RZ, RZ, UR5 ;  /* 0x00000005ff007e24 */ /* 0x000fcc000f8e00ff */
[----:B------:R4:W-:Y:S01]  /*4230*/  UTCATOMSWS.AND URZ, UR5 ;  /* 0x0000000500ff79e3 */ /* 0x0009e20008000000 */
[----:B------:R-:W3:Y:S01]  /*4240*/  REDUX UR7, R0 ;  /* 0x00000000000773c4 */ /* 0x000ee20000000000 */
[----:B-1----:R-:W-:Y:S01]  /*4250*/  ISETP.EQ.U32.AND P0, PT, R2, UR4, PT ;  /* 0x0000000402007c0c */ /* 0x002fe2000bf02070 */
[----:B--2---:R-:W-:Y:S01]  /*4260*/  IMAD.U32 R2, RZ, RZ, UR6 ;  /* 0x00000006ff027e24 */ /* 0x004fe2000f8e00ff */
[----:B---3--:R-:W-:-:S11]  /*4270*/  MOV R3, UR7 ;  /* 0x0000000700037c02 */ /* 0x008fd60008000f00 */
[----:B------:R4:W-:Y:S04]  /*4280*/  @P0 ATOMS.AND RZ, [UR8+0x14], R3 ;  /* 0x00001403ffff098c */ /* 0x0009e8000a800008 */
[----:B------:R4:W-:Y:S01]  /*4290*/  @P0 ATOMS.AND RZ, [UR8+0x18], R2 ;  /* 0x00001802ffff098c */ /* 0x0009e2000a800008 */
[----:B------:R-:W-:Y:S05]  /*42a0*/  BRA `(.L_x_83) ;  /* 0x0000000000147947 */ /* 0x000fea0003800000 */
.L_x_82:
[----:B------:R-:W-:Y:S02]  /*42b0*/  MOV R2, 0x42d0 ;  /* 0x000042d000027802 */ /* 0x000fe40000000f00 */
[----:B---3-5:R-:W-:Y:S05]  /*42c0*/  CALL.REL.NOINC `($__internal_0_$__cuda_sm10x_tcgen05_guardrail_trap_col_being_dealloced_not_returned_by_alloc) ;  /* 0x0000008800247944 */ /* 0x028fea0003c00000 */
[----:B------:R-:W-:Y:S05]  /*42d0*/  BRA `(.L_x_83) ;  /* 0x0000000000087947 */ /* 0x000fea0003800000 */
.L_x_81:
[----:B------:R-:W-:Y:S02]  /*42e0*/  MOV R2, 0x4300 ;  /* 0x0000430000027802 */ /* 0x000fe40000000f00 */
[----:B---3-5:R-:W-:Y:S05]  /*42f0*/  CALL.REL.NOINC `($__internal_2_$__cuda_sm10x_tcgen05_guardrail_trap_unallocated_columns_being_dealloced) ;  /* 0x0000008800307944 */ /* 0x028fea0003c00000 */
.L_x_83:
[----:B------:R-:W-:Y:S01]  /*4300*/  NOP ;  /* 0x0000000000007918 */ /* 0x000fe20000000000 */
[----:B----4-:R-:W-:Y:S05]  /*4310*/  EXIT ;  /* 0x000000000000794d */ /* 0x010fea0003800000 */
.L_x_56:
[----:B------:R-:W-:-:S09]  /*4320*/  UISETP.NE.OR UP0, UPT, UR18, 0x3, !UP4 ;  /* 0x000000031200788c */ /* 0x000fd2000e705670 */
[----:B------:R-:W-:Y:S05]  /*4330*/  BRA.U UP0, `(.L_x_84) ;  /* 0x0000001100807547 */ /* 0x000fea000b800000 */
[----:B------:R-:W2:Y:S01]  /*4340*/  LDCU.64 UR4, c[0x0][0x888] ;  /* 0x00011100ff0477ac */ /* 0x000ea20008000a00 */
[----:B------:R-:W3:Y:S01]  /*4350*/  LDC.64 R12, c[0x0][0x348] ;  /* 0x0000d200ff0c7b82 */ /* 0x000ee20000000a00 */
[----:B------:R-:W-:Y:S02]  /*4360*/  HFMA2 R9, -RZ, RZ, 0, 0 ;  /* 0x00000000ff097431 */ /* 0x000fe400000001ff */
[----:B------:R-:W-:Y:S01]  /*4370*/  IMAD.MOV.U32 R11, RZ, RZ, 0x1 ;  /* 0x00000001ff0b7424 */ /* 0x000fe200078e00ff */
[----:B------:R-:W4:Y:S01]  /*4380*/  LDCU UR40, c[0x0][0x370] ;  /* 0x00006e00ff2877ac */ /* 0x000f220008000800 */
[----:B------:R-:W-:Y:S01]  /*4390*/  IMAD.MOV.U32 R10, RZ, RZ, RZ ;  /* 0x000000ffff0a7224 */ /* 0x000fe200078e00ff */
[----:B------:R-:W-:Y:S01]  /*43a0*/  MOV R3, 0x2000 ;  /* 0x0000200000037802 */ /* 0x000fe20000000f00 */
[----:B------:R-:W4:Y:S01]  /*43b0*/  LDCU.128 UR48, c[0x0][0xb10] ;  /* 0x00016200ff3077ac */ /* 0x000f220008000c00 */
[----:B------:R-:W1:Y:S01]  /*43c0*/  LDCU UR37, c[0x0][0x374] ;  /* 0x00006e80ff2577ac */ /* 0x000e620008000800 */
[----:B------:R-:W1:Y:S01]  /*43d0*/  LDCU.64 UR38, c[0x0][0x890] ;  /* 0x00011200ff2677ac */ /* 0x000e620008000a00 */
[----:B------:R-:W1:Y:S01]  /*43e0*/  LDCU UR15, c[0x0][0xb0c] ;  /* 0x00016180ff0f77ac */ /* 0x000e620008000800 */
[----:B--2---:R-:W-:Y:S01]  /*43f0*/  UISETP.NE.U32.AND UP0, UPT, UR4, URZ, UPT ;  /* 0x000000ff0400728c */ /* 0x004fe2000bf05070 */
[----:B------:R-:W2:Y:S01]  /*4400*/  LDCU UR47, c[0x0][0xb20] ;  /* 0x00016400ff2f77ac */ /* 0x000ea20008000800 */
[----:B------:R-:W2:Y:S01]  /*4410*/  LDCU UR4, c[0x0][0xb30] ;  /* 0x00016600ff0477ac */ /* 0x000ea20008000800 */
[----:B------:R-:W-:Y:S01]  /*4420*/  UMOV UR21, 0x400 ;  /* 0x0000040000157882 */ /* 0x000fe20000000000 */
[----:B----4-:R-:W-:-:S02]  /*4430*/  UIMAD.WIDE.U32 UR6, UR40, UR48, URZ ;  /* 0x00000030280672a5 */ /* 0x010fc4000f8e00ff */
[----:B-1----:R-:W-:Y:S02]  /*4440*/  UIMAD.WIDE.U32 UR8, UR37, UR51, URZ ;  /* 0x00000033250872a5 */ /* 0x002fe4000f8e00ff */
[----:B------:R-:W-:Y:S02]  /*4450*/  ULEA UR21, UR45, UR21, 0x18 ;  /* 0x000000152d157291 */ /* 0x000fe4000f8ec0ff */
[----:B------:R-:W-:Y:S02]  /*4460*/  UISETP.NE.U32.AND UP6, UPT, UR38, URZ, UPT ;  /* 0x000000ff2600728c */ /* 0x000fe4000bfc5070 */
[----:B------:R-:W-:Y:S02]  /*4470*/  UIADD3 UR41, UPT, UPT, UR21, 0x68, URZ ;  /* 0x0000006815297890 */ /* 0x000fe4000fffe0ff */
[----:B------:R-:W-:Y:S02]  /*4480*/  UISETP.NE.AND.EX UP5, UPT, UR5, URZ, UPT, UP0 ;  /* 0x000000ff0500728c */ /* 0x000fe4000bfa5300 */
[----:B------:R-:W-:Y:S01]  /*4490*/  UISETP.NE.AND UP0, UPT, UR42, 0x1, UPT ;  /* 0x000000012a00788c */ /* 0x000fe2000bf05270 */
[----:B------:R-:W-:Y:S01]  /*44a0*/  UMOV UR6, UR7 ;  /* 0x0000000700067c82 */ /* 0x000fe20008000000 */
[----:B------:R-:W-:Y:S01]  /*44b0*/  UMOV UR43, UR9 ;  /* 0x00000009002b7c82 */ /* 0x000fe20008000000 */
[----:B------:R-:W-:-:S02]  /*44c0*/  UISETP.NE.AND UP0, UPT, UR15, 0x1, UPT ;  /* 0x000000010f00788c */ /* 0x000fc4000bf05270 */
[----:B------:R-:W-:Y:S02]  /*44d0*/  UPLOP3.LUT UP4, UPT, UPT, UPT, UPT, 0x40, 0x4 ;  /* 0x000000000004789c */ /* 0x000fe40003f8e870 */
[----:B------:R-:W-:Y:S01]  /*44e0*/  UISETP.GE.AND UP2, UPT, UR42, 0x1, UPT ;  /* 0x000000012a00788c */ /* 0x000fe2000bf46270 */
[----:B------:R-:W1:Y:S01]  /*44f0*/  LDCU.64 UR22, c[0x0][0xb28] ;  /* 0x00016500ff1677ac */ /* 0x000e620008000a00 */
[----:B------:R-:W-:Y:S02]  /*4500*/  UISETP.NE.AND.EX UP6, UPT, UR39, URZ, UPT, UP6 ;  /* 0x000000ff2700728c */ /* 0x000fe4000bfc5360 */
[----:B------:R-:W-:Y:S02]  /*4510*/  UIADD3 UR33, UPT, UPT, UR21, 0x50, URZ ;  /* 0x0000005015217890 */ /* 0x000fe4000fffe0ff */
[----:B------:R-:W-:Y:S02]  /*4520*/  UIADD3 UR25, UPT, UPT, UR21, 0x58, URZ ;  /* 0x0000005815197890 */ /* 0x000fe4000fffe0ff */
[----:B------:R-:W-:-:S02]  /*4530*/  UIADD3 UR17, UPT, UPT, UR21, 0x60, URZ ;  /* 0x0000006015117890 */ /* 0x000fc4000fffe0ff */
[----:B------:R-:W-:Y:S02]  /*4540*/  UPRMT UR41, UR45, 0x654, UR41 ;  /* 0x000006542d297896 */ /* 0x000fe40008000029 */
[----:B------:R-:W-:Y:S02]  /*4550*/  USHF.R.U32.HI UR44, URZ, UR49, UR6 ;  /* 0x00000031ff2c7299 */ /* 0x000fe40008011606 */
[----:B--2---:R-:W-:Y:S02]  /*4560*/  USHF.R.U32.HI UR43, URZ, UR47, UR43 ;  /* 0x0000002fff2b7299 */ /* 0x004fe4000801162b */
[----:B------:R-:W-:Y:S02]  /*4570*/  UISETP.NE.AND UP0, UPT, UR50, 0x1, UPT ;  /* 0x000000013200788c */ /* 0x000fe4000bf05270 */
[----:B---3--:R-:W-:-:S11]  /*4580*/  UISETP.NE.AND UP3, UPT, UR4, 0x1, UPT ;  /* 0x000000010400788c */ /* 0x008fd6000bf65270 */
.L_x_95:
[C---:B------:R-:W-:Y:S02]  /*4590*/  LEA R8, R10.reuse, UR21, 0x3 ;  /* 0x000000150a087c11 */ /* 0x040fe4000f8e18ff */
[----:B------:R-:W-:Y:S02]  /*45a0*/  SHF.L.U32 R5, R9, 0x1f, RZ ;  /* 0x0000001f09057819 */ /* 0x000fe400000006ff */
[----:B------:R-:W-:Y:S02]  /*45b0*/  LEA R6, R10, UR21, 0x4 ;  /* 0x000000150a067c11 */ /* 0x000fe4000f8e20ff */
[----:B--2---:R-:W2:Y:S02]  /*45c0*/  SYNCS.PHASECHK.TRANS64.TRYWAIT P0, [R8+URZ+0xa0], R5 ;  /* 0x0000a005080075a7 */ /* 0x004ea400080011ff */
[----:B--2---:R-:W-:Y:S05]  /*45d0*/  @!P0 BRA `(.L_x_85) ;  /* 0x0000008000148947 */ /* 0x004fea0003800000 */
.L_x_170:
[----:B--2---:R-:W2:Y:S01]  /*45e0*/  LDS.128 R4, [R6+0x110] ;  /* 0x0001100006047984 */ /* 0x004ea20000000c00 */
[----:B------:R-:W-:Y:S01]  /*45f0*/  UISETP.GE.AND UP0, UPT, UR42, 0x1, UPT ;  /* 0x000000012a00788c */ /* 0x000fe2000bf06270 */
[----:B------:R-:W-:Y:S01]  /*4600*/  @!PT LDS RZ, [RZ] ;  /* 0x00000000fffff984 */ /* 0x000fe20000000800 */
[----:B------:R-:W-:Y:S01]  /*4610*/  @!PT LDS RZ, [RZ] ;  /* 0x00000000fffff984 */ /* 0x000fe20000000800 */
[----:B------:R-:W-:Y:S01]  /*4620*/  @!PT LDS RZ, [RZ] ;  /* 0x00000000fffff984 */ /* 0x000fe20000000800 */
[----:B------:R-:W-:Y:S01]  /*4630*/  @!PT LDS RZ, [RZ] ;  /* 0x00000000fffff984 */ /* 0x000fe20000000800 */
[----:B------:R3:W-:Y:S06]  /*4640*/  MEMBAR.ALL.CTA ;  /* 0x0000000000007992 */ /* 0x0007ec0000008000 */
[----:B---3--:R-:W3:Y:S01]  /*4650*/  FENCE.VIEW.ASYNC.S ;  /* 0x00000000000073c6 */ /* 0x008ee20000000000 */
[----:B--2---:R-:W-:Y:S11]  /*4660*/  LOP3.LUT P0, RZ, R6, 0x1, RZ, 0xc0, !PT ;  /* 0x0000000106ff7812 */ /* 0x004ff6000780c0ff */
[----:B------:R-:W-:Y:S02]  /*4670*/  @!UPT UIADD3 URZ, UPT, UPT, URZ, URZ, URZ ;  /* 0x000000fffffff290 */ /* 0x000fe4000fffe0ff */
[----:B---3--:R-:W-:Y:S01]  /*4680*/  VOTEU.ANY UP2, P0 ;  /* 0x0000000000ff7886 */ /* 0x008fe20000040100 */
[----:B------:R-:W-:Y:S11]  /*4690*/  PLOP3.LUT P0, PT, PT, PT, UP2, 0x80, 0x8 ;  /* 0x000000000008781c */ /* 0x000ff60003f0f028 */
[----:B------:R-:W-:Y:S02]  /*46a0*/  @!UPT UIADD3 URZ, UPT, UPT, URZ, URZ, URZ ;  /* 0x000000fffffff290 */ /* 0x000fe4000fffe0ff */
[----:B------:R-:W-:Y:S02]  /*46b0*/  @P0 SHF.R.U32.HI R0, RZ, 0x10, R5 ;  /* 0x00000010ff000819 */ /* 0x000fe40000011605 */
[----:B------:R-:W-:Y:S02]  /*46c0*/  @P0 MOV R2, R4 ;  /* 0x0000000400020202 */ /* 0x000fe40000000f00 */
[----:B------:R-:W-:Y:S01]  /*46d0*/  @P0 R2UR UR4, R0 ;  /* 0x00000000000402ca */ /* 0x000fe200000e0000 */
[----:B------:R-:W-:Y:S01]  /*46e0*/  VIADD R0, R8, 0xb0 ;  /* 0x000000b008007836 */ /* 0x000fe20000000000 */
[----:B------:R-:W-:Y:S02]  /*46f0*/  @P0 LOP3.LUT R4, R5, 0xffff, RZ, 0xc0, !PT ;  /* 0x0000ffff05040812 */ /* 0x000fe400078ec0ff */
[----:B------:R-:W-:Y:S02]  /*4700*/  @P0 R2UR UR6, R2 ;  /* 0x00000000020602ca */ /* 0x000fe400000e0000 */
[----:B------:R-:W-:Y:S02]  /*4710*/  PRMT R0, RZ, 0x654, R0 ;  /* 0x00000654ff007816 */ /* 0x000fe40000000000 */
[----:B------:R-:W-:Y:S02]  /*4720*/  @P0 R2UR UR5, R4 ;  /* 0x00000000040502ca */ /* 0x000fe400000e0000 */
[----:B------:R2:W-:Y:S03]  /*4730*/  SYNCS.ARRIVE.TRANS64.RED.A1T0 RZ, [R0+URZ], RZ ;  /* 0x000000ff00ff79a7 */ /* 0x0005e600081004ff */
[----:B------:R-:W-:Y:S04]  /*4740*/  @UP2 UMOV UR29, UR4 ;  /* 0x00000004001d2c82 */ /* 0x000fe80008000000 */
[----:B------:R-:W-:Y:S04]  /*4750*/  @UP2 UMOV UR14, UR6 ;  /* 0x00000006000e2c82 */ /* 0x000fe80008000000 */
[----:B------:R-:W-:Y:S01]  /*4760*/  @UP2 UMOV UR13, UR5 ;  /* 0x00000005000d2c82 */ /* 0x000fe20008000000 */
[----:B------:R-:W-:Y:S05]  /*4770*/  BRA.U !UP0, `(.L_x_86) ;  /* 0x0000000108c07547 */ /* 0x000fea000b800000 */
[----:B------:R-:W-:Y:S02]  /*4780*/  UIMAD.WIDE.U32 UR18, UR13, UR51, URZ ;  /* 0x000000330d1272a5 */ /* 0x000fe4000f8e00ff */
[----:B------:R-:W-:Y:S02]  /*4790*/  UP2UR UR16, UPR, URZ, 0x4 ;  /* 0x00000004ff107883 */ /* 0x000fe40008000000 */
[----:B------:R-:W-:Y:S02]  /*47a0*/  UISETP.NE.AND UP2, UPT, UR50, 0x1, UPT ;  /* 0x000000013200788c */ /* 0x000fe4000bf45270 */
[----:B------:R-:W-:Y:S02]  /*47b0*/  UIMAD.WIDE.U32 UR26, UR14, UR48, URZ ;  /* 0x000000300e1a72a5 */ /* 0x000fe4000f8e00ff */
[----:B------:R-:W-:Y:S02]  /*47c0*/  USEL UR4, UR37, UR43, !UP2 ;  /* 0x0000002b25047287 */ /* 0x000fe4000d000000 */
[----:B------:R-:W-:Y:S02]  /*47d0*/  UISETP.NE.AND UP0, UPT, UR15, 0x1, UPT ;  /* 0x000000010f00788c */ /* 0x000fe4000bf05270 */
[----:B------:R-:W-:Y:S02]  /*47e0*/  UP2UR UR20, UPR, URZ, 0x2 ;  /* 0x00000002ff147883 */ /* 0x000fe40008000000 */
[----:B------:R-:W-:Y:S02]  /*47f0*/  UISETP.NE.AND UP1, UPT, UR42, 0x1, UPT ;  /* 0x000000012a00788c */ /* 0x000fe4000bf25270 */
[----:B-1----:R-:W-:Y:S02]  /*4800*/  UIMAD.WIDE.U32 UR8, UR4, UR22, URZ ;  /* 0x00000016040872a5 */ /* 0x002fe4000f8e00ff */
[----:B------:R-:W-:Y:S01]  /*4810*/  USEL UR7, UR40, UR44, !UP0 ;  /* 0x0000002c28077287 */ /* 0x000fe2000c000000 */
[----:B------:R-:W-:Y:S02]  /*4820*/  UMOV UR5, UR19 ;  /* 0x0000001300057c82 */ /* 0x000fe40008000000 */
[----:B------:R-:W-:Y:S02]  /*4830*/  USHF.R.U32.HI UR6, URZ, UR47, UR5 ;  /* 0x0000002fff067299 */ /* 0x000fe40008011605 */
[----:B------:R-:W-:Y:S02]  /*4840*/  UIMAD.WIDE.U32 UR10, UR7, UR22, URZ ;  /* 0x00000016070a72a5 */ /* 0x000fe4000f8e00ff */
[----:B------:R-:W-:Y:S02]  /*4850*/  USEL UR6, UR13, UR6, !UP2 ;  /* 0x000000060d067287 */ /* 0x000fe4000d000000 */
[----:B------:R-:W-:Y:S01]  /*4860*/  UISETP.NE.AND UP2, UPT, UR16, URZ, UPT ;  /* 0x000000ff1000728c */ /* 0x000fe2000bf45270 */
[----:B------:R-:W-:Y:S02]  /*4870*/  UMOV UR5, UR27 ;  /* 0x0000001b00057c82 */ /* 0x000fe40008000000 */
[----:B------:R-:W-:Y:S03]  /*4880*/  USHF.R.U32.HI UR12, URZ, UR49, UR5 ;  /* 0x00000031ff0c7299 */ /* 0x000fe60008011605 */
[----:B------:R-:W-:Y:S02]  /*4890*/  UMOV UR5, UR9 ;  /* 0x0000000900057c82 */ /* 0x000fe40008000000 */
[----:B------:R-:W-:Y:S03]  /*48a0*/  @UP1 USHF.R.U32.HI UR4, URZ, UR23, UR5 ;  /* 0x00000017ff041299 */ /* 0x000fe60008011605 */
[----:B------:R-:W-:Y:S01]  /*48b0*/  UMOV UR5, UR11 ;  /* 0x0000000b00057c82 */ /* 0x000fe20008000000 */
[----:B------:R-:W-:Y:S02]  /*48c0*/  UIMAD UR4, UR42, UR4, URZ ;  /* 0x000000042a0472a4 */ /* 0x000fe4000f8e02ff */
[----:B------:R-:W-:Y:S02]  /*48d0*/  @UP1 USHF.R.U32.HI UR7, URZ, UR23, UR5 ;  /* 0x00000017ff071299 */ /* 0x000fe40008011605 */
[----:B------:R-:W-:Y:S02]  /*48e0*/  USEL UR5, UR14, UR12, !UP0 ;  /* 0x0000000c0e057287 */ /* 0x000fe4000c000000 */
[----:B------:R-:W-:Y:S02]  /*48f0*/  UIMAD.WIDE.U32 UR10, UR6, UR22, URZ ;  /* 0x00000016060a72a5 */ /* 0x000fe4000f8e00ff */
[----:B------:R-:W-:Y:S02]  /*4900*/  UIMAD UR8, UR42, UR7, URZ ;  /* 0x000000072a0872a4 */ /* 0x000fe4000f8e02ff */
[----:B------:R-:W-:Y:S03]  /*4910*/  UISETP.GE.AND UP0, UPT, UR6, UR4, UPT ;  /* 0x000000040600728c */ /* 0x000fe6000bf06270 */
[----:B------:R-:W-:Y:S01]  /*4920*/  UMOV UR4, UR11 ;  /* 0x0000000b00047c82 */ /* 0x000fe20008000000 */
[----:B------:R-:W-:Y:S02]  /*4930*/  UISETP.GE.OR UP0, UPT, UR5, UR8, UP0 ;  /* 0x000000080500728c */ /* 0x000fe40008706670 */
[----:B------:R-:W-:Y:S02]  /*4940*/  USHF.R.U32.HI UR4, URZ, UR23, UR4 ;  /* 0x00000017ff047299 */ /* 0x000fe40008011604 */
[----:B------:R-:W-:Y:S02]  /*4950*/  UIMAD.WIDE.U32 UR8, UR5, UR22, URZ ;  /* 0x00000016050872a5 */ /* 0x000fe4000f8e00ff */
[----:B------:R-:W-:Y:S04]  /*4960*/  USEL UR10, UR6, UR4, !UP1 ;  /* 0x00000004060a7287 */ /* 0x000fe8000c800000 */
[----:B------:R-:W-:Y:S01]  /*4970*/  UIADD3 UR11, UPT, UPT, -UR10, URZ, URZ ;  /* 0x000000ff0a0b7290 */ /* 0x000fe2000fffe1ff */
[----:B------:R-:W-:Y:S02]  /*4980*/  @!UP0 UMOV UR4, UR9 ;  /* 0x0000000900048c82 */ /* 0x000fe40008000000 */
[----:B------:R-:W-:Y:S02]  /*4990*/  @!UP0 USHF.R.U32.HI UR4, URZ, UR23, UR4 ;  /* 0x00000017ff048299 */ /* 0x000fe40008011604 */
[----:B------:R-:W-:Y:S02]  /*49a0*/  UIMAD UR8, UR42, UR11, UR6 ;  /* 0x0000000b2a0872a4 */ /* 0x000fe4000f8e0206 */
[----:B------:R-:W-:Y:S02]  /*49b0*/  @!UP0 USEL UR4, UR5, UR4, !UP1 ;  /* 0x0000000405048287 */ /* 0x000fe4000c800000 */
[----:B------:R-:W-:Y:S02]  /*49c0*/  UISETP.NE.AND UP1, UPT, UR20, URZ, UPT ;  /* 0x000000ff1400728c */ /* 0x000fe4000bf25270 */
[----:B------:R-:W-:Y:S02]  /*49d0*/  @!UP0 UIMAD UR8, UR7, UR8, UR4 ;  /* 0x00000008070882a4 */ /* 0x000fe4000f8e0204 */
[----:B------:R-:W-:Y:S02]  /*49e0*/  @!UP0 UIADD3 UR9, UPT, UPT, UR10, -UR4, URZ ;  /* 0x800000040a098290 */ /* 0x000fe4000fffe0ff */
[----:B------:R-:W-:Y:S02]  /*49f0*/  UIADD3 UR4, UPT, UPT, -UR5, URZ, URZ ;  /* 0x000000ff05047290 */ /* 0x000fe4000fffe1ff */
[----:B------:R-:W-:Y:S02]  /*4a00*/  UIADD3 UR7, UPT, UPT, -UR6, URZ, URZ ;  /* 0x000000ff06077290 */ /* 0x000fe4000fffe1ff */
[----:B------:R-:W-:Y:S02]  /*4a10*/  @!UP0 UIMAD UR6, UR9, UR42, UR5 ;  /* 0x0000002a090682a4 */ /* 0x000fe4000f8e0205 */
[----:B------:R-:W-:Y:S02]  /*4a20*/  UIMAD UR14, UR15, UR4, UR14 ;  /* 0x000000040f0e72a4 */ /* 0x000fe4000f8e020e */
[----:B------:R-:W-:Y:S01]  /*4a30*/  UIMAD UR13, UR50, UR7, UR13 ;  /* 0x00000007320d72a4 */ /* 0x000fe2000f8e020d */
[----:B------:R-:W-:Y:S02]  /*4a40*/  @!UP0 UMOV UR5, UR8 ;  /* 0x0000000800058c82 */ /* 0x000fe40008000000 */
[----:B------:R-:W-:Y:S02]  /*4a50*/  UIMAD UR14, UR5, UR15, UR14 ;  /* 0x0000000f050e72a4 */ /* 0x000fe4000f8e020e */
[----:B------:R-:W-:Y:S11]  /*4a60*/  UIMAD UR13, UR6, UR50, UR13 ;  /* 0x00000032060d72a4 */ /* 0x000ff6000f8e020d */
[----:B------:R-:W-:Y:S01]  /*4a70*/  @!UPT UIADD3 URZ, UPT, UPT, URZ, URZ, URZ ;  /* 0x000000fffffff290 */ /* 0x000fe2000fffe0ff */
.L_x_86:
[----:B------:R-:W3:Y:S01]  /*4a80*/  @!UP3 LDCU.128 UR8, c[0x0][0xb10] ;  /* 0x00016200ff08b7ac */ /* 0x000ee20008000c00 */
[----:B------:R-:W-:Y:S02]  /*4a90*/  ISETP.NE.U32.AND P0, PT, RZ, UR38, PT ;  /* 0x00000026ff007c0c */ /* 0x000fe4000bf05070 */
[----:B------:R-:W-:Y:S02]  /*4aa0*/  SHF.L.U32 R4, R11, 0x1f, RZ ;  /* 0x0000001f0b047819 */ /* 0x000fe400000006ff */
[----:B------:R-:W-:Y:S01]  /*4ab0*/  ISETP.NE.AND.EX P0, PT, RZ, UR39, PT, P0 ;  /* 0x00000027ff007c0c */ /* 0x000fe2000bf05300 */
[----:B------:R-:W4:Y:S01]  /*4ac0*/  @!UP3 LDCU UR5, c[0x0][0xb0c] ;  /* 0x00016180ff05b7ac */ /* 0x000f220008000800 */
[----:B------:R-:W-:Y:S02]  /*4ad0*/  USHF.L.U32 UR35, UR30, 0x7, URZ ;  /* 0x000000071e237899 */ /* 0x000fe400080006ff */
[----:B------:R-:W-:Y:S02]  /*4ae0*/  USHF.L.U32 UR34, UR31, 0x8, URZ ;  /* 0x000000081f227899 */ /* 0x000fe400080006ff */
[----:B---3--:R-:W-:Y:S07]  /*4af0*/  UIMAD.WIDE.U32 UR6, UR14, UR8, URZ ;  /* 0x000000080e0672a5 */ /* 0x008fee000f8e00ff */
[----:B------:R-:W-:Y:S01]  /*4b00*/  @!UP3 UMOV UR4, UR7 ;  /* 0x000000070004bc82 */ /* 0x000fe20008000000 */
[----:B----4-:R-:W-:Y:S02]  /*4b10*/  @!UP3 UISETP.NE.AND UP0, UPT, UR5, 0x1, UPT ;  /* 0x000000010500b88c */ /* 0x010fe4000bf05270 */
[----:B------:R-:W-:Y:S02]  /*4b20*/  @!UP3 USHF.R.U32.HI UR4, URZ, UR9, UR4 ;  /* 0x00000009ff04b299 */ /* 0x000fe40008011604 */
[----:B------:R-:W-:Y:S02]  /*4b30*/  UIMAD.WIDE.U32 UR6, UR13, UR11, URZ ;  /* 0x0000000b0d0672a5 */ /* 0x000fe4000f8e00ff */
[----:B------:R-:W-:Y:S02]  /*4b40*/  @!UP3 USEL UR8, UR14, UR4, !UP0 ;  /* 0x000000040e08b287 */ /* 0x000fe4000c000000 */
[----:B------:R-:W-:Y:S03]  /*4b50*/  @!UP3 UISETP.NE.AND UP0, UPT, UR10, 0x1, UPT ;  /* 0x000000010a00b88c */ /* 0x000fe6000bf05270 */
[----:B------:R-:W-:Y:S02]  /*4b60*/  @!UP3 UMOV UR6, UR7 ;  /* 0x000000070006bc82 */ /* 0x000fe40008000000 */
[----:B------:R-:W3:Y:S02]  /*4b70*/  @!UP3 LDCU UR4, c[0x0][0xb20] ;  /* 0x00016400ff04b7ac */ /* 0x000ee40008000800 */
[----:B---3--:R-:W-:Y:S04]  /*4b80*/  @!UP3 USHF.R.U32.HI UR6, URZ, UR4, UR6 ;  /* 0x00000004ff06b299 */ /* 0x008fe80008011606 */
[----:B------:R-:W-:Y:S04]  /*4b90*/  @!UP3 USEL UR6, UR13, UR6, !UP0 ;  /* 0x000000060d06b287 */ /* 0x000fe8000c000000 */
[----:B------:R-:W-:Y:S02]  /*4ba0*/  @!UP3 UIADD3 UR4, UPT, UPT, -UR8, UR6, URZ ;  /* 0x000000060804b290 */ /* 0x000fe4000fffe1ff */
[----:B------:R-:W-:Y:S02]  /*4bb0*/  @!UP3 UIADD3 UR6, UPT, UPT, UR8, -UR6, URZ ;  /* 0x800000060806b290 */ /* 0x000fe4000fffe0ff */
[----:B------:R-:W-:Y:S02]  /*4bc0*/  @!UP3 UIMAD UR14, UR4, UR5, UR14 ;  /* 0x00000005040eb2a4 */ /* 0x000fe4000f8e020e */
[----:B------:R-:W-:Y:S01]  /*4bd0*/  @!UP3 UIMAD UR13, UR6, UR10, UR13 ;  /* 0x0000000a060db2a4 */ /* 0x000fe2000f8e020d */
[----:B------:R-:W-:Y:S11]  /*4be0*/  BRA.U UP4, `(.L_x_87) ;  /* 0x0000000104107547 */ /* 0x000ff6000b800000 */
[----:B--2---:R-:W-:Y:S04]  /*4bf0*/  MOV R0, UR46 ;  /* 0x0000002e00007c02 */ /* 0x004fe80008000f00 */
[----:B------:R-:W-:Y:S04]  /*4c00*/  SHF.L.U32 R5, R0, 0x1f, RZ ;  /* 0x0000001f00057819 */ /* 0x000fe800000006ff */
[----:B------:R-:W2:Y:S02]  /*4c10*/  SYNCS.PHASECHK.TRANS64.TRYWAIT P1, [UR21+0x98], R5 ;  /* 0x00009805ff0075a7 */ /* 0x000ea40008021115 */
[----:B--2---:R-:W-:Y:S05]  /*4c20*/  @!P1 BRA `(.L_x_88) ;  /* 0x0000007800949947 */ /* 0x004fea0003800000 */
.L_x_87:
[----:B------:R-:W-:Y:S05]  /*4c30*/  BRA.U !UP6, `(.L_x_89) ;  /* 0x000000010e387547 */ /* 0x000fea000b800000 */
[----:B------:R-:W-:Y:S01]  /*4c40*/  UPLOP3.LUT UP1, UPT, UPT, UPT, UP5, 0x80, 0x8 ;  /* 0x000000000008789c */ /* 0x000fe20003f2f050 */
[----:B--2---:R-:W-:Y:S01]  /*4c50*/  HFMA2 R0, -RZ, RZ, 0, 5.9604644775390625e-08 ;  /* 0x00000001ff007431 */ /* 0x004fe200000001ff */
[----:B------:R-:W2:Y:S01]  /*4c60*/  LDCU.64 UR8, c[0x0][0x358] ;  /* 0x00006b00ff0877ac */ /* 0x000ea20008000a00 */
[----:B------:R-:W-:Y:S03]  /*4c70*/  IMAD.MOV.U32 R140, RZ, RZ, 0x1 ;  /* 0x00000001ff8c7424 */ /* 0x000fe600078e00ff */
[----:B------:R-:W-:Y:S05]  /*4c80*/  PLOP3.LUT P1, PT, PT, PT, UP1, 0x80, 0x8 ;  /* 0x000000000008781c */ /* 0x000fea0003f2f018 */
[----:B------:R-:W3:Y:S01]  /*4c90*/  @UP1 LDCU.64 UR4, c[0x0][0x888] ;  /* 0x00011100ff0417ac */ /* 0x000ee20008000a00 */
[----:B------:R-:W-:Y:S07]  /*4ca0*/  @UP1 UIMAD UR6, UR36, UR38, URZ ;  /* 0x00000026240612a4 */ /* 0x000fee000f8e02ff */
[----:B------:R-:W-:Y:S01]  /*4cb0*/  @!P1 PRMT R140, R0, 0x7610, R140 ;  /* 0x00007610008c9816 */ /* 0x000fe2000000008c */
[----:B---3--:R-:W-:Y:S06]  /*4cc0*/  @UP1 UIMAD.WIDE UR4, UR6, 0x4, UR4 ;  /* 0x00000004060418a5 */ /* 0x008fec000f8e0204 */
[----:B------:R-:W-:Y:S01]  /*4cd0*/  IMAD.U32 R6, RZ, RZ, UR4 ;  /* 0x00000004ff067e24 */ /* 0x000fe2000f8e00ff */
[----:B------:R-:W-:Y:S04]  /*4ce0*/  MOV R7, UR5 ;  /* 0x0000000500077c02 */ /* 0x000fe80008000f00 */
[----:B------:R-:W3:Y:S01]  /*4cf0*/  @!UP1 LDCU UR4, c[0x0][0x880] ;  /* 0x00011000ff0497ac */ /* 0x000ee20008000800 */
[----:B--2--5:R4:W5:Y:S02]  /*4d00*/  @P1 LDG.E R72, desc[UR8][R6.64] ;  /* 0x0000000806481981 */ /* 0x024964000c1e1900 */
[----:B---34-:R-:W-:Y:S07]  /*4d10*/  @!P1 IMAD.U32 R72, RZ, RZ, UR4 ;  /* 0x00000004ff489e24 */ /* 0x018fee000f8e00ff */
.L_x_89:
[----:B-----5:R-:W-:Y:S01]  /*4d20*/  @!P0 ISETP.EQ.AND P2, PT, R72, RZ, PT ;  /* 0x000000ff4800820c */ /* 0x020fe20003f42270 */
[----:B------:R-:W-:Y:S01]  /*4d30*/  @!UPT UIADD3 URZ, UPT, UPT, URZ, URZ, URZ ;  /* 0x000000fffffff290 */ /* 0x000fe2000fffe0ff */
[----:B------:R-:W-:Y:S11]  /*4d40*/  @!P0 BRA `(.L_x_90) ;  /* 0x0000000000148947 */ /* 0x000ff60003800000 */
[----:B------:R-:W-:Y:S02]  /*4d50*/  LOP3.LUT P0, RZ, R140, 0xff, RZ, 0xc0, !PT ;  /* 0x000000ff8cff7812 */ /* 0x000fe4000780c0ff */
[----:B------:R-:W-:Y:S04]  /*4d60*/  PLOP3.LUT P2, PT, PT, PT, UP1, 0x80, 0x8 ;  /* 0x000000000008781c */ /* 0x000fe80003f4f018 */
[----:B------:R-:W-:Y:S07]  /*4d70*/  PLOP3.LUT P2, PT, P2, PT, PT, 0x8, 0x80 ;  /* 0x000000000080781c */ /* 0x000fee000174e170 */
[----:B------:R-:W-:Y:S11]  /*4d80*/  @P0 ISETP.EQ.AND P2, PT, R72, RZ, PT ;  /* 0x000000ff4800020c */ /* 0x000ff60003f42270 */
[----:B------:R-:W-:Y:S02]  /*4d90*/  @!UPT UIADD3 URZ, UPT, UPT, URZ, URZ, URZ ;  /* 0x000000fffffff290 */ /* 0x000fe4000fffe0ff */
.L_x_90:
[----:B------:R-:W3:Y:S01]  /*4da0*/  SYNCS.PHASECHK.TRANS64.TRYWAIT P0, [UR21+0x70], R4 ;  /* 0x00007004ff0075a7 */ /* 0x000ee20008001115 */
[----:B------:R-:W-:Y:S04]  /*4db0*/  ELECT P1, URZ, PT ;  /* 0x0000000000ff782f */ /* 0x000fe80003820000 */
[----:B------:R-:W-:Y:S01]  /*4dc0*/  PLOP3.LUT P1, PT, P2, P1, PT, 0xf2, 0x2f ;  /* 0x00000000002f781c */ /* 0x000fe20001723e72 */
[----:B------:R-:W-:Y:S01]  /*4dd0*/  @!UPT UIADD3 URZ, UPT, UPT, URZ, URZ, URZ ;  /* 0x000000fffffff290 */ /* 0x000fe2000fffe0ff */
[----:B---3--:R-:W-:Y:S11]  /*4de0*/  @!P0 BRA `(.L_x_91) ;  /* 0x00000078003c8947 */ /* 0x008ff60003800000 */
.L_x_173:
[----:B------:R-:W-:Y:S01]  /*4df0*/  @!P1 IADD3 R2, P0, PT, R12, 0x580, RZ ;  /* 0x000005800c029810 */ /* 0x000fe20007f1e0ff */
[----:B------:R-:W-:Y:S01]  /*4e00*/  VOTEU.ALL UP0, P1 ;  /* 0x0000000000ff7886 */ /* 0x000fe20000800000 */
[----:B------:R-:W-:Y:S01]  /*4e10*/  UMOV UR6, 0x0 ;  /* 0x0000000000067882 */ /* 0x000fe20000000000 */
[----:B------:R-:W-:Y:S01]  /*4e20*/  UMOV UR7, 0x10000000 ;  /* 0x1000000000077882 */ /* 0x000fe20000000000 */
[----:B------:R-:W-:Y:S01]  /*4e30*/  @!P1 R2UR UR5, R2 ;  /* 0x00000000020592ca */ /* 0x000fe200000e0000 */
[----:B--2---:R-:W-:Y:S01]  /*4e40*/  @!P1 IMAD.X R0, RZ, RZ, R13, P0 ;  /* 0x000000ffff009224 */ /* 0x004fe200000e060d */
[----:B------:R-:W-:Y:S01]  /*4e50*/  @!UP0 UIADD3 UR32, UPT, UPT, UR21, 0x200, URZ ;  /* 0x0000020015208890 */ /* 0x000fe2000fffe0ff */
[----:B------:R-:W-:Y:S03]  /*4e60*/  VOTEU.ALL UP0, P1 ;  /* 0x0000000000ff7886 */ /* 0x000fe60000800000 */
[----:B------:R-:W-:Y:S01]  /*4e70*/  @!P1 R2UR UR4, R0 ;  /* 0x00000000000492ca */ /* 0x000fe200000e0000 */
[----:B------:R-:W-:Y:S06]  /*4e80*/  @!P1 IMAD.MOV.U32 R0, RZ, RZ, 0x2000 ;  /* 0x00002000ff009424 */ /* 0x000fec00078e00ff */
[----:B------:R-:W-:Y:S06]  /*4e90*/  IMAD.U32 R6, RZ, RZ, UR5 ;  /* 0x00000005ff067e24 */ /* 0x000fec000f8e00ff */
[----:B------:R-:W-:Y:S01]  /*4ea0*/  IMAD.U32 R7, RZ, RZ, UR4 ;  /* 0x00000004ff077e24 */ /* 0x000fe2000f8e00ff */
[----:B------:R-:W-:Y:S04]  /*4eb0*/  @!P1 R2UR UR4, R6 ;  /* 0x00000000060492ca */ /* 0x000fe800000e0000 */
[----:B------:R-:W-:Y:S11]  /*4ec0*/  @!P1 R2UR UR5, R7 ;  /* 0x00000000070592ca */ /* 0x000ff600000e0000 */
[----:B------:R-:W-:Y:S02]  /*4ed0*/  @!UPT UIADD3 URZ, UPT, UPT, URZ, URZ, URZ ;  /* 0x000000fffffff290 */ /* 0x000fe4000fffe0ff */
[----:B------:R2:W-:Y:S01]  /*4ee0*/  @!UP0 UTMALDG.3D [UR32], [UR4], desc[UR6] ;  /* 0x00000620040085b4 */ /* 0x0005e20008011000 */
[----:B------:R3:W-:Y:S01]  /*4ef0*/  @!P1 SYNCS.ARRIVE.TRANS64.RED.A0TR RZ, [UR21+0x50], R0 ;  /* 0x00005000ffff99a7 */ /* 0x0007e20008300415 */
[----:B--2---:R-:W-:Y:S09]  /*4f00*/  UPRMT UR4, UR45, 0x654, UR33 ;  /* 0x000006542d047896 */ /* 0x004ff20008000021 */
[----:B------:R-:W-:Y:S01]  /*4f10*/  SYNCS.ARRIVE.TRANS64.RED.A1T0 RZ, [UR4], RZ ;  /* 0x000000ffffff79a7 */ /* 0x000fe20008100404 */
[----:B------:R-:W2:Y:S02]  /*4f20*/  SYNCS.PHASECHK.TRANS64.TRYWAIT P0, [UR21+0x78], R4 ;  /* 0x00007804ff0075a7 */ /* 0x000ea40008001115 */
[----:B--23--:R-:W-:Y:S05]  /*4f30*/  @!P0 BRA `(.L_x_92) ;  /* 0x0000007800008947 */ /* 0x00cfea0003800000 */
.L_x_175:
[----:B------:R-:W-:Y:S01]  /*4f40*/  @!P1 IADD3 R2, P0, PT, R12, 0x580, RZ ;  /* 0x000005800c029810 */ /* 0x000fe20007f1e0ff */
[----:B------:R-:W-:Y:S01]  /*4f50*/  VOTEU.ALL UP0, P1 ;  /* 0x0000000000ff7886 */ /* 0x000fe20000800000 */
[----:B------:R-:W-:Y:S01]  /*4f60*/  UMOV UR6, 0x0 ;  /* 0x0000000000067882 */ /* 0x000fe20000000000 */
[----:B------:R-:W-:Y:S01]  /*4f70*/  UMOV UR7, 0x10000000 ;  /* 0x1000000000077882 */ /* 0x000fe20000000000 */
[----:B------:R-:W-:Y:S01]  /*4f80*/  @!P1 R2UR UR5, R2 ;  /* 0x00000000020592ca */ /* 0x000fe200000e0000 */
[----:B------:R-:W-:Y:S01]  /*4f90*/  @!P1 IMAD.X R0, RZ, RZ, R13, P0 ;  /* 0x000000ffff009224 */ /* 0x000fe200000e060d */
[----:B------:R-:W-:Y:S02]  /*4fa0*/  @!UP0 UIADD3 UR26, UPT, UPT, UR34, 0x40, URZ ;  /* 0x00000040221a8890 */ /* 0x000fe4000fffe0ff */
[----:B------:R-:W-:Y:S02]  /*4fb0*/  @!UP0 UIADD3 UR24, UPT, UPT, UR21, 0x2200, URZ ;  /* 0x0000220015188890 */ /* 0x000fe4000fffe0ff */
[----:B------:R-:W-:Y:S01]  /*4fc0*/  @!P1 R2UR UR4, R0 ;  /* 0x00000000000492ca */ /* 0x000fe200000e0000 */
[----:B------:R-:W-:Y:S01]  /*4fd0*/  VOTEU.ALL UP0, P1 ;  /* 0x0000000000ff7886 */ /* 0x000fe20000800000 */
[----:B------:R-:W-:Y:S01]  /*4fe0*/  UMOV UR27, UR35 ;  /* 0x00000023001b7c82 */ /* 0x000fe20008000000 */
[----:B------:R-:W-:Y:S01]  /*4ff0*/  UMOV UR28, UR36 ;  /* 0x00000024001c7c82 */ /* 0x000fe20008000000 */
[----:B------:R-:W-:Y:S03]  /*5000*/  @!P1 IMAD.MOV.U32 R0, RZ, RZ, 0x2000 ;  /* 0x00002000ff009424 */ /* 0x000fe600078e00ff */
[----:B------:R-:W-:Y:S06]  /*5010*/  IMAD.U32 R6, RZ, RZ, UR5 ;  /* 0x00000005ff067e24 */ /* 0x000fec000f8e00ff */
[----:B------:R-:W-:Y:S01]  /*5020*/  IMAD.U32 R7, RZ, RZ, UR4 ;  /* 0x00000004ff077e24 */ /* 0x000fe2000f8e00ff */
[----:B------:R-:W-:Y:S04]  /*5030*/  @!P1 R2UR UR4, R6 ;  /* 0x00000000060492ca */ /* 0x000fe800000e0000 */
[----:B------:R-:W-:Y:S11]  /*5040*/  @!P1 R2UR UR5, R7 ;  /* 0x00000000070592ca */ /* 0x000ff600000e0000 */
[----:B------:R-:W-:Y:S02]  /*5050*/  @!UPT UIADD3 URZ, UPT, UPT, URZ, URZ, URZ ;  /* 0x000000fffffff290 */ /* 0x000fe4000fffe0ff */
[----:B------:R3:W-:Y:S01]  /*5060*/  @!UP0 UTMALDG.3D [UR24], [UR4], desc[UR6] ;  /* 0x00000618040085b4 */ /* 0x0007e20008011000 */
[----:B------:R4:W-:Y:S01]  /*5070*/  @!P1 SYNCS.ARRIVE.TRANS64.RED.A0TR RZ, [UR21+0x58], R0 ;  /* 0x00005800ffff99a7 */ /* 0x0009e20008300415 */
[----:B---3--:R-:W-:Y:S09]  /*5080*/  UPRMT UR4, UR45, 0x654, UR25 ;  /* 0x000006542d047896 */ /* 0x008ff20008000019 */
[----:B------:R-:W-:Y:S01]  /*5090*/  SYNCS.ARRIVE.TRANS64.RED.A1T0 RZ, [UR4], RZ ;  /* 0x000000ffffff79a7 */ /* 0x000fe20008100404 */
[----:B------:R-:W3:Y:S02]  /*50a0*/  SYNCS.PHASECHK.TRANS64.TRYWAIT P0, [UR21+0x80], R4 ;  /* 0x00008004ff0075a7 */ /* 0x000ee40008001115 */
[----:B---34-:R-:W-:Y:S05]  /*50b0*/  @!P0 BRA `(.L_x_93) ;  /* 0x0000007400b88947 */ /* 0x018fea0003800000 */
.L_x_177:
[----:B------:R-:W-:Y:S01]  /*50c0*/  @!P1 IADD3 R2, P0, PT, R12, 0x580, RZ ;  /* 0x000005800c029810 */ /* 0x000fe20007f1e0ff */
[----:B------:R-:W-:Y:S01]  /*50d0*/  VOTEU.ALL UP0, P1 ;  /* 0x0000000000ff7886 */ /* 0x000fe20000800000 */
[----:B------:R-:W-:Y:S01]  /*50e0*/  UMOV UR6, 0x0 ;  /* 0x0000000000067882 */ /* 0x000fe20000000000 */
[----:B------:R-:W-:Y:S01]  /*50f0*/  UMOV UR7, 0x10000000 ;  /* 0x1000000000077882 */ /* 0x000fe20000000000 */
[----:B------:R-:W-:Y:S01]  /*5100*/  @!P1 R2UR UR5, R2 ;  /* 0x00000000020592ca */ /* 0x000fe200000e0000 */
[----:B------:R-:W-:Y:S01]  /*5110*/  @!P1 IMAD.X R0, RZ, RZ, R13, P0 ;  /* 0x000000ffff009224 */ /* 0x000fe200000e060d */
[----:B------:R-:W-:Y:S01]  /*5120*/  @!UP0 UIADD3 UR18, UPT, UPT, UR34, 0x80, URZ ;  /* 0x0000008022128890 */ /* 0x000fe2000fffe0ff */
[----:B------:R-:W-:Y:S01]  /*5130*/  VIADD R10, R10, 0x1 ;  /* 0x000000010a0a7836 */ /* 0x000fe20000000000 */
        /* <DEDUP_REMOVED lines=17> */
.L_x_179:
[----:B------:R-:W-:Y:S01]  /*5250*/  @!P1 IADD3 R2, P0, PT, R12, 0x580, RZ ;  /* 0x000005800c029810 */ /* 0x000fe20007f1e0ff */
[----:B------:R-:W-:Y:S01]  /*5260*/  VOTEU.ALL UP0, P1 ;  /* 0x0000000000ff7886 */ /* 0x000fe20000800000 */
[----:B------:R-:W-:Y:S01]  /*5270*/  UMOV UR6, 0x0 ;  /* 0x0000000000067882 */ /* 0x000fe20000000000 */
[----:B------:R-:W-:Y:S01]  /*5280*/  UMOV UR7, 0x10000000 ;  /* 0x1000000000077882 */ /* 0x000fe20000000000 */
[----:B------:R-:W-:Y:S01]  /*5290*/  @!P1 R2UR UR5, R2 ;  /* 0x00000000020592ca */ /* 0x000fe200000e0000 */
[----:B------:R-:W-:Y:S01]  /*52a0*/  @!P1 IMAD.X R0, RZ, RZ, R13, P0 ;  /* 0x000000ffff009224 */ /* 0x000fe200000e060d */
[----:B------:R-:W-:Y:S01]  /*52b0*/  @!UP0 UIADD3 UR10, UPT, UPT, UR34, 0xc0, URZ ;  /* 0x000000c0220a8890 */ /* 0x000fe2000fffe0ff */
[----:B------:R-:W-:Y:S01]  /*52c0*/  R2UR UR18, R142 ;  /* 0x000000008e1272ca */ /* 0x000fe200000e0000 */
[----:B------:R-:W-:Y:S01]  /*52d0*/  @!UP0 UIADD3 UR8, UPT, UPT, UR21, 0x6200, URZ ;  /* 0x0000620015088890 */ /* 0x000fe2000fffe0ff */
[----:B------:R-:W-:Y:S01]  /*52e0*/  R2UR UR16, R143 ;  /* 0x000000008f1072ca */ /* 0x000fe200000e0000 */
[----:B------:R-:W-:Y:S01]  /*52f0*/  @!UP0 UIADD3 UR9, UPT, UPT, UR21, 0x68, URZ ;  /* 0x0000006815098890 */ /* 0x000fe2000fffe0ff */
[----:B------:R-:W-:Y:S01]  /*5300*/  @!P1 R2UR UR4, R0 ;  /* 0x00000000000492ca */ /* 0x000fe200000e0000 */
[----:B------:R-:W-:Y:S01]  /*5310*/  VOTEU.ALL UP0, P1 ;  /* 0x0000000000ff7886 */ /* 0x000fe20000800000 */
[----:B------:R-:W-:Y:S01]  /*5320*/  UMOV UR11, UR35 ;  /* 0x00000023000b7c82 */ /* 0x000fe20008000000 */
[----:B------:R-:W-:Y:S01]  /*5330*/  UMOV UR12, UR36 ;  /* 0x00000024000c7c82 */ /* 0x000fe20008000000 */
[C---:B------:R-:W-:Y:S01]  /*5340*/  ISETP.NE.AND P0, PT, R10.reuse, 0x2, PT ;  /* 0x000000020a00780c */ /* 0x040fe20003f05270 */
[----:B------:R-:W-:Y:S01]  /*5350*/  UMOV UR36, UR29 ;  /* 0x0000001d00247c82 */ /* 0x000fe20008000000 */
[----:B--2---:R-:W-:Y:S01]  /*5360*/  IMAD.U32 R4, RZ, RZ, UR5 ;  /* 0x00000005ff047e24 */ /* 0x004fe2000f8e00ff */
[----:B------:R-:W-:Y:S01]  /*5370*/  LOP3.LUT R11, R11, 0x1, RZ, 0x3c, !PT ;  /* 0x000000010b0b7812 */ /* 0x000fe200078e3cff */
[----:B------:R-:W-:Y:S01]  /*5380*/  UPLOP3.LUT UP4, UPT, UPT, UPT, UPT, 0x80, 0x8 ;  /* 0x000000000008789c */ /* 0x000fe20003f8f070 */
[----:B------:R-:W-:Y:S01]  /*5390*/  SEL R0, RZ, 0x1, P0 ;  /* 0x00000001ff007807 */ /* 0x000fe20000000000 */
[----:B------:R-:W-:Y:S01]  /*53a0*/  UIADD3 UR31, UPT, UPT, UR13, UR18, URZ ;  /* 0x000000120d1f7290 */ /* 0x000fe2000fffe0ff */
[----:B------:R-:W-:Y:S01]  /*53b0*/  SEL R10, R10, RZ, P0 ;  /* 0x000000ff0a0a7207 */ /* 0x000fe20000000000 */
[----:B------:R-:W-:Y:S01]  /*53c0*/  UIADD3 UR30, UPT, UPT, UR14, UR16, URZ ;  /* 0x000000100e1e7290 */ /* 0x000fe2000fffe0ff */
[----:B------:R-:W-:Y:S01]  /*53d0*/  IMAD.U32 R5, RZ, RZ, UR4 ;  /* 0x00000004ff057e24 */ /* 0x000fe2000f8e00ff */
[----:B------:R-:W-:Y:S02]  /*53e0*/  @!P1 R2UR UR4, R4 ;  /* 0x00000000040492ca */ /* 0x000fe400000e0000 */
[----:B------:R-:W-:Y:S02]  /*53f0*/  LOP3.LUT R9, R9, R0, RZ, 0x3c, !PT ;  /* 0x0000000009097212 */ /* 0x000fe400078e3cff */
[----:B------:R-:W-:Y:S11]  /*5400*/  @!P1 R2UR UR5, R5 ;  /* 0x00000000050592ca */ /* 0x000ff600000e0000 */
[----:B------:R-:W-:Y:S02]  /*5410*/  @!UPT UIADD3 URZ, UPT, UPT, URZ, URZ, URZ ;  /* 0x000000fffffff290 */ /* 0x000fe4000fffe0ff */
[----:B------:R2:W-:Y:S01]  /*5420*/  @!UP0 UTMALDG.3D [UR8], [UR4], desc[UR6] ;  /* 0x00000608040085b4 */ /* 0x0005e20008011000 */
[----:B------:R2:W-:Y:S01]  /*5430*/  @!P1 SYNCS.ARRIVE.TRANS64.RED.A0TR RZ, [UR21+0x68], R3 ;  /* 0x00006803ffff99a7 */ /* 0x0005e20008300415 */
[----:B------:R-:W-:Y:S01]  /*5440*/  SYNCS.ARRIVE.TRANS64.RED.A1T0 RZ, [UR41], RZ ;  /* 0x000000ffffff79a7 */ /* 0x000fe20008100429 */
[----:B------:R-:W-:Y:S05]  /*5450*/  BRA.U UP2, `(.L_x_95) ;  /* 0xfffffff1024c7547 */ /* 0x000fea000b83ffff */
[----:B--2---:R-:W-:-:S04]  /*5460*/  SHF.L.U32 R3, R11, 0x1f, RZ ;  /* 0x0000001f0b037819 */ /* 0x004fc800000006ff */
[----:B------:R-:W2:Y:S02]  /*5470*/  SYNCS.PHASECHK.TRANS64.TRYWAIT P0, [UR21+0x70], R3 ;  /* 0x00007003ff0075a7 */ /* 0x000ea40008001115 */
[----:B--2---:R-:W-:Y:S05]  /*5480*/  @!P0 BRA `(.L_x_96) ;  /* 0x0000007000f48947 */ /* 0x004fea0003800000 */
.L_x_181:
[----:B------:R-:W3:Y:S02]  /*5490*/  SYNCS.PHASECHK.TRANS64.TRYWAIT P0, [UR21+0x78], R3 ;  /* 0x00007803ff0075a7 */ /* 0x000ee40008001115 */
[----:B---3--:R-:W-:Y:S05]  /*54a0*/  @!P0 BRA `(.L_x_97) ;  /* 0x0000007400048947 */ /* 0x008fea0003800000 */
.L_x_183:
[----:B------:R-:W3:Y:S02]  /*54b0*/  SYNCS.PHASECHK.TRANS64.TRYWAIT P0, [UR21+0x80], R3 ;  /* 0x00008003ff0075a7 */ /* 0x000ee40008001115 */
[----:B---3--:R-:W-:Y:S05]  /*54c0*/  @!P0 BRA `(.L_x_98) ;  /* 0x0000007400148947 */ /* 0x008fea0003800000 */
.L_x_185:
[----:B--2---:R-:W-:-:S07]  /*54d0*/  MOV R0, UR21 ;  /* 0x0000001500007c02 */ /* 0x004fce0008000f00 */
.L_x_99:
[----:B--2---:R-:W-:-:S04]  /*54e0*/  SHF.L.U32 R3, R11, 0x1f, RZ ;  /* 0x0000001f0b037819 */ /* 0x004fc800000006ff */
[----:B------:R2:W3:Y:S03]  /*54f0*/  SYNCS.PHASECHK.TRANS64.TRYWAIT P0, [R0+URZ+0x88], R3 ;  /* 0x00008803000075a7 */ /* 0x0004e600080011ff */
[----:B---3--:R-:W-:Y:S05]  /*5500*/  @!P0 NANOSLEEP.SYNCS 0x989680 ;  /* 0x009896800000895d */ /* 0x008fea0003900000 */
[----:B------:R-:W3:Y:S02]  /*5510*/  @!P0 SYNCS.PHASECHK.TRANS64 P0, [R0+URZ+0x88], R3 ;  /* 0x00008803000085a7 */ /* 0x000ee400080010ff */
[----:B-1-3--:R-:W-:Y:S05]  /*5520*/  @P0 EXIT ;  /* 0x000000000000094d */ /* 0x00afea0003800000 */
[----:B------:R-:W-:Y:S05]  /*5530*/  BRA `(.L_x_99) ;  /* 0xfffffffc00e87947 */ /* 0x000fea000383ffff */
.L_x_84:
[----:B------:R-:W-:-:S06]  /*5540*/  UISETP.GE.AND UP0, UPT, UR18, 0x4, UPT ;  /* 0x000000041200788c */ /* 0x000fcc000bf06270 */
[----:B------:R-:W-:-:S13]  /*5550*/  PLOP3.LUT P0, PT, PT, PT, UP0, 0x80, 0x8 ;  /* 0x000000000008781c */ /* 0x000fda0003f0f008 */
[----:B-1----:R-:W-:Y:S05]  /*5560*/  @!P0 EXIT ;  /* 0x000000000000894d */ /* 0x002fea0003800000 */
[----:B------:R-:W-:Y:S01]  /*5570*/  BAR.SYNC.DEFER_BLOCKING 0x6, 0xa0 ;  /* 0x0182800000007b1d */ /* 0x000fe20000010000 */
[C---:B------:R-:W-:Y:S01]  /*5580*/  IMAD.U32 R69, R155.reuse, 0x10000, RZ ;  /* 0x000100009b457824 */ /* 0x040fe200078e00ff */
[C---:B------:R-:W-:Y:S01]  /*5590*/  R2P PR, R155.reuse, 0x6 ;  /* 0x000000069b007804 */ /* 0x040fe20000000000 */
[----:B------:R-:W-:Y:S01]  /*55a0*/  IMAD.SHL.U32 R4, R155, 0x40, RZ ;  /* 0x000000409b047824 */ /* 0x000fe200078e00ff */
[----:B------:R-:W-:Y:S01]  /*55b0*/  CS2R R146, SRZ ;  /* 0x0000000000927805 */ /* 0x000fe2000001ff00 */
[----:B------:R-:W-:Y:S01]  /*55c0*/  IMAD.MOV.U32 R152, RZ, RZ, 0x20 ;  /* 0x00000020ff987424 */ /* 0x000fe200078e00ff */
[----:B------:R-:W-:Y:S02]  /*55d0*/  UMOV UR44, 0x400 ;  /* 0x00000400002c7882 */ /* 0x000fe40000000000 */
[----:B------:R-:W1:Y:S01]  /*55e0*/  LDC.64 R138, c[0x0][0x8b0] ;  /* 0x00022c00ff8a7b82 */ /* 0x000e620000000a00 */
[----:B------:R-:W-:Y:S01]  /*55f0*/  ULEA UR44, UR45, UR44, 0x18 ;  /* 0x0000002c2d2c7291 */ /* 0x000fe2000f8ec0ff */
[----:B------:R-:W-:Y:S01]  /*5600*/  LOP3.LUT R69, R69, 0x600000, RZ, 0xc0, !PT ;  /* 0x0060000045457812 */ /* 0x000fe200078ec0ff */
[----:B------:R-:W-:Y:S01]  /*5610*/  IMAD.SHL.U32 R135, R155, 0x8, RZ ;  /* 0x000000089b877824 */ /* 0x000fe200078e00ff */
[----:B------:R-:W-:Y:S01]  /*5620*/  LOP3.LUT R6, R4, 0x180, RZ, 0xc0, !PT ;  /* 0x0000018004067812 */ /* 0x000fe200078ec0ff */
[----:B------:R-:W-:Y:S01]  /*5630*/  IMAD.MOV.U32 R153, RZ, RZ, 0x10 ;  /* 0x00000010ff997424 */ /* 0x000fe200078e00ff */
[----:B------:R-:W-:Y:S01]  /*5640*/  SEL R152, R152, 0xffffffe0, !P2 ;  /* 0xffffffe098987807 */ /* 0x000fe20005000000 */
[----:B------:R-:W-:Y:S01]  /*5650*/  UIADD3 UR5, UPT, UPT, UR44, 0x200, URZ ;  /* 0x000002002c057890 */ /* 0x000fe2000fffe0ff */
[----:B------:R-:W2:Y:S01]  /*5660*/  LDC.64 R136, c[0x0][0x8a8] ;  /* 0x00022a00ff887b82 */ /* 0x000ea20000000a00 */
[----:B------:R-:W-:Y:S01]  /*5670*/  UIADD3 UR4, UPT, UPT, UR44, 0x8200, URZ ;  /* 0x000082002c047890 */ /* 0x000fe2000fffe0ff */
[----:B------:R-:W-:Y:S01]  /*5680*/  LOP3.LUT R135, R6, 0x30, R135, 0xf8, !PT ;  /* 0x0000003006877812 */ /* 0x000fe200078ef887 */
[----:B------:R-:W-:Y:S01]  /*5690*/  IMAD.MOV.U32 R68, RZ, RZ, RZ ;  /* 0x000000ffff447224 */ /* 0x000fe200078e00ff */
[----:B------:R-:W-:Y:S01]  /*56a0*/  SEL R153, R153, 0xfffffff0, !P1 ;  /* 0xfffffff099997807 */ /* 0x000fe20004800000 */
[----:B------:R-:W-:Y:S01]  /*56b0*/  IMAD.MOV.U32 R150, RZ, RZ, RZ ;  /* 0x000000ffff967224 */ /* 0x000fe200078e00ff */
[----:B------:R-:W-:Y:S01]  /*56c0*/  LOP3.LUT R135, R135, 0x1e40, R4, 0xf8, !PT ;  /* 0x00001e4087877812 */ /* 0x000fe200078ef804 */
[----:B------:R-:W-:Y:S01]  /*56d0*/  IMAD.U32 R156, RZ, RZ, UR5 ;  /* 0x00000005ff9c7e24 */ /* 0x000fe2000f8e00ff */
[----:B------:R-:W-:Y:S01]  /*56e0*/  LOP3.LUT R155, R155, 0x60, RZ, 0xc0, !PT ;  /* 0x000000609b9b7812 */ /* 0x000fe200078ec0ff */
[----:B------:R-:W3:Y:S01]  /*56f0*/  LDS R0, [UR44+0x130] ;  /* 0x0001302cff007984 */ /* 0x000ee20008000800 */
[----:B------:R-:W-:Y:S01]  /*5700*/  CS2R R148, SRZ ;  /* 0x0000000000947805 */ /* 0x000fe2000001ff00 */
[----:B------:R-:W-:Y:S01]  /*5710*/  IMAD.U32 R154, RZ, RZ, UR4 ;  /* 0x00000004ff9a7e24 */ /* 0x000fe2000f8e00ff */
[----:B------:R-:W4:Y:S01]  /*5720*/  LDCU UR58, c[0x0][0x370] ;  /* 0x00006e00ff3a77ac */ /* 0x000f220008000800 */
[----:B------:R-:W1:Y:S01]  /*5730*/  LDCU.64 UR62, c[0x0][0x348] ;  /* 0x00006900ff3e77ac */ /* 0x000e620008000a00 */
[----:B------:R-:W1:Y:S01]  /*5740*/  LDCU UR43, c[0x0][0xb0c] ;  /* 0x00016180ff2b77ac */ /* 0x000e620008000800 */
[----:B------:R-:W1:Y:S01]  /*5750*/  LDCU UR39, c[0x0][0xb30] ;  /* 0x00016600ff2777ac */ /* 0x000e620008000800 */
[----:B------:R-:W1:Y:S01]  /*5760*/  LDCU.64 UR56, c[0x0][0x888] ;  /* 0x00011100ff3877ac */ /* 0x000e620008000a00 */
[----:B------:R-:W1:Y:S01]  /*5770*/  LDCU.64 UR40, c[0x0][0xb28] ;  /* 0x00016500ff2877ac */ /* 0x000e620008000a00 */
[----:B------:R-:W1:Y:S01]  /*5780*/  LDCU.64 UR60, c[0x0][0x890] ;  /* 0x00011200ff3c77ac */ /* 0x000e620008000a00 */
[----:B------:R-:W1:Y:S01]  /*5790*/  LDCU.128 UR52, c[0x0][0xb10] ;  /* 0x00016200ff3477ac */ /* 0x000e620008000c00 */
[----:B------:R-:W1:Y:S01]  /*57a0*/  LDCU UR47, c[0x0][0x374] ;  /* 0x00006e80ff2f77ac */ /* 0x000e620008000800 */
[----:B---3--:R-:W-:Y:S01]  /*57b0*/  IMAD.IADD R69, R0, 0x1, R69 ;  /* 0x0000000100457824 */ /* 0x008fe200078e0245 */
[----:B------:R-:W-:-:S04]  /*57c0*/  SHF.R.S32.HI R0, RZ, 0x4, R152 ;  /* 0x00000004ff007819 */ /* 0x000fc80000011498 */
[----:B-12-4-:R-:W-:-:S07]  /*57d0*/  LEA.HI.SX32 R151, R153, R0, 0x1c ;  /* 0x0000000099977211 */ /* 0x016fce00078fe2ff */
.L_x_141:
[C---:B------:R-:W-:Y:S02]  /*57e0*/  LEA R3, R146.reuse, UR44, 0x3 ;  /* 0x0000002c92037c11 */ /* 0x040fe4000f8e18ff */
[----:B------:R-:W-:Y:S02]  /*57f0*/  SHF.L.U32 R0, R149, 0x1f, RZ ;  /* 0x0000001f95007819 */ /* 0x000fe400000006ff */
[----:B------:R-:W-:Y:S02]  /*5800*/  LEA R5, R146, UR44, 0x4 ;  /* 0x0000002c92057c11 */ /* 0x000fe4000f8e20ff */
[----:B-1----:R-:W1:Y:S02]  /*5810*/  SYNCS.PHASECHK.TRANS64.TRYWAIT P0, [R3+URZ+0xa0], R0 ;  /* 0x0000a000030075a7 */ /* 0x002e6400080011ff */
[----:B-1----:R-:W-:Y:S05]  /*5820*/  @!P0 BRA `(.L_x_100) ;  /* 0x0000007000548947 */ /* 0x002fea0003800000 */
.L_x_186:
        /* <DEDUP_REMOVED lines=11> */
[----:B------:R-:W-:Y:S01]  /*58e0*/  PLOP3.LUT P0, PT, PT, PT, UP1, 0x80, 0x8 ;  /* 0x000000000008781c */ /* 0x000fe20003f0f018 */
[----:B------:R-:W-:Y:S11]  /*58f0*/  UP2UR UR46, UPR, URZ, 0x2 ;  /* 0x00000002ff2e7883 */ /* 0x000ff60008000000 */
[----:B------:R-:W-:Y:S01]  /*5900*/  @!UPT UIADD3 URZ, UPT, UPT, URZ, URZ, URZ ;  /* 0x000000fffffff290 */ /* 0x000fe2000fffe0ff */
[----:B-1----:R-:W-:Y:S02]  /*5910*/  @P0 SHF.R.U32.HI R0, RZ, 0x10, R5 ;  /* 0x00000010ff000819 */ /* 0x002fe40000011605 */
        /* <DEDUP_REMOVED lines=12> */
[----:B------:R-:W2:Y:S01]  /*59e0*/  LDCU UR12, c[0x0][0xb20] ;  /* 0x00016400ff0c77ac */ /* 0x000ea20008000800 */
[----:B------:R-:W-:Y:S02]  /*59f0*/  UIMAD.WIDE.U32 UR4, UR47, UR55, URZ ;  /* 0x000000372f0472a5 */ /* 0x000fe4000f8e00ff */
[----:B------:R-:W-:Y:S02]  /*5a00*/  UIMAD.WIDE.U32 UR6, UR58, UR52, URZ ;  /* 0x000000343a0672a5 */ /* 0x000fe4000f8e00ff */
[----:B------:R-:W-:Y:S02]  /*5a10*/  UISETP.NE.AND UP0, UPT, UR54, 0x1, UPT ;  /* 0x000000013600788c */ /* 0x000fe4000bf05270 */
[----:B------:R-:W-:Y:S02]  /*5a20*/  UIMAD.WIDE.U32 UR8, UR37, UR55, URZ ;  /* 0x00000037250872a5 */ /* 0x000fe4000f8e00ff */
[----:B------:R-:W-:Y:S02]  /*5a30*/  UIMAD.WIDE.U32 UR10, UR38, UR52, URZ ;  /* 0x00000034260a72a5 */ /* 0x000fe4000f8e00ff */
[----:B------:R-:W-:Y:S02]  /*5a40*/  UISETP.NE.AND UP1, UPT, UR43, 0x1, UPT ;  /* 0x000000012b00788c */ /* 0x000fe4000bf25270 */
[----:B------:R-:W-:Y:S01]  /*5a50*/  UISETP.NE.AND UP2, UPT, UR42, 0x1, UPT ;  /* 0x000000012a00788c */ /* 0x000fe2000bf45270 */
[----:B------:R-:W-:Y:S02]  /*5a60*/  UMOV UR4, UR5 ;  /* 0x0000000500047c82 */ /* 0x000fe40008000000 */
[----:B--2---:R-:W-:Y:S03]  /*5a70*/  USHF.R.U32.HI UR5, URZ, UR12, UR4 ;  /* 0x0000000cff057299 */ /* 0x004fe60008011604 */
[----:B------:R-:W-:Y:S02]  /*5a80*/  UMOV UR4, UR7 ;  /* 0x0000000700047c82 */ /* 0x000fe40008000000 */
[----:B------:R-:W-:Y:S02]  /*5a90*/  USHF.R.U32.HI UR7, URZ, UR53, UR4 ;  /* 0x00000035ff077299 */ /* 0x000fe40008011604 */
[----:B------:R-:W-:Y:S02]  /*5aa0*/  USEL UR4, UR47, UR5, !UP0 ;  /* 0x000000052f047287 */ /* 0x000fe4000c000000 */
[----:B------:R-:W-:Y:S01]  /*5ab0*/  USEL UR7, UR58, UR7, !UP1 ;  /* 0x000000073a077287 */ /* 0x000fe2000c800000 */
[----:B------:R-:W-:Y:S01]  /*5ac0*/  UMOV UR5, UR9 ;  /* 0x0000000900057c82 */ /* 0x000fe20008000000 */
[----:B------:R-:W-:Y:S02]  /*5ad0*/  UIMAD.WIDE.U32 UR8, UR4, UR40, URZ ;  /* 0x00000028040872a5 */ /* 0x000fe4000f8e00ff */
[----:B------:R-:W-:Y:S03]  /*5ae0*/  USHF.R.U32.HI UR6, URZ, UR12, UR5 ;  /* 0x0000000cff067299 */ /* 0x000fe60008011605 */
[----:B------:R-:W-:Y:S01]  /*5af0*/  UMOV UR5, UR11 ;  /* 0x0000000b00057c82 */ /* 0x000fe20008000000 */
[----:B------:R-:W-:Y:S02]  /*5b00*/  UIMAD.WIDE.U32 UR10, UR7, UR40, URZ ;  /* 0x00000028070a72a5 */ /* 0x000fe4000f8e00ff */
[----:B------:R-:W-:Y:S02]  /*5b10*/  USHF.R.U32.HI UR12, URZ, UR53, UR5 ;  /* 0x00000035ff0c7299 */ /* 0x000fe40008011605 */
[----:B------:R-:W-:Y:S01]  /*5b20*/  USEL UR6, UR37, UR6, !UP0 ;  /* 0x0000000625067287 */ /* 0x000fe2000c000000 */
[----:B------:R-:W-:Y:S02]  /*5b30*/  UMOV UR5, UR9 ;  /* 0x0000000900057c82 */ /* 0x000fe40008000000 */
[----:B------:R-:W-:Y:S01]  /*5b40*/  UMOV UR10, UR11 ;  /* 0x0000000b000a7c82 */ /* 0x000fe20008000000 */
[----:B------:R-:W-:Y:S02]  /*5b50*/  @UP2 USHF.R.U32.HI UR4, URZ, UR41, UR5 ;  /* 0x00000029ff042299 */ /* 0x000fe40008011605 */
[----:B------:R-:W-:Y:S02]  /*5b60*/  @UP2 USHF.R.U32.HI UR7, URZ, UR41, UR10 ;  /* 0x00000029ff072299 */ /* 0x000fe4000801160a */
[----:B------:R-:W-:Y:S02]  /*5b70*/  UIMAD UR4, UR42, UR4, URZ ;  /* 0x000000042a0472a4 */ /* 0x000fe4000f8e02ff */
[----:B------:R-:W-:Y:S02]  /*5b80*/  UIMAD.WIDE.U32 UR10, UR6, UR40, URZ ;  /* 0x00000028060a72a5 */ /* 0x000fe4000f8e00ff */
[----:B------:R-:W-:Y:S02]  /*5b90*/  USEL UR5, UR38, UR12, !UP1 ;  /* 0x0000000c26057287 */ /* 0x000fe4000c800000 */
[----:B------:R-:W-:Y:S02]  /*5ba0*/  UIMAD UR8, UR42, UR7, URZ ;  /* 0x000000072a0872a4 */ /* 0x000fe4000f8e02ff */
[----:B------:R-:W-:Y:S03]  /*5bb0*/  UISETP.GE.AND UP0, UPT, UR6, UR4, UPT ;  /* 0x000000040600728c */ /* 0x000fe6000bf06270 */
[----:B------:R-:W-:Y:S01]  /*5bc0*/  UMOV UR4, UR11 ;  /* 0x0000000b00047c82 */ /* 0x000fe20008000000 */
[----:B------:R-:W-:Y:S02]  /*5bd0*/  UISETP.GE.OR UP0, UPT, UR5, UR8, UP0 ;  /* 0x000000080500728c */ /* 0x000fe40008706670 */
[----:B------:R-:W-:Y:S02]  /*5be0*/  USHF.R.U32.HI UR4, URZ, UR41, UR4 ;  /* 0x00000029ff047299 */ /* 0x000fe40008011604 */
[----:B------:R-:W-:Y:S02]  /*5bf0*/  UIMAD.WIDE.U32 UR8, UR5, UR40, URZ ;  /* 0x00000028050872a5 */ /* 0x000fe4000f8e00ff */
[----:B------:R-:W-:Y:S02]  /*5c00*/  USEL UR11, UR6, UR4, !UP2 ;  /* 0x00000004060b7287 */ /* 0x000fe4000d000000 */
[----:B------:R-:W-:Y:S02]  /*5c10*/  UIADD3 UR8, UPT, UPT, -UR5, URZ, URZ ;  /* 0x000000ff05087290 */ /* 0x000fe4000fffe1ff */
[----:B------:R-:W-:Y:S01]  /*5c20*/  UIADD3 UR10, UPT, UPT, -UR11, URZ, URZ ;  /* 0x000000ff0b0a7290 */ /* 0x000fe2000fffe1ff */
[----:B------:R-:W-:Y:S01]  /*5c30*/  @!UP0 UMOV UR4, UR9 ;  /* 0x0000000900048c82 */ /* 0x000fe20008000000 */
[----:B------:R-:W-:Y:S02]  /*5c40*/  UIADD3 UR9, UPT, UPT, -UR6, URZ, URZ ;  /* 0x000000ff06097290 */ /* 0x000fe4000fffe1ff */
[----:B------:R-:W-:Y:S02]  /*5c50*/  @!UP0 USHF.R.U32.HI UR4, URZ, UR41, UR4 ;  /* 0x00000029ff048299 */ /* 0x000fe40008011604 */
[----:B------:R-:W-:Y:S02]  /*5c60*/  UIMAD UR10, UR42, UR10, UR6 ;  /* 0x0000000a2a0a72a4 */ /* 0x000fe4000f8e0206 */
[----:B------:R-:W-:Y:S04]  /*5c70*/  @!UP0 USEL UR4, UR5, UR4, !UP2 ;  /* 0x0000000405048287 */ /* 0x000fe8000d000000 */
[----:B------:R-:W-:Y:S02]  /*5c80*/  @!UP0 UIMAD UR10, UR7, UR10, UR4 ;  /* 0x0000000a070a82a4 */ /* 0x000fe4000f8e0204 */
[----:B------:R-:W-:Y:S02]  /*5c90*/  @!UP0 UIADD3 UR11, UPT, UPT, UR11, -UR4, URZ ;  /* 0x800000040b0b8290 */ /* 0x000fe4000fffe0ff */
[----:B------:R-:W-:Y:S02]  /*5ca0*/  UIMAD UR7, UR43, UR8, UR38 ;  /* 0x000000082b0772a4 */ /* 0x000fe4000f8e0226 */
[----:B------:R-:W-:Y:S02]  /*5cb0*/  @!UP0 UIMAD UR6, UR11, UR42, UR5 ;  /* 0x0000002a0b0682a4 */ /* 0x000fe4000f8e0205 */
[----:B------:R-:W-:Y:S01]  /*5cc0*/  UIMAD UR4, UR54, UR9, UR37 ;  /* 0x00000009360472a4 */ /* 0x000fe2000f8e0225 */
[----:B------:R-:W-:Y:S02]  /*5cd0*/  @!UP0 UMOV UR5, UR10 ;  /* 0x0000000a00058c82 */ /* 0x000fe40008000000 */
[----:B------:R-:W-:Y:S02]  /*5ce0*/  UIMAD UR38, UR5, UR43, UR7 ;  /* 0x0000002b052672a4 */ /* 0x000fe4000f8e0207 */
[----:B------:R-:W-:Y:S11]  /*5cf0*/  UIMAD UR37, UR6, UR54, UR4 ;  /* 0x00000036062572a4 */ /* 0x000ff6000f8e0204 */
[----:B------:R-:W-:Y:S01]  /*5d00*/  @!UPT UIADD3 URZ, UPT, UPT, URZ, URZ, URZ ;  /* 0x000000fffffff290 */ /* 0x000fe2000fffe0ff */
.L_x_101:
[----:B------:R-:W-:Y:S01]  /*5d10*/  UISETP.NE.AND UP0, UPT, UR39, 0x1, UPT ;  /* 0x000000012700788c */ /* 0x000fe2000bf05270 */
[----:B------:R-:W-:Y:S01]  /*5d20*/  R2UR UR11, R156 ;  /* 0x000000009c0b72ca */ /* 0x000fe200000e0000 */
[----:B------:R-:W-:Y:S01]  /*5d30*/  USHF.L.U32 UR50, UR30, 0x7, URZ ;  /* 0x000000071e327899 */ /* 0x000fe200080006ff */
[----:B------:R-:W-:Y:S01]  /*5d40*/  IADD3 R146, PT, PT, R146, 0x1, RZ ;  /* 0x0000000192927810 */ /* 0x000fe20007ffe0ff */
[----:B------:R-:W-:Y:S07]  /*5d50*/  USHF.L.U32 UR49, UR31, 0x8, URZ ;  /* 0x000000081f317899 */ /* 0x000fee00080006ff */
[----:B------:R-:W2:Y:S01]  /*5d60*/  @!UP0 LDCU.128 UR12, c[0x0][0xb10] ;  /* 0x00016200ff0c87ac */ /* 0x000ea20008000c00 */
[----:B------:R-:W3:Y:S01]  /*5d70*/  @!UP0 LDCU UR5, c[0x0][0xb0c] ;  /* 0x00016180ff0587ac */ /* 0x000ee20008000800 */
[----:B------:R-:W4:Y:S01]  /*5d80*/  @!UP0 LDCU UR10, c[0x0][0xb20] ;  /* 0x00016400ff0a87ac */ /* 0x000f220008000800 */
[----:B--2---:R-:W-:Y:S02]  /*5d90*/  UIMAD.WIDE.U32 UR8, UR38, UR12, URZ ;  /* 0x0000000c260872a5 */ /* 0x004fe4000f8e00ff */
[----:B------:R-:W-:Y:S02]  /*5da0*/  UIMAD.WIDE.U32 UR6, UR37, UR15, URZ ;  /* 0x0000000f250672a5 */ /* 0x000fe4000f8e00ff */
[----:B------:R-:W-:Y:S03]  /*5db0*/  @!UP0 UISETP.NE.AND UP1, UPT, UR14, 0x1, UPT ;  /* 0x000000010e00888c */ /* 0x000fe6000bf25270 */
[----:B------:R-:W-:Y:S01]  /*5dc0*/  @!UP0 UMOV UR4, UR9 ;  /* 0x0000000900048c82 */ /* 0x000fe20008000000 */
[----:B---3--:R-:W-:Y:S02]  /*5dd0*/  @!UP0 UISETP.NE.AND UP2, UPT, UR5, 0x1, UPT ;  /* 0x000000010500888c */ /* 0x008fe4000bf45270 */
[----:B------:R-:W-:Y:S01]  /*5de0*/  @!UP0 USHF.R.U32.HI UR4, URZ, UR13, UR4 ;  /* 0x0000000dff048299 */ /* 0x000fe20008011604 */
[----:B------:R-:W-:Y:S02]  /*5df0*/  @!UP0 UMOV UR6, UR7 ;  /* 0x0000000700068c82 */ /* 0x000fe40008000000 */
[----:B----4-:R-:W-:Y:S02]  /*5e00*/  @!UP0 USHF.R.U32.HI UR6, URZ, UR10, UR6 ;  /* 0x0000000aff068299 */ /* 0x010fe40008011606 */
[----:B------:R-:W-:Y:S02]  /*5e10*/  @!UP0 USEL UR7, UR38, UR4, !UP2 ;  /* 0x0000000426078287 */ /* 0x000fe4000d000000 */
[----:B------:R-:W-:Y:S04]  /*5e20*/  @!UP0 USEL UR6, UR37, UR6, !UP1 ;  /* 0x0000000625068287 */ /* 0x000fe8000c800000 */
[----:B------:R-:W-:Y:S02]  /*5e30*/  @!UP0 UIADD3 UR4, UPT, UPT, -UR7, UR6, URZ ;  /* 0x0000000607048290 */ /* 0x000fe4000fffe1ff */
[----:B------:R-:W-:Y:S02]  /*5e40*/  @!UP0 UIADD3 UR6, UPT, UPT, UR7, -UR6, URZ ;  /* 0x8000000607068290 */ /* 0x000fe4000fffe0ff */
[----:B------:R-:W-:Y:S02]  /*5e50*/  @!UP0 UIMAD UR38, UR4, UR5, UR38 ;  /* 0x00000005042682a4 */ /* 0x000fe4000f8e0226 */
[----:B------:R-:W-:Y:S02]  /*5e60*/  @!UP0 UIMAD UR37, UR6, UR14, UR37 ;  /* 0x0000000e062582a4 */ /* 0x000fe4000f8e0225 */
[----:B------:R-:W-:Y:S09]  /*5e70*/  ULOP3.LUT UP0, URZ, UR11, 0x1b0, URZ, 0xc0, !UPT ;  /* 0x000001b00bff7892 */ /* 0x000ff2000f80c0ff */
[----:B------:R-:W-:Y:S05]  /*5e80*/  BRA.U !UP0, `(.L_x_102) ;  /* 0x0000000108407547 */ /* 0x000fea000b800000 */
[----:B------:R-:W2:Y:S01]  /*5e90*/  LDCU.64 UR8, c[0x4][0x88] ;  /* 0x01001100ff0877ac */ /* 0x000ea20008000a00 */
[----:B------:R-:W-:Y:S01]  /*5ea0*/  MOV R3, 0x0 ;  /* 0x0000000000037802 */ /* 0x000fe20000000f00 */
[----:B------:R-:W-:Y:S02]  /*5eb0*/  HFMA2 R12, -RZ, RZ, 0, 5.9604644775390625e-08 ;  /* 0x00000001ff0c7431 */ /* 0x000fe400000001ff */
[----:B------:R-:W-:Y:S02]  /*5ec0*/  IMAD.MOV.U32 R8, RZ, RZ, 0x70 ;  /* 0x00000070ff087424 */ /* 0x000fe400078e00ff */
[----:B------:R-:W-:Y:S01]  /*5ed0*/  IMAD.MOV.U32 R13, RZ, RZ, RZ ;  /* 0x000000ffff0d7224 */ /* 0x000fe200078e00ff */
[----:B------:R-:W3:Y:S01]  /*5ee0*/  LDCU.64 UR6, c[0x4][0x90] ;  /* 0x01001200ff0677ac */ /* 0x000ee20008000a00 */
[----:B------:R-:W4:Y:S01]  /*5ef0*/  LDC.64 R2, c[0x4][R3] ;  /* 0x0100000003027b82 */ /* 0x000f220000000a00 */
[----:B------:R-:W1:Y:S01]  /*5f00*/  LDCU.64 UR4, c[0x4][0x8] ;  /* 0x01000100ff0477ac */ /* 0x000e620008000a00 */
[----:B--2---:R-:W-:Y:S01]  /*5f10*/  MOV R5, UR9 ;  /* 0x0000000900057c02 */ /* 0x004fe20008000f00 */
[----:B------:R-:W-:Y:S01]  /*5f20*/  IMAD.U32 R4, RZ, RZ, UR8 ;  /* 0x00000008ff047e24 */ /* 0x000fe2000f8e00ff */
[----:B---3--:R-:W-:Y:S01]  /*5f30*/  MOV R7, UR7 ;  /* 0x0000000700077c02 */ /* 0x008fe20008000f00 */
[----:B------:R-:W-:Y:S01]  /*5f40*/  IMAD.U32 R6, RZ, RZ, UR6 ;  /* 0x00000006ff067e24 */ /* 0x000fe2000f8e00ff */
[----:B-1----:R-:W-:Y:S01]  /*5f50*/  MOV R11, UR5 ;  /* 0x00000005000b7c02 */ /* 0x002fe20008000f00 */
[----:B------:R-:W-:Y:S02]  /*5f60*/  IMAD.U32 R10, RZ, RZ, UR4 ;  /* 0x00000004ff0a7e24 */ /* 0x000fe4000f8e00ff */
[----:B------:R-:W-:Y:S07]  /*5f70*/  LEPC R20, `(.L_x_102) ;  /* 0x000000001014794e */ /* 0x000fee0000000000 */
[----:B----45:R-:W-:Y:S05]  /*5f80*/  CALL.ABS.NOINC R2 ;  /* 0x0000000002007343 */ /* 0x030fea0003c00000 */
.L_x_102:
[----:B------:R-:W-:Y:S01]  /*5f90*/  LOP3.LUT P0, RZ, R154, 0x1b0, RZ, 0xc0, !PT ;  /* 0x000001b09aff7812 */ /* 0x000fe2000780c0ff */
[----:B------:R-:W-:Y:S11]  /*5fa0*/  BSSY.RECONVERGENT B6, `(.L_x_103) ;  /* 0x0000013000067945 */ /* 0x000ff60003800200 */
[----:B------:R-:W-:Y:S01]  /*5fb0*/  @!UPT UIADD3 URZ, UPT, UPT, URZ, URZ, URZ ;  /* 0x000000fffffff290 */ /* 0x000fe2000fffe0ff */
[----:B------:R-:W-:Y:S05]  /*5fc0*/  @!P0 BRA `(.L_x_104) ;  /* 0x0000000000408947 */ /* 0x000fea0003800000 */
        /* <DEDUP_REMOVED lines=16> */
.L_x_104:
[----:B------:R-:W-:Y:S05]  /*60d0*/  BSYNC.RECONVERGENT B6 ;  /* 0x0000000000067941 */ /* 0x000fea0003800200 */
.L_x_103:
[----:B------:R-:W-:Y:S01]  /*60e0*/  R2UR UR4, R144 ;  /* 0x00000000900472ca */ /* 0x000fe200000e0000 */
[----:B------:R-:W-:Y:S01]  /*60f0*/  UISETP.NE.U32.AND UP0, UPT, UR60, URZ, UPT ;  /* 0x000000ff3c00728c */ /* 0x000fe2000bf05070 */
[----:B------:R-:W-:Y:S02]  /*6100*/  ISETP.NE.U32.AND P4, PT, R138, RZ, PT ;  /* 0x000000ff8a00720c */ /* 0x000fe40003f85070 */
[----:B------:R-:W-:Y:S01]  /*6110*/  ISETP.NE.U32.AND P2, PT, RZ, UR56, PT ;  /* 0x00000038ff007c0c */ /* 0x000fe2000bf45070 */
[----:B------:R-:W-:Y:S01]  /*6120*/  UISETP.NE.AND.EX UP1, UPT, UR61, URZ, UPT, UP0 ;  /* 0x000000ff3d00728c */ /* 0x000fe2000bf25300 */
[----:B------:R-:W-:Y:S01]  /*6130*/  ISETP.NE.AND.EX P4, PT, R139, RZ, PT, P4 ;  /* 0x000000ff8b00720c */ /* 0x000fe20003f85340 */
[----:B------:R-:W-:Y:S01]  /*6140*/  UPLOP3.LUT UP0, UPT, UPT, UPT, UPT, 0x40, 0x4 ;  /* 0x000000000004789c */ /* 0x000fe20003f0e870 */
[----:B------:R-:W-:Y:S05]  /*6150*/  ISETP.NE.AND.EX P2, PT, RZ, UR57, PT, P2 ;  /* 0x00000039ff007c0c */ /* 0x000fea000bf45320 */
[----:B------:R-:W-:Y:S06]  /*6160*/  UISETP.NE.AND UP2, UPT, UR4, URZ, UPT ;  /* 0x000000ff0400728c */ /* 0x000fec000bf45270 */
[----:B------:R-:W-:Y:S05]  /*6170*/  PLOP3.LUT P1, PT, PT, PT, UP2, 0x80, 0x8 ;  /* 0x000000000008781c */ /* 0x000fea0003f2f028 */
[----:B------:R-:W-:Y:S06]  /*6180*/  @UP2 UPLOP3.LUT UP0, UPT, UPT, UPT, UP1, 0x80, 0x8 ;  /* 0x000000000008289c */ /* 0x000fec0003f0f010 */
[----:B------:R-:W-:Y:S01]  /*6190*/  PLOP3.LUT P0, PT, PT, PT, UP0, 0x80, 0x8 ;  /* 0x000000000008781c */ /* 0x000fe20003f0f008 */
[----:B------:R-:W-:Y:S01]  /*61a0*/  @!UPT UIADD3 URZ, UPT, UPT, URZ, URZ, URZ ;  /* 0x000000fffffff290 */ /* 0x000fe2000fffe0ff */
[----:B------:R-:W-:Y:S11]  /*61b0*/  BRA.U !UP1, `(.L_x_105) ;  /* 0x00000001093c7547 */ /* 0x000ff6000b800000 */
[----:B------:R-:W-:Y:S01]  /*61c0*/  UISETP.NE.U32.AND UP0, UPT, UR56, URZ, UPT ;  /* 0x000000ff3800728c */ /* 0x000fe2000bf05070 */
[----:B-1----:R-:W-:Y:S01]  /*61d0*/  HFMA2 R0, -RZ, RZ, 0, 5.9604644775390625e-08 ;  /* 0x00000001ff007431 */ /* 0x002fe200000001ff */
[----:B------:R-:W1:Y:S01]  /*61e0*/  LDCU.64 UR8, c[0x0][0x358] ;  /* 0x00006b00ff0877ac */ /* 0x000e620008000a00 */
[----:B------:R-:W-:Y:S01]  /*61f0*/  IMAD.MOV.U32 R140, RZ, RZ, 0x1 ;  /* 0x00000001ff8c7424 */ /* 0x000fe200078e00ff */
[----:B------:R-:W-:Y:S06]  /*6200*/  UISETP.NE.AND.EX UP0, UPT, UR57, URZ, UPT, UP0 ;  /* 0x000000ff3900728c */ /* 0x000fec000bf05300 */
[----:B------:R-:W-:Y:S05]  /*6210*/  PLOP3.LUT P3, PT, PT, PT, UP0, 0x80, 0x8 ;  /* 0x000000000008781c */ /* 0x000fea0003f6f008 */
[----:B------:R-:W2:Y:S01]  /*6220*/  @UP0 LDCU.64 UR4, c[0x0][0x888] ;  /* 0x00011100ff0407ac */ /* 0x000ea20008000a00 */
[----:B------:R-:W-:Y:S07]  /*6230*/  @UP0 UIMAD UR6, UR36, UR60, URZ ;  /* 0x0000003c240602a4 */ /* 0x000fee000f8e02ff */
[----:B------:R-:W-:Y:S01]  /*6240*/  @!P3 PRMT R140, R0, 0x7610, R140 ;  /* 0x00007610008cb816 */ /* 0x000fe2000000008c */
[----:B--2---:R-:W-:Y:S06]  /*6250*/  @UP0 UIMAD.WIDE UR4, UR6, 0x4, UR4 ;  /* 0x00000004060408a5 */ /* 0x004fec000f8e0204 */
[----:B------:R-:W-:Y:S01]  /*6260*/  IMAD.U32 R2, RZ, RZ, UR4 ;  /* 0x00000004ff027e24 */ /* 0x000fe2000f8e00ff */
[----:B------:R-:W-:Y:S04]  /*6270*/  MOV R3, UR5 ;  /* 0x0000000500037c02 */ /* 0x000fe80008000f00 */
[----:B------:R-:W2:Y:S01]  /*6280*/  @!UP0 LDCU UR4, c[0x0][0x880] ;  /* 0x00011000ff0487ac */ /* 0x000ea20008000800 */
[----:B-1---5:R3:W5:Y:S02]  /*6290*/  @P3 LDG.E R72, desc[UR8][R2.64] ;  /* 0x0000000802483981 */ /* 0x022764000c1e1900 */
[----:B--23--:R-:W-:Y:S02]  /*62a0*/  @!P3 IMAD.U32 R72, RZ, RZ, UR4 ;  /* 0x00000004ff48be24 */ /* 0x00cfe4000f8e00ff */
.L_x_105:
[----:B------:R-:W-:Y:S05]  /*62b0*/  @!P4 BRA `(.L_x_106) ;  /* 0x000000000024c947 */ /* 0x000fea0003800000 */
[----:B------:R-:W-:Y:S01]  /*62c0*/  ISETP.NE.U32.AND P3, PT, R136, RZ, PT ;  /* 0x000000ff8800720c */ /* 0x000fe20003f65070 */
[----:B------:R-:W2:Y:S03]  /*62d0*/  LDCU.64 UR4, c[0x0][0x358] ;  /* 0x00006b00ff0477ac */ /* 0x000ea60008000a00 */
[----:B------:R-:W-:Y:S11]  /*62e0*/  ISETP.NE.AND.EX P3, PT, R137, RZ, PT, P3 ;  /* 0x000000ff8900720c */ /* 0x000ff60003f65330 */
[----:B------:R-:W-:Y:S02]  /*62f0*/  @!UPT UIADD3 URZ, UPT, UPT, URZ, URZ, URZ ;  /* 0x000000fffffff290 */ /* 0x000fe4000fffe0ff */
[----:B------:R-:W3:Y:S01]  /*6300*/  @P3 LDC.64 R2, c[0x0][0x8a8] ;  /* 0x00022a00ff023b82 */ /* 0x000ee20000000a00 */
[----:B-1----:R-:W-:Y:S04]  /*6310*/  @P3 IMAD R0, R138, UR36, RZ ;  /* 0x000000248a003c24 */ /* 0x002fe8000f8e02ff */
[----:B---3--:R-:W-:Y:S05]  /*6320*/  @P3 IMAD.WIDE R2, R0, 0x4, R2 ;  /* 0x0000000400023825 */ /* 0x008fea00078e0202 */
[----:B--2--5:R2:W5:Y:S02]  /*6330*/  @P3 LDG.E R70, desc[UR4][R2.64] ;  /* 0x0000000402463981 */ /* 0x024564000c1e1900 */
[----:B--2---:R-:W3:Y:S02]  /*6340*/  @!P3 LDC R70, c[0x0][0x8a0] ;  /* 0x00022800ff46bb82 */ /* 0x004ee40000000800 */
.L_x_106:
[----:B-----5:R-:W-:Y:S01]  /*6350*/  ISETP.NE.AND P4, PT, R72, RZ, PT ;  /* 0x000000ff4800720c */ /* 0x020fe20003f85270 */
[----:B------:R-:W-:Y:S01]  /*6360*/  BSSY B1, `(.L_x_107) ;  /* 0x0000048000017945 */ /* 0x000fe20003800000 */
[----:B------:R-:W-:Y:S01]  /*6370*/  SEL R5, RZ, 0xffffffff, P2 ;  /* 0xffffffffff057807 */ /* 0x000fe20001000000 */
[----:B------:R-:W-:Y:S01]  /*6380*/  IMAD.MOV.U32 R78, RZ, RZ, 0x1 ;  /* 0x00000001ff4e7424 */ /* 0x000fe200078e00ff */
[----:B------:R-:W-:Y:S01]  /*6390*/  LOP3.LUT P3, RZ, R140, 0xff, RZ, 0xc0, !PT ;  /* 0x000000ff8cff7812 */ /* 0x000fe2000786c0ff */
[----:B------:R-:W-:Y:S01]  /*63a0*/  IMAD R71, R68, 0x100, R69 ;  /* 0x0000010044477824 */ /* 0x000fe200078e0245 */
[----:B-1----:R-:W-:Y:S02]  /*63b0*/  @P1 SEL R0, RZ, 0xffffffff, P4 ;  /* 0xffffffffff001807 */ /* 0x002fe40002000000 */
[----:B------:R-:W-:Y:S02]  /*63c0*/  CS2R R98, SRZ ;  /* 0x0000000000627805 */ /* 0x000fe4000001ff00 */
[----:B------:R-:W-:Y:S02]  /*63d0*/  LEA R3, R148, UR44, 0x3 ;  /* 0x0000002c94037c11 */ /* 0x000fe4000f8e18ff */
[----:B------:R-:W-:Y:S02]  /*63e0*/  CS2R R96, SRZ ;  /* 0x0000000000607805 */ /* 0x000fe4000001ff00 */
[----:B------:R-:W-:Y:S02]  /*63f0*/  @P0 SEL R0, R5, R0, !P3 ;  /* 0x0000000005000207 */ /* 0x000fe40005800000 */
[----:B------:R-:W-:Y:S02]  /*6400*/  CS2R R94, SRZ ;  /* 0x00000000005e7805 */ /* 0x000fe4000001ff00 */
[----:B------:R-:W-:Y:S02]  /*6410*/  LEA R145, R68, UR44, 0x3 ;  /* 0x0000002c44917c11 */ /* 0x000fe4000f8e18ff */
[----:B------:R-:W-:Y:S02]  /*6420*/  CS2R R92, SRZ ;  /* 0x00000000005c7805 */ /* 0x000fe4000001ff00 */
[----:B------:R-:W-:Y:S02]  /*6430*/  @P1 LOP3.LUT R0, R0, 0x1, RZ, 0xc0, !PT ;  /* 0x0000000100001812 */ /* 0x000fe400078ec0ff */
[----:B------:R-:W-:Y:S02]  /*6440*/  CS2R R86, SRZ ;  /* 0x0000000000567805 */ /* 0x000fe4000001ff00 */
[----:B------:R-:W-:Y:S02]  /*6450*/  SHF.L.U32 R2, R150, 0x1f, RZ ;  /* 0x0000001f96027819 */ /* 0x000fe400000006ff */
[----:B------:R-:W-:Y:S02]  /*6460*/  CS2R R84, SRZ ;  /* 0x0000000000547805 */ /* 0x000fe4000001ff00 */
[----:B------:R-:W-:Y:S02]  /*6470*/  ISETP.NE.U32.OR P6, PT, R0, 0x1, !P1 ;  /* 0x000000010000780c */ /* 0x000fe40004fc5470 */
[----:B------:R-:W-:Y:S02]  /*6480*/  CS2R R82, SRZ ;  /* 0x0000000000527805 */ /* 0x000fe4000001ff00 */
[----:B------:R-:W-:Y:S02]  /*6490*/  PLOP3.LUT P2, PT, PT, PT, UP1, 0x80, 0x8 ;  /* 0x000000000008781c */ /* 0x000fe40003f4f018 */
[----:B------:R-:W-:Y:S02]  /*64a0*/  CS2R R80, SRZ ;  /* 0x0000000000507805 */ /* 0x000fe4000001ff00 */
[----:B------:R-:W-:Y:S02]  /*64b0*/  SEL R0, RZ, 0xffffffff, P4 ;  /* 0xffffffffff007807 */ /* 0x000fe40002000000 */
[----:B------:R-:W-:Y:S03]  /*64c0*/  P2R R106, PR, RZ, 0x40 ;  /* 0x00000040ff6a7803 */ /* 0x000fe60000000000 */
[----:B------:R-:W-:Y:S04]  /*64d0*/  @P6 SHF.L.U32 R4, R147, 0x1f, RZ ;  /* 0x0000001f93046819 */ /* 0x000fe800000006ff */
[----:B------:R-:W-:Y:S01]  /*64e0*/  @P2 SEL R0, R5, R0, !P3 ;  /* 0x0000000005002207 */ /* 0x000fe20005800000 */
[----:B------:R-:W1:Y:S03]  /*64f0*/  @P6 SYNCS.PHASECHK.TRANS64.TRYWAIT P1, [R3+URZ+0x50], R4 ;  /* 0x00005004030065a7 */ /* 0x000e6600080211ff */
[----:B------:R-:W-:Y:S04]  /*6500*/  LOP3.LUT R0, R0, 0x1, RZ, 0xc0, !PT ;  /* 0x0000000100007812 */ /* 0x000fe800078ec0ff */
[----:B------:R-:W-:Y:S04]  /*6510*/  ISETP.NE.U32.AND P5, PT, R0, 0x1, PT ;  /* 0x000000010000780c */ /* 0x000fe80003fa5070 */
[----:B------:R-:W-:Y:S01]  /*6520*/  P2R R79, PR, RZ, 0x20 ;  /* 0x00000020ff4f7803 */ /* 0x000fe20000000000 */
[----:B------:R2:W4:Y:S01]  /*6530*/  SYNCS.PHASECHK.TRANS64.TRYWAIT P0, [R145+URZ+0xc0], R2 ;  /* 0x0000c002910075a7 */ /* 0x00052200080011ff */
[----:B-1----:R-:W-:Y:S01]  /*6540*/  @P6 SEL R78, RZ, 0x1, !P1 ;  /* 0x00000001ff4e6807 */ /* 0x002fe20004800000 */
[----:B--2---:R-:W-:Y:S06]  /*6550*/  @!P6 BRA `(.L_x_108) ;  /* 0x0000000000a0e947 */ /* 0x004fec0003800000 */
[----:B------:R-:W-:Y:S01]  /*6560*/  @P5 IMAD R7, R148, 0x2000, R135 ;  /* 0x0000200094075824 */ /* 0x000fe200078e0287 */
[----:B------:R-:W-:Y:S01]  /*6570*/  ISETP.NE.AND P1, PT, R78, RZ, PT ;  /* 0x000000ff4e00720c */ /* 0x000fe20003f25270 */
[----:B------:R-:W-:Y:S01]  /*6580*/  BSSY B0, `(.L_x_109) ;  /* 0x0000011000007945 */ /* 0x000fe20003800000 */
[----:B------:R-:W-:Y:S01]  /*6590*/  CS2R R82, SRZ ;  /* 0x0000000000527805 */ /* 0x000fe2000001ff00 */
[----:B------:R-:W-:Y:S01]  /*65a0*/  @P5 VIADD R4, R7, UR44 ;  /* 0x0000002c07045c36 */ /* 0x000fe20008000000 */
[----:B------:R-:W-:Y:S02]  /*65b0*/  CS2R R80, SRZ ;  /* 0x0000000000507805 */ /* 0x000fe4000001ff00 */
[----:B------:R-:W-:Y:S02]  /*65c0*/  CS2R R86, SRZ ;  /* 0x0000000000567805 */ /* 0x000fe4000001ff00 */
[----:B------:R-:W-:Y:S01]  /*65d0*/  CS2R R84, SRZ ;  /* 0x0000000000547805 */ /* 0x000fe2000001ff00 */
[--C-:B------:R-:W-:Y:S01]  /*65e0*/  @P5 IMAD.IADD R6, R153, 0x1, R4.reuse ;  /* 0x0000000199065824 */ /* 0x100fe200078e0204 */
[----:B------:R-:W-:Y:S01]  /*65f0*/  CS2R R94, SRZ ;  /* 0x00000000005e7805 */ /* 0x000fe2000001ff00 */
[--C-:B------:R-:W-:Y:S01]  /*6600*/  @P5 IMAD.IADD R5, R152, 0x1, R4.reuse ;  /* 0x0000000198055824 */ /* 0x100fe200078e0204 */
[----:B------:R-:W-:Y:S01]  /*6610*/  CS2R R92, SRZ ;  /* 0x00000000005c7805 */ /* 0x000fe2000001ff00 */
[----:B------:R-:W-:Y:S01]  /*6620*/  @P5 IMAD R4, R151, 0x10, R4 ;  /* 0x0000001097045824 */ /* 0x000fe200078e0204 */
[----:B------:R-:W-:Y:S02]  /*6630*/  CS2R R98, SRZ ;  /* 0x0000000000627805 */ /* 0x000fe4000001ff00 */
[----:B------:R-:W-:Y:S01]  /*6640*/  CS2R R96, SRZ ;  /* 0x0000000000607805 */ /* 0x000fe2000001ff00 */
[----:B------:R-:W-:Y:S06]  /*6650*/  @P1 BRA `(.L_x_110) ;  /* 0x00000000000c1947 */ /* 0x000fec0003800000 */
[----:B------:R-:W-:Y:S04]  /*6660*/  SHF.L.U32 R0, R147, 0x1f, RZ ;  /* 0x0000001f93007819 */ /* 0x000fe800000006ff */
[----:B------:R-:W1:Y:S02]  /*6670*/  SYNCS.PHASECHK.TRANS64.TRYWAIT P1, [R3+URZ+0x50], R0 ;  /* 0x00005000030075a7 */ /* 0x000e6400080211ff */
[----:B-1----:R-:W-:Y:S05]  /*6680*/  @!P1 BRA `(.L_x_111) ;  /* 0x0000006000d09947 */ /* 0x002fea0003800000 */
.L_x_110:
[----:B------:R-:W-:Y:S05]  /*6690*/  BSYNC B0 ;  /* 0x0000000000007941 */ /* 0x000fea0003800000 */
.L_x_109:
[----:B------:R-:W-:Y:S01]  /*66a0*/  ISETP.NE.AND P1, PT, R79, RZ, PT ;  /* 0x000000ff4f00720c */ /* 0x000fe20003f25270 */
[----:B-1----:R-:W-:Y:S02]  /*66b0*/  VIADD R3, R3, 0x70 ;  /* 0x0000007003037836 */ /* 0x002fe40000000000 */
[----:B------:R-:W-:Y:S02]  /*66c0*/  IMAD.U32 R0, RZ, RZ, UR45 ;  /* 0x0000002dff007e24 */ /* 0x000fe4000f8e00ff */
[----:B------:R-:W-:Y:S03]  /*66d0*/  VIADD R148, R148, 0x1 ;  /* 0x0000000194947836 */ /* 0x000fe60000000000 */
[----:B------:R-:W-:Y:S05]  /*66e0*/  PRMT R0, R0, 0x654, R3 ;  /* 0x0000065400007816 */ /* 0x000fea0000000003 */
[----:B------:R1:W2:Y:S04]  /*66f0*/  @P1 LDS.128 R80, [R7+UR44+0x200] ;  /* 0x0002002c07501984 */ /* 0x0002a80008000c00 */
[----:B------:R1:W1:Y:S04]  /*6700*/  @P1 LDS.128 R84, [R6+0x200] ;  /* 0x0002000006541984 */ /* 0x0002680000000c00 */
[----:B------:R1:W1:Y:S04]  /*6710*/  @P1 LDS.128 R92, [R5+0x200] ;  /* 0x00020000055c1984 */ /* 0x0002680000000c00 */
[----:B------:R1:W1:Y:S01]  /*6720*/  @P1 LDS.128 R96, [R4+0x200] ;  /* 0x0002000004601984 */ /* 0x0002620000000c00 */
[C---:B------:R-:W-:Y:S01]  /*6730*/  ISETP.NE.AND P1, PT, R148.reuse, 0x4, PT ;  /* 0x000000049400780c */ /* 0x040fe20003f25270 */
[----:B------:R-:W-:Y:S01]  /*6740*/  @!PT LDS RZ, [RZ] ;  /* 0x00000000fffff984 */ /* 0x000fe20000000800 */
[----:B------:R-:W-:Y:S01]  /*6750*/  @!PT LDS RZ, [RZ] ;  /* 0x00000000fffff984 */ /* 0x000fe20000000800 */
[----:B------:R-:W-:Y:S01]  /*6760*/  @!PT LDS RZ, [RZ] ;  /* 0x00000000fffff984 */ /* 0x000fe20000000800 */
[----:B------:R-:W-:Y:S01]  /*6770*/  @!PT LDS RZ, [RZ] ;  /* 0x00000000fffff984 */ /* 0x000fe20000000800 */
[----:B------:R5:W-:Y:S06]  /*6780*/  MEMBAR.ALL.CTA ;  /* 0x0000000000007992 */ /* 0x000bec0000008000 */
[----:B-----5:R-:W5:Y:S01]  /*6790*/  FENCE.VIEW.ASYNC.S ;  /* 0x00000000000073c6 */ /* 0x020f620000000000 */
[----:B------:R-:W-:Y:S01]  /*67a0*/  SEL R148, R148, RZ, P1 ;  /* 0x000000ff94947207 */ /* 0x000fe20000800000 */
[----:B-----5:R5:W-:Y:S02]  /*67b0*/  SYNCS.ARRIVE.TRANS64.RED.A1T0 RZ, [R0+URZ], RZ ;  /* 0x000000ff00ff79a7 */ /* 0x020be400081004ff */
[----:B-----5:R-:W-:Y:S04]  /*67c0*/  SEL R0, RZ, 0x1, P1 ;  /* 0x00000001ff007807 */ /* 0x020fe80000800000 */
[----:B--2---:R-:W-:Y:S02]  /*67d0*/  LOP3.LUT R147, R147, R0, RZ, 0x3c, !PT ;  /* 0x0000000093937212 */ /* 0x004fe400078e3cff */
.L_x_108:
[----:B------:R-:W-:Y:S05]  /*67e0*/  BSYNC B1 ;  /* 0x0000000000017941 */ /* 0x000fea0003800000 */
.L_x_107:
[----:B------:R-:W-:Y:S04]  /*67f0*/  SHF.R.U32.HI R0, RZ, 0x15, R71 ;  /* 0x00000015ff007819 */ /* 0x000fe80000011647 */
[----:B------:R-:W-:Y:S01]  /*6800*/  LOP3.LUT P1, RZ, R0, 0x3, R141, 0x48, !PT ;  /* 0x0000000300ff7812 */ /* 0x000fe2000782488d */
[----:B------:R-:W-:Y:S01]  /*6810*/  @!UPT UIADD3 URZ, UPT, UPT, URZ, URZ, URZ ;  /* 0x000000fffffff290 */ /* 0x000fe2000fffe0ff */
[----:B----4-:R-:W-:Y:S11]  /*6820*/  @P0 BRA `(.L_x_112) ;  /* 0x0000000000080947 */ /* 0x010ff60003800000 */
[----:B------:R-:W2:Y:S02]  /*6830*/  SYNCS.PHASECHK.TRANS64.TRYWAIT P0, [R145+URZ+0xc0], R2 ;  /* 0x0000c002910075a7 */ /* 0x000ea400080011ff */
[----:B--2---:R-:W-:Y:S05]  /*6840*/  @!P0 BRA `(.L_x_113) ;  /* 0x0000006000748947 */ /* 0x004fea0003800000 */
.L_x_112:
[----:B------:R-:W-:Y:S05]  /*6850*/  @!P1 BRA `(.L_x_114) ;  /* 0x0000000000409947 */ /* 0x000fea0003800000 */
[----:B------:R-:W1:Y:S01]  /*6860*/  LDCU.64 UR8, c[0x4][0x78] ;  /* 0x01000f00ff0877ac */ /* 0x000e620008000a00 */
[----:B------:R-:W-:Y:S01]  /*6870*/  MOV R3, 0x0 ;  /* 0x0000000000037802 */ /* 0x000fe20000000f00 */
[----:B------:R-:W-:Y:S02]  /*6880*/  HFMA2 R12, -RZ, RZ, 0, 5.9604644775390625e-08 ;  /* 0x00000001ff0c7431 */ /* 0x000fe400000001ff */
[----:B------:R-:W-:Y:S02]  /*6890*/  IMAD.MOV.U32 R8, RZ, RZ, 0x192 ;  /* 0x00000192ff087424 */ /* 0x000fe400078e00ff */
[----:B------:R-:W-:Y:S01]  /*68a0*/  IMAD.MOV.U32 R13, RZ, RZ, RZ ;  /* 0x000000ffff0d7224 */ /* 0x000fe200078e00ff */
[----:B------:R-:W4:Y:S01]  /*68b0*/  LDCU.64 UR6, c[0x4][0x80] ;  /* 0x01001000ff0677ac */ /* 0x000f220008000a00 */
[----:B--2---:R-:W2:Y:S01]  /*68c0*/  LDC.64 R2, c[0x4][R3] ;  /* 0x0100000003027b82 */ /* 0x004ea20000000a00 */
[----:B------:R-:W5:Y:S01]  /*68d0*/  LDCU.64 UR4, c[0x4][0x18] ;  /* 0x01000300ff0477ac */ /* 0x000f620008000a00 */
[----:B-1----:R-:W-:Y:S01]  /*68e0*/  MOV R5, UR9 ;  /* 0x0000000900057c02 */ /* 0x002fe20008000f00 */
[----:B------:R-:W-:Y:S01]  /*68f0*/  IMAD.U32 R4, RZ, RZ, UR8 ;  /* 0x00000008ff047e24 */ /* 0x000fe2000f8e00ff */
[----:B----4-:R-:W-:Y:S01]  /*6900*/  MOV R7, UR7 ;  /* 0x0000000700077c02 */ /* 0x010fe20008000f00 */
[----:B------:R-:W-:Y:S01]  /*6910*/  IMAD.U32 R6, RZ, RZ, UR6 ;  /* 0x00000006ff067e24 */ /* 0x000fe2000f8e00ff */
[----:B-----5:R-:W-:Y:S01]  /*6920*/  MOV R11, UR5 ;  /* 0x00000005000b7c02 */ /* 0x020fe20008000f00 */
[----:B------:R-:W-:Y:S02]  /*6930*/  IMAD.U32 R10, RZ, RZ, UR4 ;  /* 0x00000004ff0a7e24 */ /* 0x000fe4000f8e00ff */
[----:B------:R-:W-:Y:S07]  /*6940*/  LEPC R20, `(.L_x_114) ;  /* 0x000000001014794e */ /* 0x000fee0000000000 */
[----:B--23--:R-:W-:Y:S05]  /*6950*/  CALL.ABS.NOINC R2 ;  /* 0x0000000002007343 */ /* 0x00cfea0003c00000 */
.L_x_114:
[----:B------:R-:W-:Y:S01]  /*6960*/  SHF.L.U32 R75, R80, 0x10, RZ ;  /* 0x00000010504b7819 */ /* 0x000fe200000006ff */
[----:B------:R-:W-:Y:S05]  /*6970*/  WARPSYNC.ALL ;  /* 0x0000000000007948 */ /* 0x000fea0003800000 */
[----:B------:R-:W-:Y:S01]  /*6980*/  R2UR UR4, R71 ;  /* 0x00000000470472ca */ /* 0x000fe200000e0000 */
[----:B------:R-:W-:Y:S01]  /*6990*/  BSSY.RECONVERGENT B0, `(.L_x_115) ;  /* 0x0000121000007945 */ /* 0x000fe20003800200 */
[----:B------:R-:W-:Y:S02]  /*69a0*/  IADD3 R105, PT, PT, R135, UR44, RZ ;  /* 0x0000002c87697c10 */ /* 0x000fe4000fffe0ff */
[----:B------:R-:W-:Y:S02]  /*69b0*/  SHF.L.U32 R104, R151, 0x4, RZ ;  /* 0x0000000497687819 */ /* 0x000fe400000006ff */
[-C--:B------:R-:W-:Y:S02]  /*69c0*/  IADD3 R159, PT, PT, R153, R105.reuse, RZ ;  /* 0x00000069999f7210 */ /* 0x080fe40007ffe0ff */
[----:B------:R-:W-:Y:S02]  /*69d0*/  IADD3 R158, PT, PT, R152, R105, RZ ;  /* 0x00000069989e7210 */ /* 0x000fe40007ffe0ff */
[----:B------:R-:W-:Y:S02]  /*69e0*/  IADD3 R157, PT, PT, R105, R104, RZ ;  /* 0x00000068699d7210 */ /* 0x000fe40007ffe0ff */
[C---:B------:R-:W-:Y:S01]  /*69f0*/  PRMT R73, R80.reuse, 0x8880, RZ ;  /* 0x0000888050497816 */ /* 0x040fe200000000ff */
[----:B-1----:R-:W3:Y:S01]  /*6a00*/  LDTM.x64 R4, tmem[UR4] ;  /* 0x00000004000479ee */ /* 0x002ee20008340000 */
[----:B------:R-:W-:Y:S02]  /*6a10*/  SHF.R.S32.HI R75, RZ, 0x18, R75 ;  /* 0x00000018ff4b7819 */ /* 0x000fe4000001144b */
[----:B------:R-:W-:Y:S02]  /*6a20*/  SHF.R.S32.HI R76, RZ, 0x18, R81 ;  /* 0x00000018ff4c7819 */ /* 0x000fe40000011451 */
[----:B------:R-:W-:Y:S02]  /*6a30*/  SHF.L.U32 R74, R80, 0x8, RZ ;  /* 0x00000008504a7819 */ /* 0x000fe400000006ff */
[----:B------:R-:W-:Y:S02]  /*6a40*/  SHF.L.U32 R77, R81, 0x8, RZ ;  /* 0x00000008514d7819 */ /* 0x000fe400000006ff */
[----:B------:R-:W-:Y:S02]  /*6a50*/  SHF.R.S32.HI R74, RZ, 0x18, R74 ;  /* 0x00000018ff4a7819 */ /* 0x000fe4000001144a */
[----:B------:R-:W-:Y:S02]  /*6a60*/  SHF.R.S32.HI R77, RZ, 0x18, R77 ;  /* 0x00000018ff4d7819 */ /* 0x000fe4000001144d */
[----:B------:R-:W-:Y:S02]  /*6a70*/  ISETP.NE.AND P0, PT, R155, RZ, PT ;  /* 0x000000ff9b00720c */ /* 0x000fe40003f05270 */
[----:B------:R-:W-:Y:S02]  /*6a80*/  ISETP.NE.AND P6, PT, R106, RZ, PT ;  /* 0x000000ff6a00720c */ /* 0x000fe40003fc5270 */
[----:B------:R-:W-:Y:S01]  /*6a90*/  LEA R107, R148, UR44, 0x3 ;  /* 0x0000002c946b7c11 */ /* 0x000fe2000f8e18ff */
[C---:B---3--:R-:W-:Y:S02]  /*6aa0*/  IMAD R0, R70.reuse, R4, RZ ;  /* 0x0000000446007224 */ /* 0x048fe400078e02ff */
[C---:B--2---:R-:W-:Y:S02]  /*6ab0*/  IMAD R2, R70.reuse, R5, RZ ;  /* 0x0000000546027224 */ /* 0x044fe400078e02ff */
[----:B------:R-:W-:Y:S06]  /*6ac0*/  IMAD R3, R70, R6, RZ ;  /* 0x0000000646037224 */ /* 0x000fec00078e02ff */
[----:B------:R-:W-:Y:S01]  /*6ad0*/  @P6 SHF.L.U32 R116, R147, 0x1f, RZ ;  /* 0x0000001f93746819 */ /* 0x000fe200000006ff */
[-C--:B------:R-:W-:Y:S01]  /*6ae0*/  IMAD R0, R73, R72.reuse, R0 ;  /* 0x0000004849007224 */ /* 0x080fe200078e0200 */
[----:B------:R-:W-:Y:S01]  /*6af0*/  SHF.R.S32.HI R73, RZ, 0x18, R80 ;  /* 0x00000018ff497819 */ /* 0x000fe20000011450 */
[-C--:B------:R-:W-:Y:S01]  /*6b00*/  IMAD R2, R75, R72.reuse, R2 ;  /* 0x000000484b027224 */ /* 0x080fe200078e0202 */
[C---:B------:R-:W-:Y:S01]  /*6b10*/  PRMT R75, R81.reuse, 0x8880, RZ ;  /* 0x00008880514b7816 */ /* 0x040fe200000000ff */
[----:B------:R-:W-:Y:S01]  /*6b20*/  IMAD R3, R74, R72, R3 ;  /* 0x000000484a037224 */ /* 0x000fe200078e0203 */
[----:B------:R-:W-:Y:S01]  /*6b30*/  SHF.L.U32 R74, R81, 0x10, RZ ;  /* 0x00000010514a7819 */ /* 0x000fe200000006ff */
[C---:B------:R-:W-:Y:S02]  /*6b40*/  IMAD R7, R70.reuse, R7, RZ ;  /* 0x0000000746077224 */ /* 0x040fe400078e02ff */
[C---:B------:R-:W-:Y:S01]  /*6b50*/  IMAD R4, R70.reuse, R8, RZ ;  /* 0x0000000846047224 */ /* 0x040fe200078e02ff */
[----:B------:R-:W-:Y:S01]  /*6b60*/  SHF.R.S32.HI R74, RZ, 0x18, R74 ;  /* 0x00000018ff4a7819 */ /* 0x000fe2000001144a */
[----:B------:R-:W-:Y:S02]  /*6b70*/  IMAD R5, R70, R9, RZ ;  /* 0x0000000946057224 */ /* 0x000fe400078e02ff */
[-C--:B------:R-:W-:Y:S01]  /*6b80*/  IMAD R7, R73, R72.reuse, R7 ;  /* 0x0000004849077224 */ /* 0x080fe200078e0207 */
[C---:B------:R-:W-:Y:S01]  /*6b90*/  PRMT R73, R82.reuse, 0x8880, RZ ;  /* 0x0000888052497816 */ /* 0x040fe200000000ff */
[----:B------:R-:W-:Y:S01]  /*6ba0*/  IMAD R4, R75, R72, R4 ;  /* 0x000000484b047224 */ /* 0x000fe200078e0204 */
[----:B------:R-:W-:Y:S01]  /*6bb0*/  SHF.L.U32 R75, R82, 0x8, RZ ;  /* 0x00000008524b7819 */ /* 0x000fe200000006ff */
[----:B------:R-:W-:Y:S01]  /*6bc0*/  IMAD R6, R70, R10, RZ ;  /* 0x0000000a46067224 */ /* 0x000fe200078e02ff */
[----:B------:R-:W-:Y:S01]  /*6bd0*/  I2IP.S8.S32.SAT R89, R7, R3, RZ ;  /* 0x0000000307597239 */ /* 0x000fe200000014ff */
[----:B------:R-:W-:Y:S01]  /*6be0*/  IMAD R5, R74, R72, R5 ;  /* 0x000000484a057224 */ /* 0x000fe200078e0205 */
[----:B------:R-:W-:Y:S01]  /*6bf0*/  SHF.L.U32 R74, R82, 0x10, RZ ;  /* 0x00000010524a7819 */ /* 0x000fe200000006ff */
[----:B------:R-:W-:Y:S01]  /*6c00*/  IMAD R11, R70, R11, RZ ;  /* 0x0000000b460b7224 */ /* 0x000fe200078e02ff */
[----:B------:R-:W-:Y:S01]  /*6c10*/  I2IP.S8.S32.SAT R88, R2, R0, R89 ;  /* 0x0000000002587239 */ /* 0x000fe20000001459 */
[C---:B------:R-:W-:Y:S01]  /*6c20*/  IMAD R8, R70.reuse, R12, RZ ;  /* 0x0000000c46087224 */ /* 0x040fe200078e02ff */
[----:B------:R-:W-:Y:S01]  /*6c30*/  SHF.R.S32.HI R74, RZ, 0x18, R74 ;  /* 0x00000018ff4a7819 */ /* 0x000fe2000001144a */
[-C--:B------:R-:W-:Y:S01]  /*6c40*/  IMAD R6, R77, R72.reuse, R6 ;  /* 0x000000484d067224 */ /* 0x080fe200078e0206 */
[----:B------:R-:W-:Y:S01]  /*6c50*/  SHF.R.S32.HI R75, RZ, 0x18, R75 ;  /* 0x00000018ff4b7819 */ /* 0x000fe2000001144b */
[----:B------:R-:W-:Y:S01]  /*6c60*/  IMAD R9, R70, R13, RZ ;  /* 0x0000000d46097224 */ /* 0x000fe200078e02ff */
[----:B------:R-:W-:Y:S01]  /*6c70*/  SHF.L.U32 R77, R83, 0x8, RZ ;  /* 0x00000008534d7819 */ /* 0x000fe200000006ff */
[-C--:B------:R-:W-:Y:S01]  /*6c80*/  IMAD R11, R76, R72.reuse, R11 ;  /* 0x000000484c0b7224 */ /* 0x080fe200078e020b */
[----:B------:R-:W-:Y:S01]  /*6c90*/  SHF.R.S32.HI R76, RZ, 0x18, R83 ;  /* 0x00000018ff4c7819 */ /* 0x000fe20000011453 */
[----:B------:R-:W-:Y:S01]  /*6ca0*/  IMAD R8, R73, R72, R8 ;  /* 0x0000004849087224 */ /* 0x000fe200078e0208 */
[----:B------:R-:W-:Y:S01]  /*6cb0*/  SHF.R.S32.HI R73, RZ, 0x18, R82 ;  /* 0x00000018ff497819 */ /* 0x000fe20000011452 */
[----:B------:R-:W-:Y:S01]  /*6cc0*/  IMAD R10, R70, R14, RZ ;  /* 0x0000000e460a7224 */ /* 0x000fe200078e02ff */
[----:B------:R-:W-:Y:S01]  /*6cd0*/  I2IP.S8.S32.SAT R90, R11, R6, RZ ;  /* 0x000000060b5a7239 */ /* 0x000fe200000014ff */
[----:B------:R-:W-:Y:S01]  /*6ce0*/  IMAD R9, R74, R72, R9 ;  /* 0x000000484a097224 */ /* 0x000fe200078e0209 */
[----:B------:R-:W-:Y:S01]  /*6cf0*/  SHF.R.S32.HI R77, RZ, 0x18, R77 ;  /* 0x00000018ff4d7819 */ /* 0x000fe2000001144d */
[----:B------:R-:W-:Y:S01]  /*6d00*/  IMAD.U32 R74, R83, 0x10000, RZ ;  /* 0x00010000534a7824 */ /* 0x000fe200078e00ff */
[----:B------:R-:W-:Y:S01]  /*6d10*/  I2IP.S8.S32.SAT R89, R5, R4, R90 ;  /* 0x0000000405597239 */ /* 0x000fe2000000145a */
[C---:B------:R-:W-:Y:S02]  /*6d20*/  IMAD R15, R70.reuse, R15, RZ ;  /* 0x0000000f460f7224 */ /* 0x040fe400078e02ff */
[----:B------:R-:W-:Y:S01]  /*6d30*/  IMAD R10, R75, R72, R10 ;  /* 0x000000484b0a7224 */ /* 0x000fe200078e020a */
[----:B------:R-:W-:Y:S01]  /*6d40*/  PRMT R75, R83, 0x8880, RZ ;  /* 0x00008880534b7816 */ /* 0x000fe200000000ff */
        /* <DEDUP_REMOVED lines=11> */
[C---:B------:R-:W-:Y:S01]  /*6e00*/  IMAD R19, R70.reuse, R19, RZ ;  /* 0x0000001346137224 */ /* 0x040fe200078e02ff */
[----:B------:R-:W-:Y:S01]  /*6e10*/  I2IP.S8.S32.SAT R90, R9, R8, R90 ;  /* 0x00000008095a7239 */ /* 0x000fe2000000145a */
[C---:B------:R-:W-:Y:S01]  /*6e20*/  IMAD R16, R70.reuse, R20, RZ ;  /* 0x0000001446107224 */ /* 0x040fe200078e02ff */
[----:B------:R-:W-:Y:S01]  /*6e30*/  SHF.R.S32.HI R74, RZ, 0x18, R74 ;  /* 0x00000018ff4a7819 */ /* 0x000fe2000001144a */
[-C--:B------:R-:W-:Y:S01]  /*6e40*/  IMAD R14, R77, R72.reuse, R14 ;  /* 0x000000484d0e7224 */ /* 0x080fe200078e020e */
[----:B------:R-:W-:Y:S01]  /*6e50*/  SHF.R.S32.HI R75, RZ, 0x18, R75 ;  /* 0x00000018ff4b7819 */ /* 0x000fe2000001144b */
[----:B------:R-:W-:Y:S01]  /*6e60*/  IMAD R17, R70, R21, RZ ;  /* 0x0000001546117224 */ /* 0x000fe200078e02ff */
[----:B------:R-:W-:Y:S01]  /*6e70*/  SHF.L.U32 R77, R85, 0x8, RZ ;  /* 0x00000008554d7819 */ /* 0x000fe200000006ff */
[----:B------:R-:W-:Y:S01]  /*6e80*/  IMAD R19, R76, R72, R19 ;  /* 0x000000484c137224 */ /* 0x000fe200078e0213 */
[----:B------:R-:W-:Y:S01]  /*6e90*/  SHF.R.S32.HI R76, RZ, 0x18, R85 ;  /* 0x00000018ff4c7819 */ /* 0x000fe20000011455 */
[----:B------:R-:W-:Y:S01]  /*6ea0*/  IMAD R18, R70, R22, RZ ;  /* 0x0000001646127224 */ /* 0x000fe200078e02ff */
[----:B------:R-:W-:Y:S01]  /*6eb0*/  SHF.R.S32.HI R77, RZ, 0x18, R77 ;  /* 0x00000018ff4d7819 */ /* 0x000fe2000001144d */
[----:B------:R-:W-:Y:S01]  /*6ec0*/  IMAD R16, R73, R72, R16 ;  /* 0x0000004849107224 */ /* 0x000fe200078e0210 */
[----:B------:R-:W-:Y:S01]  /*6ed0*/  I2IP.S8.S32.SAT R91, R19, R14, RZ ;  /* 0x0000000e135b7239 */ /* 0x000fe200000014ff */
[-C--:B------:R-:W-:Y:S01]  /*6ee0*/  IMAD R17, R74, R72.reuse, R17 ;  /* 0x000000484a117224 */ /* 0x080fe200078e0211 */
[----:B------:R-:W-:Y:S01]  /*6ef0*/  SHF.L.U32 R74, R85, 0x10, RZ ;  /* 0x00000010554a7819 */ /* 0x000fe200000006ff */
[C---:B------:R-:W-:Y:S01]  /*6f00*/  IMAD R23, R70.reuse, R23, RZ ;  /* 0x0000001746177224 */ /* 0x040fe200078e02ff */
[----:B------:R-:W-:Y:S01]  /*6f10*/  SHF.R.S32.HI R73, RZ, 0x18, R84 ;  /* 0x00000018ff497819 */ /* 0x000fe20000011454 */
[----:B------:R-:W-:Y:S01]  /*6f20*/  IMAD R18, R75, R72, R18 ;  /* 0x000000484b127224 */ /* 0x000fe200078e0212 */
[----:B------:R-:W-:Y:S01]  /*6f30*/  PRMT R75, R85, 0x8880, RZ ;  /* 0x00008880554b7816 */ /* 0x000fe200000000ff */
[C---:B------:R-:W-:Y:S01]  /*6f40*/  IMAD R20, R70.reuse, R24, RZ ;  /* 0x0000001846147224 */ /* 0x040fe200078e02ff */
[----:B------:R-:W-:Y:S01]  /*6f50*/  SHF.R.S32.HI R74, RZ, 0x18, R74 ;  /* 0x00000018ff4a7819 */ /* 0x000fe2000001144a */
[----:B------:R-:W-:Y:S01]  /*6f60*/  IMAD R21, R70, R25, RZ ;  /* 0x0000001946157224 */ /* 0x000fe200078e02ff */
[----:B------:R-:W-:Y:S01]  /*6f70*/  I2IP.S8.S32.SAT R91, R13, R12, R91 ;  /* 0x0000000c0d5b7239 */ /* 0x000fe2000000145b */
[-C--:B------:R-:W-:Y:S01]  /*6f80*/  IMAD R23, R73, R72.reuse, R23 ;  /* 0x0000004849177224 */ /* 0x080fe200078e0217 */
[C---:B------:R-:W-:Y:S01]  /*6f90*/  PRMT R73, R86.reuse, 0x8880, RZ ;  /* 0x0000888056497816 */ /* 0x040fe200000000ff */
[-C--:B------:R-:W-:Y:S01]  /*6fa0*/  IMAD R20, R75, R72.reuse, R20 ;  /* 0x000000484b147224 */ /* 0x080fe200078e0214 */
[----:B------:R-:W-:Y:S01]  /*6fb0*/  SHF.L.U32 R75, R86, 0x8, RZ ;  /* 0x00000008564b7819 */ /* 0x000fe200000006ff */
[----:B------:R-:W-:Y:S01]  /*6fc0*/  IMAD R21, R74, R72, R21 ;  /* 0x000000484a157224 */ /* 0x000fe200078e0215 */
[----:B------:R1:W-:Y:S01]  /*6fd0*/  STS.128 [R135+UR44+0x8200], R88 ;  /* 0x0082005887007988 */ /* 0x0003e20008000c2c */
[----:B------:R-:W-:Y:S01]  /*6fe0*/  IMAD R22, R70, R26, RZ ;  /* 0x0000001a46167224 */ /* 0x000fe200078e02ff */
[----:B------:R-:W-:Y:S01]  /*6ff0*/  I2IP.S8.S32.SAT R100, R23, R18, RZ ;  /* 0x0000001217647239 */ /* 0x000fe200000014ff */
[----:B------:R-:W-:Y:S01]  /*7000*/  IMAD.U32 R74, R86, 0x10000, RZ ;  /* 0x00010000564a7824 */ /* 0x000fe200078e00ff */
[----:B------:R-:W-:Y:S01]  /*7010*/  SHF.R.S32.HI R75, RZ, 0x18, R75 ;  /* 0x00000018ff4b7819 */ /* 0x000fe2000001144b */
[C---:B------:R-:W-:Y:S01]  /*7020*/  IMAD R27, R70.reuse, R27, RZ ;  /* 0x0000001b461b7224 */ /* 0x040fe200078e02ff */
[----:B------:R-:W-:Y:S01]  /*7030*/  I2IP.S8.S32.SAT R100, R17, R16, R100 ;  /* 0x0000001011647239 */ /* 0x000fe20000001464 */
[C---:B------:R-:W-:Y:S01]  /*7040*/  IMAD R24, R70.reuse, R28, RZ ;  /* 0x0000001c46187224 */ /* 0x040fe200078e02ff */
[----:B------:R-:W-:Y:S01]  /*7050*/  SHF.R.S32.HI R74, RZ, 0x18, R74 ;  /* 0x00000018ff4a7819 */ /* 0x000fe2000001144a */
[-C--:B------:R-:W-:Y:S01]  /*7060*/  IMAD R22, R77, R72.reuse, R22 ;  /* 0x000000484d167224 */ /* 0x080fe200078e0216 */
[----:B------:R-:W-:Y:S01]  /*7070*/  SHF.L.U32 R77, R87, 0x8, RZ ;  /* 0x00000008574d7819 */ /* 0x000fe200000006ff */
[----:B------:R-:W-:Y:S02]  /*7080*/  IMAD R25, R70, R29, RZ ;  /* 0x0000001d46197224 */ /* 0x000fe400078e02ff */
        /* <DEDUP_REMOVED lines=33> */
[----:B------:R-:W-:Y:S01]  /*72a0*/  PRMT R76, R93, 0x8880, RZ ;  /* 0x000088805d4c7816 */ /* 0x000fe200000000ff */
[C---:B------:R-:W-:Y:S02]  /*72b0*/  IMAD R34, R70.reuse, R38, RZ ;  /* 0x0000002646227224 */ /* 0x040fe400078e02ff */
[----:B------:R-:W-:Y:S01]  /*72c0*/  IMAD R32, R73, R72, R32 ;  /* 0x0000004849207224 */ /* 0x000fe200078e0220 */
[----:B------:R-:W-:Y:S01]  /*72d0*/  SHF.R.S32.HI R73, RZ, 0x18, R92 ;  /* 0x00000018ff497819 */ /* 0x000fe2000001145c */
[----:B------:R-:W-:Y:S01]  /*72e0*/  IMAD R39, R70, R39, RZ ;  /* 0x0000002746277224 */ /* 0x000fe200078e02ff */
[----:B------:R-:W-:Y:S01]  /*72f0*/  I2IP.S8.S32.SAT R103, R35, R30, RZ ;  /* 0x0000001e23677239 */ /* 0x000fe200000014ff */
[-C--:B------:R-:W-:Y:S02]  /*7300*/  IMAD R33, R74, R72.reuse, R33 ;  /* 0x000000484a217224 */ /* 0x080fe400078e0221 */
[----:B------:R-:W-:Y:S01]  /*7310*/  IMAD R34, R75, R72, R34 ;  /* 0x000000484b227224 */ /* 0x000fe200078e0222 */
[----:B------:R-:W-:Y:S01]  /*7320*/  I2IP.S8.S32.SAT R103, R29, R28, R103 ;  /* 0x0000001c1d677239 */ /* 0x000fe20000001467 */
[C---:B------:R-:W-:Y:S01]  /*7330*/  IMAD.U32 R74, R93.reuse, 0x10000, RZ ;  /* 0x000100005d4a7824 */ /* 0x040fe200078e00ff */
[----:B------:R-:W-:Y:S01]  /*7340*/  SHF.L.U32 R75, R93, 0x8, RZ ;  /* 0x000000085d4b7819 */ /* 0x000fe200000006ff */
[----:B------:R-:W-:Y:S01]  /*7350*/  IMAD R39, R73, R72, R39 ;  /* 0x0000004849277224 */ /* 0x000fe200078e0227 */
[----:B------:R-:W-:Y:S01]  /*7360*/  MOV R73, R76 ;  /* 0x0000004c00497202 */ /* 0x000fe20000000f00 */
[C---:B------:R-:W-:Y:S01]  /*7370*/  IMAD R36, R70.reuse, R40, RZ ;  /* 0x0000002846247224 */ /* 0x040fe200078e02ff */
[----:B------:R-:W-:Y:S01]  /*7380*/  SHF.R.S32.HI R74, RZ, 0x18, R74 ;  /* 0x00000018ff4a7819 */ /* 0x000fe2000001144a */
[C---:B------:R-:W-:Y:S01]  /*7390*/  IMAD R37, R70.reuse, R41, RZ ;  /* 0x0000002946257224 */ /* 0x040fe200078e02ff */
[----:B------:R-:W-:Y:S01]  /*73a0*/  SHF.R.S32.HI R75, RZ, 0x18, R75 ;  /* 0x00000018ff4b7819 */ /* 0x000fe2000001144b */
[----:B------:R-:W-:Y:S01]  /*73b0*/  IMAD R38, R70, R42, RZ ;  /* 0x0000002a46267224 */ /* 0x000fe200078e02ff */
[----:B------:R1:W-:Y:S01]  /*73c0*/  STS.128 [R159+0x8200], R100 ;  /* 0x008200649f007388 */ /* 0x0003e20000000c00 */
[----:B------:R-:W-:Y:S01]  /*73d0*/  IMAD R36, R73, R72, R36 ;  /* 0x0000004849247224 */ /* 0x000fe200078e0224 */
[----:B------:R-:W-:Y:S01]  /*73e0*/  I2IP.S8.S32.SAT R108, R39, R34, RZ ;  /* 0x00000022276c7239 */ /* 0x000fe200000014ff */
[-C--:B------:R-:W-:Y:S01]  /*73f0*/  IMAD R37, R74, R72.reuse, R37 ;  /* 0x000000484a257224 */ /* 0x080fe200078e0225 */
[----:B------:R-:W-:Y:S01]  /*7400*/  SHF.R.S32.HI R76, RZ, 0x18, R93 ;  /* 0x00000018ff4c7819 */ /* 0x000fe2000001145d */
[----:B------:R-:W-:Y:S01]  /*7410*/  IMAD R43, R70, R43, RZ ;  /* 0x0000002b462b7224 */ /* 0x000fe200078e02ff */
[C---:B------:R-:W-:Y:S01]  /*7420*/  SHF.L.U32 R74, R94.reuse, 0x10, RZ ;  /* 0x000000105e4a7819 */ /* 0x040fe200000006ff */
[----:B------:R-:W-:Y:S01]  /*7430*/  IMAD R38, R75, R72, R38 ;  /* 0x000000484b267224 */ /* 0x000fe200078e0226 */
[----:B------:R-:W-:Y:S01]  /*7440*/  PRMT R73, R94, 0x8880, RZ ;  /* 0x000088805e497816 */ /* 0x000fe200000000ff */
[----:B------:R-:W-:Y:S01]  /*7450*/  IMAD R40, R70, R44, RZ ;  /* 0x0000002c46287224 */ /* 0x000fe200078e02ff */
[----:B------:R-:W-:Y:S01]  /*7460*/  SHF.L.U32 R75, R94, 0x8, RZ ;  /* 0x000000085e4b7819 */ /* 0x000fe200000006ff */
[----:B------:R-:W-:Y:S01]  /*7470*/  IMAD R41, R70, R45, RZ ;  /* 0x0000002d46297224 */ /* 0x000fe200078e02ff */
[----:B------:R-:W-:Y:S01]  /*7480*/  SHF.R.S32.HI R74, RZ, 0x18, R74 ;  /* 0x00000018ff4a7819 */ /* 0x000fe2000001144a */
[----:B------:R-:W-:Y:S01]  /*7490*/  IMAD R43, R76, R72, R43 ;  /* 0x000000484c2b7224 */ /* 0x000fe200078e022b */
[----:B------:R-:W-:Y:S01]  /*74a0*/  SHF.R.S32.HI R75, RZ, 0x18, R75 ;  /* 0x00000018ff4b7819 */ /* 0x000fe2000001144b */
[C---:B------:R-:W-:Y:S01]  /*74b0*/  IMAD R42, R70.reuse, R46, RZ ;  /* 0x0000002e462a7224 */ /* 0x040fe200078e02ff */
[----:B------:R-:W-:Y:S01]  /*74c0*/  I2IP.S8.S32.SAT R108, R33, R32, R108 ;  /* 0x00000020216c7239 */ /* 0x000fe2000000146c */
[----:B------:R-:W-:Y:S01]  /*74d0*/  IMAD R40, R73, R72, R40 ;  /* 0x0000004849287224 */ /* 0x000fe200078e0228 */
[----:B------:R-:W-:Y:S01]  /*74e0*/  SHF.R.S32.HI R76, RZ, 0x18, R94 ;  /* 0x00000018ff4c7819 */ /* 0x000fe2000001145e */
[----:B------:R-:W-:Y:S01]  /*74f0*/  IMAD R47, R70, R47, RZ ;  /* 0x0000002f462f7224 */ /* 0x000fe200078e02ff */
[----:B------:R-:W-:Y:S01]  /*7500*/  I2IP.S8.S32.SAT R109, R43, R38, RZ ;  /* 0x000000262b6d7239 */ /* 0x000fe200000014ff */
[-C--:B------:R-:W-:Y:S01]  /*7510*/  IMAD R41, R74, R72.reuse, R41 ;  /* 0x000000484a297224 */ /* 0x080fe200078e0229 */
[----:B------:R-:W-:Y:S01]  /*7520*/  PRMT R73, R95, 0x8880, RZ ;  /* 0x000088805f497816 */ /* 0x000fe200000000ff */
[-C--:B------:R-:W-:Y:S01]  /*7530*/  IMAD R42, R75, R72.reuse, R42 ;  /* 0x000000484b2a7224 */ /* 0x080fe200078e022a */
[----:B------:R-:W-:Y:S01]  /*7540*/  SHF.L.U32 R74, R95, 0x10, RZ ;  /* 0x000000105f4a7819 */ /* 0x000fe200000006ff */
[----:B------:R-:W-:Y:S01]  /*7550*/  IMAD R47, R76, R72, R47 ;  /* 0x000000484c2f7224 */ /* 0x000fe200078e022f */
[----:B------:R-:W-:Y:S01]  /*7560*/  I2IP.S8.S32.SAT R109, R37, R36, R109 ;  /* 0x00000024256d7239 */ /* 0x000fe2000000146d */
[C---:B------:R-:W-:Y:S01]  /*7570*/  IMAD R44, R70.reuse, R48, RZ ;  /* 0x00000030462c7224 */ /* 0x040fe200078e02ff */
[----:B------:R-:W-:Y:S01]  /*7580*/  SHF.R.S32.HI R74, RZ, 0x18, R74 ;  /* 0x00000018ff4a7819 */ /* 0x000fe2000001144a */
[----:B------:R-:W-:Y:S01]  /*7590*/  IMAD.SHL.U32 R76, R95, 0x100, RZ ;  /* 0x000001005f4c7824 */ /* 0x000fe200078e00ff */
[----:B------:R-:W-:Y:S01]  /*75a0*/  I2IP.S8.S32.SAT R110, R47, R42, RZ ;  /* 0x0000002a2f6e7239 */ /* 0x000fe200000014ff */
[----:B------:R-:W-:Y:S01]  /*75b0*/  IMAD R45, R70, R49, RZ ;  /* 0x00000031462d7224 */ /* 0x000fe200078e02ff */
[----:B------:R-:W-:Y:S01]  /*75c0*/  PRMT R75, R96, 0x8880, RZ ;  /* 0x00008880604b7816 */ /* 0x000fe200000000ff */
[----:B------:R-:W-:Y:S01]  /*75d0*/  IMAD R44, R73, R72, R44 ;  /* 0x00000048492c7224 */ /* 0x000fe200078e022c */
[----:B------:R-:W-:Y:S01]  /*75e0*/  SHF.R.S32.HI R73, RZ, 0x18, R76 ;  /* 0x00000018ff497819 */ /* 0x000fe2000001144c */
[----:B------:R-:W-:Y:S01]  /*75f0*/  IMAD R46, R70, R50, RZ ;  /* 0x00000032462e7224 */ /* 0x000fe200078e02ff */
[----:B------:R-:W-:Y:S01]  /*7600*/  I2IP.S8.S32.SAT R110, R41, R40, R110 ;  /* 0x00000028296e7239 */ /* 0x000fe2000000146e */
[----:B------:R-:W-:Y:S01]  /*7610*/  IMAD R45, R74, R72, R45 ;  /* 0x000000484a2d7224 */ /* 0x000fe200078e022d */
[----:B------:R-:W-:Y:S01]  /*7620*/  SHF.R.S32.HI R74, RZ, 0x18, R95 ;  /* 0x00000018ff4a7819 */ /* 0x000fe2000001145f */
[----:B------:R-:W-:Y:S01]  /*7630*/  IMAD R51, R70, R51, RZ ;  /* 0x0000003346337224 */ /* 0x000fe200078e02ff */
[----:B------:R-:W-:Y:S01]  /*7640*/  SHF.L.U32 R76, R96, 0x8, RZ ;  /* 0x00000008604c7819 */ /* 0x000fe200000006ff */
[----:B------:R-:W-:Y:S02]  /*7650*/  IMAD R48, R70, R52, RZ ;  /* 0x0000003446307224 */ /* 0x000fe400078e02ff */
[-C--:B------:R-:W-:Y:S01]  /*7660*/  IMAD R46, R73, R72.reuse, R46 ;  /* 0x00000048492e7224 */ /* 0x080fe200078e022e */
[----:B------:R-:W-:Y:S01]  /*7670*/  SHF.R.S32.HI R73, RZ, 0x18, R77 ;  /* 0x00000018ff497819 */ /* 0x000fe2000001144d */
[-C--:B------:R-:W-:Y:S01]  /*7680*/  IMAD R51, R74, R72.reuse, R51 ;  /* 0x000000484a337224 */ /* 0x080fe200078e0233 */
[----:B------:R-:W-:Y:S01]  /*7690*/  SHF.R.S32.HI R74, RZ, 0x18, R96 ;  /* 0x00000018ff4a7819 */ /* 0x000fe20000011460 */
[----:B------:R-:W-:Y:S01]  /*76a0*/  IMAD R49, R70, R53, RZ ;  /* 0x0000003546317224 */ /* 0x000fe200078e02ff */
[----:B------:R-:W-:Y:S01]  /*76b0*/  SHF.L.U32 R77, R98, 0x8, RZ ;  /* 0x00000008624d7819 */ /* 0x000fe200000006ff */
[----:B------:R-:W-:Y:S01]  /*76c0*/  IMAD R48, R75, R72, R48 ;  /* 0x000000484b307224 */ /* 0x000fe200078e0230 */
[----:B------:R-:W-:Y:S01]  /*76d0*/  SHF.R.S32.HI R75, RZ, 0x18, R76 ;  /* 0x00000018ff4b7819 */ /* 0x000fe2000001144c */
[C---:B------:R-:W-:Y:S01]  /*76e0*/  IMAD R50, R70.reuse, R54, RZ ;  /* 0x0000003646327224 */ /* 0x040fe200078e02ff */
[----:B------:R-:W-:Y:S01]  /*76f0*/  I2IP.S8.S32.SAT R111, R51, R46, RZ ;  /* 0x0000002e336f7239 */ /* 0x000fe200000014ff */
[C---:B------:R-:W-:Y:S01]  /*7700*/  IMAD R55, R70.reuse, R55, RZ ;  /* 0x0000003746377224 */ /* 0x040fe200078e02ff */
[----:B------:R-:W-:Y:S01]  /*7710*/  SHF.L.U32 R76, R97, 0x10, RZ ;  /* 0x00000010614c7819 */ /* 0x000fe200000006ff */
[----:B------:R-:W-:Y:S01]  /*7720*/  IMAD R49, R73, R72, R49 ;  /* 0x0000004849317224 */ /* 0x000fe200078e0231 */
[----:B------:R-:W-:Y:S01]  /*7730*/  PRMT R73, R97, 0x8880, RZ ;  /* 0x0000888061497816 */ /* 0x000fe200000000ff */
[----:B------:R-:W-:Y:S01]  /*7740*/  IMAD R52, R70, R56, RZ ;  /* 0x0000003846347224 */ /* 0x000fe200078e02ff */
[----:B------:R-:W-:Y:S01]  /*7750*/  I2IP.S8.S32.SAT R111, R45, R44, R111 ;  /* 0x0000002c2d6f7239 */ /* 0x000fe2000000146f */
[-C--:B------:R-:W-:Y:S01]  /*7760*/  IMAD R50, R75, R72.reuse, R50 ;  /* 0x000000484b327224 */ /* 0x080fe200078e0232 */
[----:B------:R-:W-:Y:S01]  /*7770*/  PRMT R75, R98, 0x8880, RZ ;  /* 0x00008880624b7816 */ /* 0x000fe200000000ff */
[-C--:B------:R-:W-:Y:S01]  /*7780*/  IMAD R55, R74, R72.reuse, R55 ;  /* 0x000000484a377224 */ /* 0x080fe200078e0237 */
[----:B------:R-:W-:Y:S01]  /*7790*/  SHF.R.S32.HI R74, RZ, 0x18, R76 ;  /* 0x00000018ff4a7819 */ /* 0x000fe2000001144c */
[----:B------:R-:W-:Y:S01]  /*77a0*/  IMAD R52, R73, R72, R52 ;  /* 0x0000004849347224 */ /* 0x000fe200078e0234 */
[----:B------:R-:W-:Y:S01]  /*77b0*/  SHF.L.U32 R73, R97, 0x8, RZ ;  /* 0x0000000861497819 */ /* 0x000fe200000006ff */
[C---:B------:R-:W-:Y:S01]  /*77c0*/  IMAD R53, R70.reuse, R57, RZ ;  /* 0x0000003946357224 */ /* 0x040fe200078e02ff */
[----:B------:R1:W-:Y:S01]  /*77d0*/  STS.128 [R158+0x8200], R108 ;  /* 0x0082006c9e007388 */ /* 0x0003e20000000c00 */
[----:B------:R-:W-:Y:S01]  /*77e0*/  IMAD R54, R70, R58, RZ ;  /* 0x0000003a46367224 */ /* 0x000fe200078e02ff */
[----:B------:R-:W-:Y:S01]  /*77f0*/  SHF.R.S32.HI R73, RZ, 0x18, R73 ;  /* 0x00000018ff497819 */ /* 0x000fe20000011449 */
[----:B------:R-:W-:Y:S01]  /*7800*/  IMAD R53, R74, R72, R53 ;  /* 0x000000484a357224 */ /* 0x000fe200078e0235 */
[----:B------:R-:W-:Y:S01]  /*7810*/  SHF.L.U32 R76, R98, 0x10, RZ ;  /* 0x00000010624c7819 */ /* 0x000fe200000006ff */
[C---:B------:R-:W-:Y:S01]  /*7820*/  IMAD R59, R70.reuse, R59, RZ ;  /* 0x0000003b463b7224 */ /* 0x040fe200078e02ff */
[----:B------:R-:W-:Y:S01]  /*7830*/  SHF.R.S32.HI R74, RZ, 0x18, R97 ;  /* 0x00000018ff4a7819 */ /* 0x000fe20000011461 */
[C---:B------:R-:W-:Y:S01]  /*7840*/  IMAD R56, R70.reuse, R60, RZ ;  /* 0x0000003c46387224 */ /* 0x040fe200078e02ff */
[----:B------:R-:W-:Y:S01]  /*7850*/  I2IP.S8.S32.SAT R112, R55, R50, RZ ;  /* 0x0000003237707239 */ /* 0x000fe200000014ff */
[----:B------:R-:W-:Y:S01]  /*7860*/  IMAD R54, R73, R72, R54 ;  /* 0x0000004849367224 */ /* 0x000fe200078e0236 */
[----:B------:R-:W-:Y:S01]  /*7870*/  SHF.R.S32.HI R76, RZ, 0x18, R76 ;  /* 0x00000018ff4c7819 */ /* 0x000fe2000001144c */
[----:B------:R-:W-:Y:S01]  /*7880*/  IMAD R57, R70, R61, RZ ;  /* 0x0000003d46397224 */ /* 0x000fe200078e02ff */
[----:B------:R-:W-:Y:S01]  /*7890*/  I2IP.S8.S32.SAT R112, R49, R48, R112 ;  /* 0x0000003031707239 */ /* 0x000fe20000001470 */
[----:B------:R-:W-:Y:S01]  /*78a0*/  IMAD R59, R74, R72, R59 ;  /* 0x000000484a3b7224 */ /* 0x000fe200078e023b */
[----:B------:R-:W-:Y:S01]  /*78b0*/  SHF.R.S32.HI R77, RZ, 0x18, R77 ;  /* 0x00000018ff4d7819 */ /* 0x000fe2000001144d */
[----:B------:R-:W-:Y:S01]  /*78c0*/  IMAD R58, R70, R62, RZ ;  /* 0x0000003e463a7224 */ /* 0x000fe200078e02ff */
[----:B------:R-:W-:Y:S01]  /*78d0*/  SHF.R.S32.HI R73, RZ, 0x18, R98 ;  /* 0x00000018ff497819 */ /* 0x000fe20000011462 */
[----:B------:R-:W-:Y:S01]  /*78e0*/  IMAD R56, R75, R72, R56 ;  /* 0x000000484b387224 */ /* 0x000fe200078e0238 */
[----:B------:R-:W-:Y:S01]  /*78f0*/  I2IP.S8.S32.SAT R113, R59, R54, RZ ;  /* 0x000000363b717239 */ /* 0x000fe200000014ff */
[----:B------:R-:W-:Y:S01]  /*7900*/  IMAD R57, R76, R72, R57 ;  /* 0x000000484c397224 */ /* 0x000fe200078e0239 */
[C---:B------:R-:W-:Y:S01]  /*7910*/  PRMT R75, R99.reuse, 0x8880, RZ ;  /* 0x00008880634b7816 */ /* 0x040fe200000000ff */
[----:B------:R-:W-:Y:S01]  /*7920*/  IMAD.U32 R74, R99, 0x10000, RZ ;  /* 0x00010000634a7824 */ /* 0x000fe200078e00ff */
[----:B------:R-:W-:Y:S01]  /*7930*/  I2IP.S8.S32.SAT R113, R53, R52, R113 ;  /* 0x0000003435717239 */ /* 0x000fe20000001471 */
[C---:B------:R-:W-:Y:S01]  /*7940*/  IMAD R63, R70.reuse, R63, RZ ;  /* 0x0000003f463f7224 */ /* 0x040fe200078e02ff */
[----:B------:R-:W-:Y:S01]  /*7950*/  SHF.R.S32.HI R76, RZ, 0x18, R99 ;  /* 0x00000018ff4c7819 */ /* 0x000fe20000011463 */
[----:B------:R-:W-:Y:S01]  /*7960*/  IMAD R58, R77, R72, R58 ;  /* 0x000000484d3a7224 */ /* 0x000fe200078e023a */
[----:B------:R-:W-:Y:S01]  /*7970*/  SHF.L.U32 R77, R99, 0x8, RZ ;  /* 0x00000008634d7819 */ /* 0x000fe200000006ff */
[C---:B------:R-:W-:Y:S01]  /*7980*/  IMAD R60, R70.reuse, R64, RZ ;  /* 0x00000040463c7224 */ /* 0x040fe200078e02ff */
[----:B------:R-:W-:Y:S01]  /*7990*/  SHF.R.S32.HI R74, RZ, 0x18, R74 ;  /* 0x00000018ff4a7819 */ /* 0x000fe2000001144a */
[C---:B------:R-:W-:Y:S01]  /*79a0*/  IMAD R61, R70.reuse, R65, RZ ;  /* 0x00000041463d7224 */ /* 0x040fe200078e02ff */
[----:B------:R-:W-:Y:S01]  /*79b0*/  SHF.R.S32.HI R77, RZ, 0x18, R77 ;  /* 0x00000018ff4d7819 */ /* 0x000fe2000001144d */
[-C--:B------:R-:W-:Y:S02]  /*79c0*/  IMAD R63, R73, R72.reuse, R63 ;  /* 0x00000048493f7224 */ /* 0x080fe400078e023f */
[----:B------:R-:W-:Y:S02]  /*79d0*/  IMAD R60, R75, R72, R60 ;  /* 0x000000484b3c7224 */ /* 0x000fe400078e023c */
[----:B------:R-:W-:Y:S01]  /*79e0*/  IMAD R62, R70, R66, RZ ;  /* 0x00000042463e7224 */ /* 0x000fe200078e02ff */
[----:B------:R-:W-:Y:S01]  /*79f0*/  I2IP.S8.S32.SAT R114, R63, R58, RZ ;  /* 0x0000003a3f727239 */ /* 0x000fe200000014ff */
[----:B------:R-:W-:Y:S02]  /*7a00*/  IMAD R61, R74, R72, R61 ;  /* 0x000000484a3d7224 */ /* 0x000fe400078e023d */
[----:B------:R-:W-:Y:S01]  /*7a10*/  IMAD R67, R70, R67, RZ ;  /* 0x0000004346437224 */ /* 0x000fe200078e02ff */
[----:B------:R-:W-:Y:S01]  /*7a20*/  I2IP.S8.S32.SAT R114, R57, R56, R114 ;  /* 0x0000003839727239 */ /* 0x000fe20000001472 */
[-C--:B------:R-:W-:Y:S02]  /*7a30*/  IMAD R62, R77, R72.reuse, R62 ;  /* 0x000000484d3e7224 */ /* 0x080fe400078e023e */
[----:B------:R-:W-:Y:S05]  /*7a40*/  IMAD R67, R76, R72, R67 ;  /* 0x000000484c437224 */ /* 0x000fea00078e0243 */
[----:B------:R-:W-:Y:S04]  /*7a50*/  I2IP.S8.S32.SAT R115, R67, R62, RZ ;  /* 0x0000003e43737239 */ /* 0x000fe800000014ff */
[----:B------:R-:W-:Y:S05]  /*7a60*/  I2IP.S8.S32.SAT R115, R61, R60, R115 ;  /* 0x0000003c3d737239 */ /* 0x000fea0000001473 */
[----:B------:R1:W-:Y:S01]  /*7a70*/  STS.128 [R157+0x8200], R112 ;  /* 0x008200709d007388 */ /* 0x0003e20000000c00 */
[----:B------:R-:W-:Y:S01]  /*7a80*/  @!PT LDS RZ, [RZ] ;  /* 0x00000000fffff984 */ /* 0x000fe20000000800 */
[----:B------:R-:W-:Y:S01]  /*7a90*/  @!PT LDS RZ, [RZ] ;  /* 0x00000000fffff984 */ /* 0x000fe20000000800 */
[----:B------:R-:W-:Y:S01]  /*7aa0*/  @!PT LDS RZ, [RZ] ;  /* 0x00000000fffff984 */ /* 0x000fe20000000800 */
[----:B------:R-:W-:Y:S01]  /*7ab0*/  @!PT LDS RZ, [RZ] ;  /* 0x00000000fffff984 */ /* 0x000fe20000000800 */
[----:B------:R2:W-:Y:S07]  /*7ac0*/  MEMBAR.ALL.CTA ;  /* 0x0000000000007992 */ /* 0x0005ee0000008000 */
[----:B--2---:R-:W2:Y:S02]  /*7ad0*/  FENCE.VIEW.ASYNC.S ;  /* 0x00000000000073c6 */ /* 0x004ea40000000000 */
[----:B--2---:R-:W-:Y:S06]  /*7ae0*/  BAR.SYNC.DEFER_BLOCKING 0x1, 0x80 ;  /* 0x0042000000007b1d */ /* 0x004fec0000010000 */
[----:B------:R-:W-:Y:S05]  /*7af0*/  @P0 BRA `(.L_x_116) ;  /* 0x0000000000280947 */ /* 0x000fea0003800000 */
[----:B------:R-:W-:Y:S01]  /*7b00*/  UIADD3 UR4, UPT, UPT, UR44, 0x8200, URZ ;  /* 0x000082002c047890 */ /* 0x000fe2000fffe0ff */
[----:B------:R-:W-:Y:S05]  /*7b10*/  UMOV UR51, UR36 ;  /* 0x0000002400337c82 */ /* 0x000fea0008000000 */
[----:B------:R-:W-:Y:S01]  /*7b20*/  MOV R154, UR4 ;  /* 0x00000004009a7c02 */ /* 0x000fe20008000f00 */
[----:B------:R-:W-:Y:S03]  /*7b30*/  UIADD3 UR4, UP0, UPT, UR62, 0x680, URZ ;  /* 0x000006803e047890 */ /* 0x000fe6000ff1e0ff */
[----:B------:R-:W-:Y:S01]  /*7b40*/  R2UR UR48, R154 ;  /* 0x000000009a3072ca */ /* 0x000fe200000e0000 */
[----:B------:R-:W-:Y:S11]  /*7b50*/  UIADD3.X UR5, UPT, UPT, URZ, UR63, URZ, UP0, !UPT ;  /* 0x0000003fff057290 */ /* 0x000ff600087fe4ff */
[----:B------:R-:W-:Y:S01]  /*7b60*/  @!UPT UIADD3 URZ, UPT, UPT, URZ, URZ, URZ ;  /* 0x000000fffffff290 */ /* 0x000fe2000fffe0ff */
[----:B------:R2:W-:Y:S01]  /*7b70*/  UTMASTG.3D [UR48], [UR4] ;  /* 0x00000030040073b5 */ /* 0x0005e20008010000 */
[----:B------:R0:W-:Y:S01]  /*7b80*/  UTMACMDFLUSH ;  /* 0x00000000000079b7 */ /* 0x0001e20000000000 */
[----:B--2---:R-:W-:Y:S04]  /*7b90*/  DEPBAR.LE SB0, 0x1 ;  /* 0x000080400000791a */ /* 0x004fe80000000000 */
.L_x_116:
[----:B------:R-:W-:Y:S05]  /*7ba0*/  BSYNC.RECONVERGENT B0 ;  /* 0x0000000000007941 */ /* 0x000fea0003800200 */
.L_x_115:
[----:B------:R-:W-:Y:S06]  /*7bb0*/  BAR.SYNC.DEFER_BLOCKING 0x1, 0x80 ;  /* 0x0042000000007b1d */ /* 0x000fec0000010000 */
[----:B------:R-:W2:Y:S01]  /*7bc0*/  @P6 SYNCS.PHASECHK.TRANS64.TRYWAIT P0, [R107+URZ+0x50], R116 ;  /* 0x000050746b0065a7 */ /* 0x000ea200080011ff */
[----:B------:R-:W-:Y:S01]  /*7bd0*/  BSSY B1, `(.L_x_117) ;  /* 0x0000023000017945 */ /* 0x000fe20003800000 */
[----:B--2---:R-:W-:Y:S03]  /*7be0*/  @P6 SEL R78, RZ, 0x1, !P0 ;  /* 0x00000001ff4e6807 */ /* 0x004fe60004000000 */
[----:B------:R-:W-:Y:S05]  /*7bf0*/  @!P6 BRA `(.L_x_118) ;  /* 0x000000000080e947 */ /* 0x000fea0003800000 */
[----:B------:R-:W-:Y:S01]  /*7c00*/  ISETP.NE.AND P1, PT, R79, RZ, PT ;  /* 0x000000ff4f00720c */ /* 0x000fe20003f25270 */
[----:B------:R-:W-:Y:S01]  /*7c10*/  BSSY B0, `(.L_x_119) ;  /* 0x000000a000007945 */ /* 0x000fe20003800000 */
[----:B------:R-:W-:Y:S11]  /*7c20*/  ISETP.NE.AND P0, PT, R78, RZ, PT ;  /* 0x000000ff4e00720c */ /* 0x000ff60003f05270 */
[----:B------:R-:W-:Y:S04]  /*7c30*/  @P1 IMAD R5, R148, 0x2000, R105 ;  /* 0x0000200094051824 */ /* 0x000fe800078e0269 */
[--C-:B------:R-:W-:Y:S01]  /*7c40*/  @P1 IMAD.IADD R4, R153, 0x1, R5.reuse ;  /* 0x0000000199041824 */ /* 0x100fe200078e0205 */
[----:B------:R-:W-:Y:S01]  /*7c50*/  @P1 IADD3 R3, PT, PT, R152, R5, RZ ;  /* 0x0000000598031210 */ /* 0x000fe20007ffe0ff */
[----:B------:R-:W-:Y:S01]  /*7c60*/  @P1 IMAD.IADD R2, R104, 0x1, R5 ;  /* 0x0000000168021824 */ /* 0x000fe200078e0205 */
[----:B------:R-:W-:Y:S06]  /*7c70*/  @P0 BRA `(.L_x_120) ;  /* 0x00000000000c0947 */ /* 0x000fec0003800000 */
[----:B------:R-:W-:Y:S04]  /*7c80*/  SHF.L.U32 R0, R147, 0x1f, RZ ;  /* 0x0000001f93007819 */ /* 0x000fe800000006ff */
[----:B------:R-:W2:Y:S02]  /*7c90*/  SYNCS.PHASECHK.TRANS64.TRYWAIT P0, [R107+URZ+0x50], R0 ;  /* 0x000050006b0075a7 */ /* 0x000ea400080011ff */
[----:B--2---:R-:W-:Y:S05]  /*7ca0*/  @!P0 BRA `(.L_x_121) ;  /* 0x0000004c00708947 */ /* 0x004fea0003800000 */
.L_x_120:
[----:B------:R-:W-:Y:S05]  /*7cb0*/  BSYNC B0 ;  /* 0x0000000000007941 */ /* 0x000fea0003800000 */
.L_x_119:
[----:B------:R-:W-:Y:S01]  /*7cc0*/  ISETP.NE.AND P0, PT, R79, RZ, PT ;  /* 0x000000ff4f00720c */ /* 0x000fe20003f05270 */
[----:B--2---:R-:W-:Y:S02]  /*7cd0*/  VIADD R107, R107, 0x70 ;  /* 0x000000706b6b7836 */ /* 0x004fe40000000000 */
[----:B------:R-:W-:Y:S02]  /*7ce0*/  IMAD.U32 R0, RZ, RZ, UR45 ;  /* 0x0000002dff007e24 */ /* 0x000fe4000f8e00ff */
[----:B------:R-:W-:Y:S03]  /*7cf0*/  VIADD R148, R148, 0x1 ;  /* 0x0000000194947836 */ /* 0x000fe60000000000 */
[----:B------:R-:W-:Y:S05]  /*7d00*/  PRMT R0, R0, 0x654, R107 ;  /* 0x0000065400007816 */ /* 0x000fea000000006b */
[----:B------:R2:W3:Y:S04]  /*7d10*/  @P0 LDS.128 R80, [R5+0x200] ;  /* 0x0002000005500984 */ /* 0x0004e80000000c00 */
[----:B------:R2:W4:Y:S04]  /*7d20*/  @P0 LDS.128 R84, [R4+0x200] ;  /* 0x0002000004540984 */ /* 0x0005280000000c00 */
        /* <DEDUP_REMOVED lines=12> */
[----:B--234-:R-:W-:Y:S02]  /*7df0*/  LOP3.LUT R147, R147, R0, RZ, 0x3c, !PT ;  /* 0x0000000093937212 */ /* 0x01cfe400078e3cff */
.L_x_118:
[----:B------:R-:W-:Y:S05]  /*7e00*/  BSYNC B1 ;  /* 0x0000000000017941 */ /* 0x000fea0003800000 */
.L_x_117:
[----:B------:R-:W-:Y:S05]  /*7e10*/  VIADD R0, R71, 0x40 ;  /* 0x0000004047007836 */ /* 0x000fea0000000000 */
[----:B------:R-:W-:Y:S04]  /*7e20*/  SHF.R.U32.HI R0, RZ, 0x15, R0 ;  /* 0x00000015ff007819 */ /* 0x000fe80000011600 */
[----:B------:R-:W-:Y:S11]  /*7e30*/  LOP3.LUT P0, RZ, R0, 0x3, R141, 0x48, !PT ;  /* 0x0000000300ff7812 */ /* 0x000ff6000780488d */
[----:B------:R-:W-:Y:S02]  /*7e40*/  @!UPT UIADD3 URZ, UPT, UPT, URZ, URZ, URZ ;  /* 0x000000fffffff290 */ /* 0x000fe4000fffe0ff */
        /* <DEDUP_REMOVED lines=8> */
[----:B------:R-:W5:Y:S01]  /*7ed0*/  LDCU.64 UR4, c[0x4][0x18] ;  /* 0x01000300ff0477ac */ /* 0x000f620008000a00 */
[----:B--2---:R-:W-:Y:S01]  /*7ee0*/  MOV R5, UR9 ;  /* 0x0000000900057c02 */ /* 0x004fe20008000f00 */
[----:B------:R-:W-:Y:S01]  /*7ef0*/  IMAD.U32 R4, RZ, RZ, UR8 ;  /* 0x00000008ff047e24 */ /* 0x000fe2000f8e00ff */
[----:B---3--:R-:W-:Y:S01]  /*7f00*/  MOV R7, UR7 ;  /* 0x0000000700077c02 */ /* 0x008fe20008000f00 */
[----:B------:R-:W-:Y:S01]  /*7f10*/  IMAD.U32 R6, RZ, RZ, UR6 ;  /* 0x00000006ff067e24 */ /* 0x000fe2000f8e00ff */
[----:B-----5:R-:W-:Y:S01]  /*7f20*/  MOV R11, UR5 ;  /* 0x00000005000b7c02 */ /* 0x020fe20008000f00 */
[----:B------:R-:W-:Y:S02]  /*7f30*/  IMAD.U32 R10, RZ, RZ, UR4 ;  /* 0x00000004ff0a7e24 */ /* 0x000fe4000f8e00ff */
[----:B------:R-:W-:Y:S07]  /*7f40*/  LEPC R20, `(.L_x_122) ;  /* 0x000000001014794e */ /* 0x000fee0000000000 */
[----:B-1--4-:R-:W-:Y:S05]  /*7f50*/  CALL.ABS.NOINC R2 ;  /* 0x0000000002007343 */ /* 0x012fea0003c00000 */
.L_x_122:
[----:B------:R-:W-:Y:S05]  /*7f60*/  WARPSYNC.ALL ;  /* 0x0000000000007948 */ /* 0x000fea0003800000 */
[----:B------:R-:W-:Y:S01]  /*7f70*/  R2UR UR4, R71 ;  /* 0x00000000470472ca */ /* 0x000fe200000e0000 */
[----:B------:R-:W-:Y:S01]  /*7f80*/  BSSY.RECONVERGENT B0, `(.L_x_123) ;  /* 0x000011c000007945 */ /* 0x000fe20003800200 */
[C---:B------:R-:W-:Y:S02]  /*7f90*/  PRMT R73, R80.reuse, 0x8880, RZ ;  /* 0x0000888050497816 */ /* 0x040fe400000000ff */
[C---:B------:R-:W-:Y:S02]  /*7fa0*/  SHF.L.U32 R75, R80.reuse, 0x10, RZ ;  /* 0x00000010504b7819 */ /* 0x040fe400000006ff */
[----:B------:R-:W-:Y:S02]  /*7fb0*/  SHF.L.U32 R77, R81, 0x8, RZ ;  /* 0x00000008514d7819 */ /* 0x000fe400000006ff */
[----:B------:R-:W-:Y:S02]  /*7fc0*/  SHF.R.S32.HI R75, RZ, 0x18, R75 ;  /* 0x00000018ff4b7819 */ /* 0x000fe4000001144b */
[----:B------:R-:W-:Y:S02]  /*7fd0*/  SHF.R.S32.HI R77, RZ, 0x18, R77 ;  /* 0x00000018ff4d7819 */ /* 0x000fe4000001144d */
[----:B------:R-:W-:Y:S01]  /*7fe0*/  SHF.R.S32.HI R76, RZ, 0x18, R81 ;  /* 0x00000018ff4c7819 */ /* 0x000fe20000011451 */
[----:B------:R-:W2:Y:S01]  /*7ff0*/  LDTM.x64 R4, tmem[UR4+0x40] ;  /* 0x00004004000479ee */ /* 0x000ea20008340000 */
[----:B------:R-:W-:Y:S02]  /*8000*/  SHF.L.U32 R74, R80, 0x8, RZ ;  /* 0x00000008504a7819 */ /* 0x000fe400000006ff */
[----:B------:R-:W-:Y:S02]  /*8010*/  ISETP.NE.AND P0, PT, R155, RZ, PT ;  /* 0x000000ff9b00720c */ /* 0x000fe40003f05270 */
[----:B------:R-:W-:Y:S02]  /*8020*/  SHF.R.S32.HI R74, RZ, 0x18, R74 ;  /* 0x00000018ff4a7819 */ /* 0x000fe4000001144a */
[----:B------:R-:W-:Y:S01]  /*8030*/  ISETP.NE.AND P6, PT, R106, RZ, PT ;  /* 0x000000ff6a00720c */ /* 0x000fe20003fc5270 */
[C---:B--2---:R-:W-:Y:S02]  /*8040*/  IMAD R0, R70.reuse, R4, RZ ;  /* 0x0000000446007224 */ /* 0x044fe400078e02ff */
[C---:B------:R-:W-:Y:S02]  /*8050*/  IMAD R2, R70.reuse, R5, RZ ;  /* 0x0000000546027224 */ /* 0x040fe400078e02ff */
[----:B------:R-:W-:Y:S02]  /*8060*/  IMAD R3, R70, R6, RZ ;  /* 0x0000000646037224 */ /* 0x000fe400078e02ff */
        /* <DEDUP_REMOVED lines=10> */
[----:B------:R-:W-:Y:S01]  /*8110*/  IMAD R7, R73, R72, R7 ;  /* 0x0000004849077224 */ /* 0x000fe200078e0207 */
[----:B------:R-:W-:Y:S01]  /*8120*/  PRMT R73, R82, 0x8880, RZ ;  /* 0x0000888052497816 */ /* 0x000fe200000000ff */
[----:B------:R-:W-:Y:S02]  /*8130*/  IMAD R6, R70, R10, RZ ;  /* 0x0000000a46067224 */ /* 0x000fe400078e02ff */
[-C--:B------:R-:W-:Y:S01]  /*8140*/  IMAD R4, R75, R72.reuse, R4 ;  /* 0x000000484b047224 */ /* 0x080fe200078e0204 */
[----:B------:R-:W-:Y:S01]  /*8150*/  SHF.L.U32 R75, R82, 0x8, RZ ;  /* 0x00000008524b7819 */ /* 0x000fe200000006ff */
[-C--:B------:R-:W-:Y:S01]  /*8160*/  IMAD R5, R74, R72.reuse, R5 ;  /* 0x000000484a057224 */ /* 0x080fe200078e0205 */
[----:B------:R-:W-:Y:S01]  /*8170*/  SHF.L.U32 R74, R82, 0x10, RZ ;  /* 0x00000010524a7819 */ /* 0x000fe200000006ff */
[----:B------:R-:W-:Y:S01]  /*8180*/  IMAD R6, R77, R72, R6 ;  /* 0x000000484d067224 */ /* 0x000fe200078e0206 */
[----:B------:R-:W-:Y:S01]  /*8190*/  I2IP.S8.S32.SAT R77, R7, R3, RZ ;  /* 0x00000003074d7239 */ /* 0x000fe200000014ff */
[C---:B------:R-:W-:Y:S01]  /*81a0*/  IMAD R11, R70.reuse, R11, RZ ;  /* 0x0000000b460b7224 */ /* 0x040fe200078e02ff */
[----:B------:R-:W-:Y:S01]  /*81b0*/  MOV R3, R73 ;  /* 0x0000004900037202 */ /* 0x000fe20000000f00 */
[----:B------:R-:W-:Y:S01]  /*81c0*/  IMAD R8, R70, R12, RZ ;  /* 0x0000000c46087224 */ /* 0x000fe200078e02ff */
[----:B-1----:R-:W-:Y:S01]  /*81d0*/  I2IP.S8.S32.SAT R88, R2, R0, R77 ;  /* 0x0000000002587239 */ /* 0x002fe2000000144d */
[----:B------:R-:W-:Y:S01]  /*81e0*/  IMAD R9, R70, R13, RZ ;  /* 0x0000000d46097224 */ /* 0x000fe200078e02ff */
[----:B------:R-:W-:Y:S01]  /*81f0*/  SHF.R.S32.HI R73, RZ, 0x18, R74 ;  /* 0x00000018ff497819 */ /* 0x000fe2000001144a */
[----:B------:R-:W-:Y:S01]  /*8200*/  IMAD R11, R76, R72, R11 ;  /* 0x000000484c0b7224 */ /* 0x000fe200078e020b */
[----:B------:R-:W-:Y:S01]  /*8210*/  SHF.R.S32.HI R75, RZ, 0x18, R75 ;  /* 0x00000018ff4b7819 */ /* 0x000fe2000001144b */
[C---:B------:R-:W-:Y:S01]  /*8220*/  IMAD R10, R70.reuse, R14, RZ ;  /* 0x0000000e460a7224 */ /* 0x040fe200078e02ff */
[----:B------:R-:W-:Y:S01]  /*8230*/  SHF.L.U32 R2, R83, 0x10, RZ ;  /* 0x0000001053027819 */ /* 0x000fe200000006ff */
[----:B------:R-:W-:Y:S01]  /*8240*/  IMAD R8, R3, R72, R8 ;  /* 0x0000004803087224 */ /* 0x000fe200078e0208 */
[----:B------:R-:W-:Y:S01]  /*8250*/  I2IP.S8.S32.SAT R89, R11, R6, RZ ;  /* 0x000000060b597239 */ /* 0x000fe200000014ff */
[C---:B------:R-:W-:Y:S01]  /*8260*/  IMAD R15, R70.reuse, R15, RZ ;  /* 0x0000000f460f7224 */ /* 0x040fe200078e02ff */
[----:B------:R-:W-:Y:S01]  /*8270*/  PRMT R3, R83, 0x8880, RZ ;  /* 0x0000888053037816 */ /* 0x000fe200000000ff */
[----:B------:R-:W-:Y:S01]  /*8280*/  IMAD R9, R73, R72, R9 ;  /* 0x0000004849097224 */ /* 0x000fe200078e0209 */
[----:B------:R-:W-:Y:S01]  /*8290*/  I2IP.S8.S32.SAT R89, R5, R4, R89 ;  /* 0x0000000405597239 */ /* 0x000fe20000001459 */
[C---:B------:R-:W-:Y:S01]  /*82a0*/  IMAD R12, R70.reuse, R16, RZ ;  /* 0x00000010460c7224 */ /* 0x040fe200078e02ff */
[----:B------:R-:W-:Y:S01]  /*82b0*/  SHF.R.S32.HI R2, RZ, 0x18, R2 ;  /* 0x00000018ff027819 */ /* 0x000fe20000011402 */
[----:B------:R-:W-:Y:S01]  /*82c0*/  IMAD R10, R75, R72, R10 ;  /* 0x000000484b0a7224 */ /* 0x000fe200078e020a */
[----:B------:R-:W-:Y:S01]  /*82d0*/  SHF.R.S32.HI R0, RZ, 0x18, R82 ;  /* 0x00000018ff007819 */ /* 0x000fe20000011452 */
[C---:B------:R-:W-:Y:S01]  /*82e0*/  IMAD R13, R70.reuse, R17, RZ ;  /* 0x00000011460d7224 */ /* 0x040fe200078e02ff */
[----:B------:R-:W-:Y:S01]  /*82f0*/  SHF.R.S32.HI R74, RZ, 0x18, R83 ;  /* 0x00000018ff4a7819 */ /* 0x000fe20000011453 */
[----:B------:R-:W-:Y:S01]  /*8300*/  IMAD R14, R70, R18, RZ ;  /* 0x00000012460e7224 */ /* 0x000fe200078e02ff */
[----:B------:R-:W-:Y:S01]  /*8310*/  SHF.L.U32 R73, R83, 0x8, RZ ;  /* 0x0000000853497819 */ /* 0x000fe200000006ff */
[-C--:B------:R-:W-:Y:S01]  /*8320*/  IMAD R15, R0, R72.reuse, R15 ;  /* 0x00000048000f7224 */ /* 0x080fe200078e020f */
[C---:B------:R-:W-:Y:S01]  /*8330*/  SHF.L.U32 R0, R84.reuse, 0x10, RZ ;  /* 0x0000001054007819 */ /* 0x040fe200000006ff */
[-C--:B------:R-:W-:Y:S01]  /*8340*/  IMAD R12, R3, R72.reuse, R12 ;  /* 0x00000048030c7224 */ /* 0x080fe200078e020c */
[----:B------:R-:W-:Y:S01]  /*8350*/  PRMT R3, R84, 0x8880, RZ ;  /* 0x0000888054037816 */ /* 0x000fe200000000ff */
[----:B------:R-:W-:Y:S01]  /*8360*/  IMAD R13, R2, R72, R13 ;  /* 0x00000048020d7224 */ /* 0x000fe200078e020d */
[----:B------:R-:W-:Y:S01]  /*8370*/  SHF.R.S32.HI R73, RZ, 0x18, R73 ;  /* 0x00000018ff497819 */ /* 0x000fe20000011449 */
[----:B------:R-:W-:Y:S01]  /*8380*/  IMAD R19, R70, R19, RZ ;  /* 0x0000001346137224 */ /* 0x000fe200078e02ff */
[----:B------:R-:W-:Y:S01]  /*8390*/  I2IP.S8.S32.SAT R90, R15, R10, RZ ;  /* 0x0000000a0f5a7239 */ /* 0x000fe200000014ff */
[----:B------:R-:W-:Y:S01]  /*83a0*/  IMAD.SHL.U32 R2, R84, 0x100, RZ ;  /* 0x0000010054027824 */ /* 0x000fe200078e00ff */
[----:B------:R-:W-:Y:S01]  /*83b0*/  SHF.R.S32.HI R0, RZ, 0x18, R0 ;  /* 0x00000018ff007819 */ /* 0x000fe20000011400 */
[C---:B------:R-:W-:Y:S01]  /*83c0*/  IMAD R16, R70.reuse, R20, RZ ;  /* 0x0000001446107224 */ /* 0x040fe200078e02ff */
[----:B------:R-:W-:Y:S01]  /*83d0*/  I2IP.S8.S32.SAT R90, R9, R8, R90 ;  /* 0x00000008095a7239 */ /* 0x000fe2000000145a */
[-C--:B------:R-:W-:Y:S01]  /*83e0*/  IMAD R14, R73, R72.reuse, R14 ;  /* 0x00000048490e7224 */ /* 0x080fe200078e020e */
[----:B------:R-:W-:Y:S01]  /*83f0*/  SHF.R.S32.HI R73, RZ, 0x18, R2 ;  /* 0x00000018ff497819 */ /* 0x000fe20000011402 */
[----:B------:R-:W-:Y:S01]  /*8400*/  IMAD R17, R70, R21, RZ ;  /* 0x0000001546117224 */ /* 0x000fe200078e02ff */
[----:B------:R-:W-:Y:S01]  /*8410*/  SHF.L.U32 R2, R85, 0x8, RZ ;  /* 0x0000000855027819 */ /* 0x000fe200000006ff */
[----:B------:R-:W-:Y:S01]  /*8420*/  IMAD R19, R74, R72, R19 ;  /* 0x000000484a137224 */ /* 0x000fe200078e0213 */
[----:B------:R-:W-:Y:S01]  /*8430*/  SHF.R.S32.HI R74, RZ, 0x18, R94 ;  /* 0x00000018ff4a7819 */ /* 0x000fe2000001145e */
[----:B------:R-:W-:Y:S01]  /*8440*/  IMAD R18, R70, R22, RZ ;  /* 0x0000001646127224 */ /* 0x000fe200078e02ff */
[----:B------:R-:W-:Y:S01]  /*8450*/  SHF.L.U32 R75, R98, 0x8, RZ ;  /* 0x00000008624b7819 */ /* 0x000fe200000006ff */
[----:B------:R-:W-:Y:S01]  /*8460*/  IMAD R16, R3, R72, R16 ;  /* 0x0000004803107224 */ /* 0x000fe200078e0210 */
[----:B------:R-:W-:Y:S01]  /*8470*/  I2IP.S8.S32.SAT R91, R19, R14, RZ ;  /* 0x0000000e135b7239 */ /* 0x000fe200000014ff */
[----:B------:R-:W-:Y:S01]  /*8480*/  IMAD R17, R0, R72, R17 ;  /* 0x0000004800117224 */ /* 0x000fe200078e0211 */
[----:B------:R-:W-:Y:S01]  /*8490*/  SHF.R.S32.HI R0, RZ, 0x18, R84 ;  /* 0x00000018ff007819 */ /* 0x000fe20000011454 */
[C---:B------:R-:W-:Y:S01]  /*84a0*/  IMAD R23, R70.reuse, R23, RZ ;  /* 0x0000001746177224 */ /* 0x040fe200078e02ff */
[----:B------:R-:W-:Y:S01]  /*84b0*/  I2IP.S8.S32.SAT R91, R13, R12, R91 ;  /* 0x0000000c0d5b7239 */ /* 0x000fe2000000145b */
[----:B------:R-:W-:Y:S01]  /*84c0*/  IMAD R18, R73, R72, R18 ;  /* 0x0000004849127224 */ /* 0x000fe200078e0212 */
[C---:B------:R-:W-:Y:S01]  /*84d0*/  SHF.L.U32 R73, R85.reuse, 0x10, RZ ;  /* 0x0000001055497819 */ /* 0x040fe200000006ff */
[----:B------:R-:W-:Y:S01]  /*84e0*/  IMAD R20, R70, R24, RZ ;  /* 0x0000001846147224 */ /* 0x000fe200078e02ff */
[----:B------:R-:W-:Y:S01]  /*84f0*/  PRMT R3, R85, 0x8880, RZ ;  /* 0x0000888055037816 */ /* 0x000fe200000000ff */
[----:B------:R-:W-:Y:S01]  /*8500*/  IMAD R23, R0, R72, R23 ;  /* 0x0000004800177224 */ /* 0x000fe200078e0217 */
[----:B------:R-:W-:Y:S01]  /*8510*/  SHF.R.S32.HI R0, RZ, 0x18, R73 ;  /* 0x00000018ff007819 */ /* 0x000fe20000011449 */
[C---:B------:R-:W-:Y:S01]  /*8520*/  IMAD R21, R70.reuse, R25, RZ ;  /* 0x0000001946157224 */ /* 0x040fe200078e02ff */
[----:B------:R-:W-:Y:S01]  /*8530*/  SHF.R.S32.HI R73, RZ, 0x18, R2 ;  /* 0x00000018ff497819 */ /* 0x000fe20000011402 */
[C---:B------:R-:W-:Y:S01]  /*8540*/  IMAD R22, R70.reuse, R26, RZ ;  /* 0x0000001a46167224 */ /* 0x040fe200078e02ff */
[----:B------:R1:W-:Y:S01]  /*8550*/  STS.128 [R135+UR44+0xa200], R88 ;  /* 0x00a2005887007988 */ /* 0x0003e20008000c2c */
[----:B------:R-:W-:Y:S01]  /*8560*/  IMAD R20, R3, R72, R20 ;  /* 0x0000004803147224 */ /* 0x000fe200078e0214 */
[----:B------:R-:W-:Y:S01]  /*8570*/  SHF.R.S32.HI R2, RZ, 0x18, R85 ;  /* 0x00000018ff027819 */ /* 0x000fe20000011455 */
[----:B------:R-:W-:Y:S01]  /*8580*/  IMAD R27, R70, R27, RZ ;  /* 0x0000001b461b7224 */ /* 0x000fe200078e02ff */
[----:B------:R-:W-:Y:S01]  /*8590*/  I2IP.S8.S32.SAT R100, R23, R18, RZ ;  /* 0x0000001217647239 */ /* 0x000fe200000014ff */
[-C--:B------:R-:W-:Y:S01]  /*85a0*/  IMAD R21, R0, R72.reuse, R21 ;  /* 0x0000004800157224 */ /* 0x080fe200078e0215 */
[C---:B------:R-:W-:Y:S01]  /*85b0*/  PRMT R3, R86.reuse, 0x8880, RZ ;  /* 0x0000888056037816 */ /* 0x040fe200000000ff */
[-C--:B------:R-:W-:Y:S01]  /*85c0*/  IMAD R22, R73, R72.reuse, R22 ;  /* 0x0000004849167224 */ /* 0x080fe200078e0216 */
[----:B------:R-:W-:Y:S01]  /*85d0*/  SHF.L.U32 R0, R86, 0x10, RZ ;  /* 0x0000001056007819 */ /* 0x000fe200000006ff */
[----:B------:R-:W-:Y:S01]  /*85e0*/  IMAD R27, R2, R72, R27 ;  /* 0x00000048021b7224 */ /* 0x000fe200078e021b */
[----:B------:R-:W-:Y:S01]  /*85f0*/  SHF.L.U32 R2, R86, 0x8, RZ ;  /* 0x0000000856027819 */ /* 0x000fe200000006ff */
[C---:B------:R-:W-:Y:S01]  /*8600*/  IMAD R24, R70.reuse, R28, RZ ;  /* 0x0000001c46187224 */ /* 0x040fe200078e02ff */
[----:B------:R-:W-:Y:S01]  /*8610*/  SHF.R.S32.HI R0, RZ, 0x18, R0 ;  /* 0x00000018ff007819 */ /* 0x000fe20000011400 */
[C---:B------:R-:W-:Y:S01]  /*8620*/  IMAD R25, R70.reuse, R29, RZ ;  /* 0x0000001d46197224 */ /* 0x040fe200078e02ff */
        /* <DEDUP_REMOVED lines=10> */
[C---:B------:R-:W-:Y:S01]  /*86d0*/  SHF.L.U32 R0, R87.reuse, 0x10, RZ ;  /* 0x0000001057007819 */ /* 0x040fe200000006ff */
        /* <DEDUP_REMOVED lines=13> */
[C---:B------:R-:W-:Y:S01]  /*87b0*/  PRMT R3, R92.reuse, 0x8880, RZ ;  /* 0x000088805c037816 */ /* 0x040fe200000000ff */
[----:B------:R-:W-:Y:S01]  /*87c0*/  IMAD R30, R73, R72, R30 ;  /* 0x00000048491e7224 */ /* 0x000fe200078e021e */
[----:B------:R-:W-:Y:S01]  /*87d0*/  I2IP.S8.S32.SAT R102, R25, R24, R102 ;  /* 0x0000001819667239 */ /* 0x000fe20000001466 */
[----:B------:R-:W-:Y:S01]  /*87e0*/  IMAD.U32 R0, R92, 0x10000, RZ ;  /* 0x000100005c007824 */ /* 0x000fe200078e00ff */
[----:B------:R-:W-:Y:S01]  /*87f0*/  SHF.R.S32.HI R75, RZ, 0x18, R75 ;  /* 0x00000018ff4b7819 */ /* 0x000fe2000001144b */
[----:B------:R-:W-:Y:S01]  /*8800*/  IMAD R35, R2, R72, R35 ;  /* 0x0000004802237224 */ /* 0x000fe200078e0223 */
[----:B------:R-:W-:Y:S01]  /*8810*/  SHF.L.U32 R2, R92, 0x8, RZ ;  /* 0x000000085c027819 */ /* 0x000fe200000006ff */
[C---:B------:R-:W-:Y:S01]  /*8820*/  IMAD R32, R70.reuse, R36, RZ ;  /* 0x0000002446207224 */ /* 0x040fe200078e02ff */
[----:B------:R-:W-:Y:S01]  /*8830*/  SHF.R.S32.HI R0, RZ, 0x18, R0 ;  /* 0x00000018ff007819 */ /* 0x000fe20000011400 */
[C---:B------:R-:W-:Y:S01]  /*8840*/  IMAD R33, R70.reuse, R37, RZ ;  /* 0x0000002546217224 */ /* 0x040fe200078e02ff */
[----:B------:R-:W-:Y:S01]  /*8850*/  SHF.R.S32.HI R73, RZ, 0x18, R2 ;  /* 0x00000018ff497819 */ /* 0x000fe20000011402 */
[----:B------:R-:W-:Y:S01]  /*8860*/  IMAD R34, R70, R38, RZ ;  /* 0x0000002646227224 */ /* 0x000fe200078e02ff */
[----:B------:R-:W-:Y:S01]  /*8870*/  I2IP.S8.S32.SAT R103, R35, R30, RZ ;  /* 0x0000001e23677239 */ /* 0x000fe200000014ff */
[-C--:B------:R-:W-:Y:S01]  /*8880*/  IMAD R32, R3, R72.reuse, R32 ;  /* 0x0000004803207224 */ /* 0x080fe200078e0220 */
[----:B------:R-:W-:Y:S01]  /*8890*/  PRMT R3, R93, 0x8880, RZ ;  /* 0x000088805d037816 */ /* 0x000fe200000000ff */
[----:B------:R-:W-:Y:S01]  /*88a0*/  IMAD R33, R0, R72, R33 ;  /* 0x0000004800217224 */ /* 0x000fe200078e0221 */
[----:B------:R-:W-:Y:S01]  /*88b0*/  SHF.R.S32.HI R0, RZ, 0x18, R92 ;  /* 0x00000018ff007819 */ /* 0x000fe2000001145c */
[C---:B------:R-:W-:Y:S01]  /*88c0*/  IMAD R39, R70.reuse, R39, RZ ;  /* 0x0000002746277224 */ /* 0x040fe200078e02ff */
[----:B------:R-:W-:Y:S01]  /*88d0*/  I2IP.S8.S32.SAT R103, R29, R28, R103 ;  /* 0x0000001c1d677239 */ /* 0x000fe20000001467 */
[----:B------:R-:W-:Y:S01]  /*88e0*/  IMAD R34, R73, R72, R34 ;  /* 0x0000004849227224 */ /* 0x000fe200078e0222 */
[C---:B------:R-:W-:Y:S01]  /*88f0*/  SHF.L.U32 R73, R93.reuse, 0x10, RZ ;  /* 0x000000105d497819 */ /* 0x040fe200000006ff */
[----:B------:R-:W-:Y:S01]  /*8900*/  IMAD R36, R70, R40, RZ ;  /* 0x0000002846247224 */ /* 0x000fe200078e02ff */
[----:B------:R-:W-:Y:S01]  /*8910*/  SHF.L.U32 R2, R93, 0x8, RZ ;  /* 0x000000085d027819 */ /* 0x000fe200000006ff */
[----:B------:R-:W-:Y:S01]  /*8920*/  IMAD R39, R0, R72, R39 ;  /* 0x0000004800277224 */ /* 0x000fe200078e0227 */
        /* <DEDUP_REMOVED lines=8> */
[----:B------:R-:W-:Y:S01]  /*89b0*/  SHF.L.U32 R2, R94, 0x10, RZ ;  /* 0x000000105e027819 */ /* 0x000fe200000006ff */
[----:B------:R-:W-:Y:S01]  /*89c0*/  IMAD R43, R70, R43, RZ ;  /* 0x0000002b462b7224 */ /* 0x000fe200078e02ff */
[----:B------:R-:W-:Y:S01]  /*89d0*/  SHF.R.S32.HI R0, RZ, 0x18, R93 ;  /* 0x00000018ff007819 */ /* 0x000fe2000001145d */
        /* <DEDUP_REMOVED lines=11> */
[----:B------:R-:W-:Y:S01]  /*8a90*/  SHF.L.U32 R0, R95, 0x10, RZ ;  /* 0x000000105f007819 */ /* 0x000fe200000006ff */
[----:B------:R-:W-:Y:S01]  /*8aa0*/  IMAD R47, R70, R47, RZ ;  /* 0x0000002f462f7224 */ /* 0x000fe200078e02ff */
[----:B------:R-:W-:Y:S01]  /*8ab0*/  I2IP.S8.S32.SAT R109, R43, R38, RZ ;  /* 0x000000262b6d7239 */ /* 0x000fe200000014ff */
[----:B------:R-:W-:Y:S01]  /*8ac0*/  IMAD R41, R2, R72, R41 ;  /* 0x0000004802297224 */ /* 0x000fe200078e0229 */
[C---:B------:R-:W-:Y:S01]  /*8ad0*/  PRMT R3, R95.reuse, 0x8880, RZ ;  /* 0x000088805f037816 */ /* 0x040fe200000000ff */
[C---:B------:R-:W-:Y:S01]  /*8ae0*/  IMAD R44, R70.reuse, R48, RZ ;  /* 0x00000030462c7224 */ /* 0x040fe200078e02ff */
[----:B------:R-:W-:Y:S01]  /*8af0*/  SHF.L.U32 R2, R95, 0x8, RZ ;  /* 0x000000085f027819 */ /* 0x000fe200000006ff */
[----:B------:R-:W-:Y:S01]  /*8b00*/  IMAD R42, R73, R72, R42 ;  /* 0x00000048492a7224 */ /* 0x000fe200078e022a */
[----:B------:R-:W-:Y:S01]  /*8b10*/  SHF.R.S32.HI R0, RZ, 0x18, R0 ;  /* 0x00000018ff007819 */ /* 0x000fe20000011400 */
[----:B------:R-:W-:Y:S01]  /*8b20*/  IMAD R45, R70, R49, RZ ;  /* 0x00000031462d7224 */ /* 0x000fe200078e02ff */
[----:B------:R-:W-:Y:S01]  /*8b30*/  I2IP.S8.S32.SAT R109, R37, R36, R109 ;  /* 0x00000024256d7239 */ /* 0x000fe2000000146d */
[----:B------:R-:W-:Y:S01]  /*8b40*/  IMAD R47, R74, R72, R47 ;  /* 0x000000484a2f7224 */ /* 0x000fe200078e022f */
[----:B------:R-:W-:Y:S01]  /*8b50*/  SHF.R.S32.HI R73, RZ, 0x18, R2 ;  /* 0x00000018ff497819 */ /* 0x000fe20000011402 */
[C---:B------:R-:W-:Y:S01]  /*8b60*/  IMAD R46, R70.reuse, R50, RZ ;  /* 0x00000032462e7224 */ /* 0x040fe200078e02ff */
[----:B------:R-:W-:Y:S01]  /*8b70*/  SHF.R.S32.HI R2, RZ, 0x18, R95 ;  /* 0x00000018ff027819 */ /* 0x000fe2000001145f */
[----:B------:R-:W-:Y:S01]  /*8b80*/  IMAD R44, R3, R72, R44 ;  /* 0x00000048032c7224 */ /* 0x000fe200078e022c */
[----:B------:R-:W-:Y:S01]  /*8b90*/  I2IP.S8.S32.SAT R110, R47, R42, RZ ;  /* 0x0000002a2f6e7239 */ /* 0x000fe200000014ff */
[----:B------:R-:W-:Y:S01]  /*8ba0*/  IMAD R51, R70, R51, RZ ;  /* 0x0000003346337224 */ /* 0x000fe200078e02ff */
[----:B------:R-:W-:Y:S01]  /*8bb0*/  PRMT R3, R96, 0x8880, RZ ;  /* 0x0000888060037816 */ /* 0x000fe200000000ff */
[----:B------:R-:W-:Y:S01]  /*8bc0*/  IMAD R45, R0, R72, R45 ;  /* 0x00000048002d7224 */ /* 0x000fe200078e022d */
[----:B------:R-:W-:Y:S01]  /*8bd0*/  I2IP.S8.S32.SAT R110, R41, R40, R110 ;  /* 0x00000028296e7239 */ /* 0x000fe2000000146e */
[----:B------:R-:W-:Y:S01]  /*8be0*/  IMAD R48, R70, R52, RZ ;  /* 0x0000003446307224 */ /* 0x000fe200078e02ff */
[----:B------:R-:W-:Y:S01]  /*8bf0*/  SHF.L.U32 R74, R97, 0x10, RZ ;  /* 0x00000010614a7819 */ /* 0x000fe200000006ff */
[-C--:B------:R-:W-:Y:S01]  /*8c00*/  IMAD R46, R73, R72.reuse, R46 ;  /* 0x00000048492e7224 */ /* 0x080fe200078e022e */
[----:B------:R-:W-:Y:S01]  /*8c10*/  PRMT R73, R97, 0x8880, RZ ;  /* 0x0000888061497816 */ /* 0x000fe200000000ff */
[-C--:B------:R-:W-:Y:S01]  /*8c20*/  IMAD R51, R2, R72.reuse, R51 ;  /* 0x0000004802337224 */ /* 0x080fe200078e0233 */
[----:B------:R-:W-:Y:S01]  /*8c30*/  SHF.R.S32.HI R74, RZ, 0x18, R74 ;  /* 0x00000018ff4a7819 */ /* 0x000fe2000001144a */
[C---:B------:R-:W-:Y:S01]  /*8c40*/  IMAD.U32 R0, R96.reuse, 0x10000, RZ ;  /* 0x0001000060007824 */ /* 0x040fe200078e00ff */
        /* <DEDUP_REMOVED lines=10> */
[----:B------:R-:W-:Y:S01]  /*8cf0*/  SHF.R.S32.HI R0, RZ, 0x18, R97 ;  /* 0x00000018ff007819 */ /* 0x000fe20000011461 */
[----:B------:R-:W-:Y:S01]  /*8d00*/  IMAD R50, R3, R72, R50 ;  /* 0x0000004803327224 */ /* 0x000fe200078e0232 */
[----:B------:R-:W-:Y:S01]  /*8d10*/  SHF.L.U32 R3, R97, 0x8, RZ ;  /* 0x0000000861037819 */ /* 0x000fe200000006ff */
[C---:B------:R-:W-:Y:S01]  /*8d20*/  IMAD R52, R70.reuse, R56, RZ ;  /* 0x0000003846347224 */ /* 0x040fe200078e02ff */
[----:B------:R-:W-:Y:S01]  /*8d30*/  I2IP.S8.S32.SAT R111, R45, R44, R111 ;  /* 0x0000002c2d6f7239 */ /* 0x000fe2000000146f */
[----:B------:R-:W-:Y:S01]  /*8d40*/  IMAD R53, R70, R57, RZ ;  /* 0x0000003946357224 */ /* 0x000fe200078e02ff */
[----:B------:R-:W-:Y:S01]  /*8d50*/  SHF.R.S32.HI R3, RZ, 0x18, R3 ;  /* 0x00000018ff037819 */ /* 0x000fe20000011403 */
[----:B------:R-:W-:Y:S01]  /*8d60*/  IMAD R55, R2, R72, R55 ;  /* 0x0000004802377224 */ /* 0x000fe200078e0237 */
[----:B------:R-:W-:Y:S01]  /*8d70*/  SHF.L.U32 R2, R98, 0x10, RZ ;  /* 0x0000001062027819 */ /* 0x000fe200000006ff */
[C---:B------:R-:W-:Y:S01]  /*8d80*/  IMAD R54, R70.reuse, R58, RZ ;  /* 0x0000003a46367224 */ /* 0x040fe200078e02ff */
[----:B------:R1:W-:Y:S01]  /*8d90*/  STS.128 [R158+0xa200], R108 ;  /* 0x00a2006c9e007388 */ /* 0x0003e20000000c00 */
[----:B------:R-:W-:Y:S01]  /*8da0*/  IMAD R52, R73, R72, R52 ;  /* 0x0000004849347224 */ /* 0x000fe200078e0234 */
[----:B------:R-:W-:Y:S01]  /*8db0*/  I2IP.S8.S32.SAT R112, R55, R50, RZ ;  /* 0x0000003237707239 */ /* 0x000fe200000014ff */
[----:B------:R-:W-:Y:S01]  /*8dc0*/  IMAD R59, R70, R59, RZ ;  /* 0x0000003b463b7224 */ /* 0x000fe200078e02ff */
[----:B------:R-:W-:Y:S01]  /*8dd0*/  PRMT R73, R98, 0x8880, RZ ;  /* 0x0000888062497816 */ /* 0x000fe200000000ff */
[----:B------:R-:W-:Y:S01]  /*8de0*/  IMAD R53, R74, R72, R53 ;  /* 0x000000484a357224 */ /* 0x000fe200078e0235 */
[----:B------:R-:W-:Y:S01]  /*8df0*/  I2IP.S8.S32.SAT R112, R49, R48, R112 ;  /* 0x0000003031707239 */ /* 0x000fe20000001470 */
[C---:B------:R-:W-:Y:S01]  /*8e00*/  IMAD R56, R70.reuse, R60, RZ ;  /* 0x0000003c46387224 */ /* 0x040fe200078e02ff */
[----:B------:R-:W-:Y:S01]  /*8e10*/  SHF.R.S32.HI R2, RZ, 0x18, R2 ;  /* 0x00000018ff027819 */ /* 0x000fe20000011402 */
[-C--:B------:R-:W-:Y:S01]  /*8e20*/  IMAD R54, R3, R72.reuse, R54 ;  /* 0x0000004803367224 */ /* 0x080fe200078e0236 */
[----:B------:R-:W-:Y:S01]  /*8e30*/  PRMT R3, R99, 0x8880, RZ ;  /* 0x0000888063037816 */ /* 0x000fe200000000ff */
[----:B------:R-:W-:Y:S01]  /*8e40*/  IMAD R57, R70, R61, RZ ;  /* 0x0000003d46397224 */ /* 0x000fe200078e02ff */
[----:B------:R-:W-:Y:S01]  /*8e50*/  SHF.R.S32.HI R74, RZ, 0x18, R99 ;  /* 0x00000018ff4a7819 */ /* 0x000fe20000011463 */
[-C--:B------:R-:W-:Y:S01]  /*8e60*/  IMAD R59, R0, R72.reuse, R59 ;  /* 0x00000048003b7224 */ /* 0x080fe200078e023b */
[----:B------:R-:W-:Y:S01]  /*8e70*/  SHF.R.S32.HI R0, RZ, 0x18, R98 ;  /* 0x00000018ff007819 */ /* 0x000fe20000011462 */
[----:B------:R-:W-:Y:S01]  /*8e80*/  IMAD R56, R73, R72, R56 ;  /* 0x0000004849387224 */ /* 0x000fe200078e0238 */
[----:B------:R-:W-:Y:S01]  /*8e90*/  SHF.L.U32 R73, R99, 0x8, RZ ;  /* 0x0000000863497819 */ /* 0x000fe200000006ff */
[----:B------:R-:W-:Y:S01]  /*8ea0*/  IMAD R58, R70, R62, RZ ;  /* 0x0000003e463a7224 */ /* 0x000fe200078e02ff */
[----:B------:R-:W-:Y:S01]  /*8eb0*/  I2IP.S8.S32.SAT R113, R59, R54, RZ ;  /* 0x000000363b717239 */ /* 0x000fe200000014ff */
[----:B------:R-:W-:Y:S01]  /*8ec0*/  IMAD R57, R2, R72, R57 ;  /* 0x0000004802397224 */ /* 0x000fe200078e0239 */
[----:B------:R-:W-:Y:S01]  /*8ed0*/  SHF.L.U32 R2, R99, 0x10, RZ ;  /* 0x0000001063027819 */ /* 0x000fe200000006ff */
[C---:B------:R-:W-:Y:S01]  /*8ee0*/  IMAD R63, R70.reuse, R63, RZ ;  /* 0x0000003f463f7224 */ /* 0x040fe200078e02ff */
[----:B------:R-:W-:Y:S01]  /*8ef0*/  SHF.R.S32.HI R73, RZ, 0x18, R73 ;  /* 0x00000018ff497819 */ /* 0x000fe20000011449 */
[C---:B------:R-:W-:Y:S01]  /*8f00*/  IMAD R60, R70.reuse, R64, RZ ;  /* 0x00000040463c7224 */ /* 0x040fe200078e02ff */
[----:B------:R-:W-:Y:S01]  /*8f10*/  SHF.R.S32.HI R2, RZ, 0x18, R2 ;  /* 0x00000018ff027819 */ /* 0x000fe20000011402 */
[----:B------:R-:W-:Y:S01]  /*8f20*/  IMAD R58, R75, R72, R58 ;  /* 0x000000484b3a7224 */ /* 0x000fe200078e023a */
[----:B------:R-:W-:Y:S01]  /*8f30*/  I2IP.S8.S32.SAT R113, R53, R52, R113 ;  /* 0x0000003435717239 */ /* 0x000fe20000001471 */
[----:B------:R-:W-:Y:S02]  /*8f40*/  IMAD R61, R70, R65, RZ ;  /* 0x00000041463d7224 */ /* 0x000fe400078e02ff */
[-C--:B------:R-:W-:Y:S02]  /*8f50*/  IMAD R63, R0, R72.reuse, R63 ;  /* 0x00000048003f7224 */ /* 0x080fe400078e023f */
[----:B------:R-:W-:Y:S01]  /*8f60*/  IMAD R60, R3, R72, R60 ;  /* 0x00000048033c7224 */ /* 0x000fe200078e023c */
[----:B------:R-:W-:Y:S01]  /*8f70*/  @P6 SHF.L.U32 R3, R147, 0x1f, RZ ;  /* 0x0000001f93036819 */ /* 0x000fe200000006ff */
        /* <DEDUP_REMOVED lines=8> */
[----:B------:R-:W-:Y:S02]  /*9000*/  I2IP.S8.S32.SAT R115, R61, R60, R0 ;  /* 0x0000003c3d737239 */ /* 0x000fe40000001400 */
[----:B------:R-:W-:Y:S03]  /*9010*/  LEA R0, R148, UR44, 0x3 ;  /* 0x0000002c94007c11 */ /* 0x000fe6000f8e18ff */
        /* <DEDUP_REMOVED lines=9> */
[----:B------:R-:W-:Y:S02]  /*90b0*/  UIADD3 UR4, UP0, UPT, UR62, 0x680, URZ ;  /* 0x000006803e047890 */ /* 0x000fe4000ff1e0ff */
[----:B------:R-:W-:Y:S02]  /*90c0*/  UIADD3 UR9, UPT, UPT, UR49, 0x40, URZ ;  /* 0x0000004031097890 */ /* 0x000fe4000fffe0ff */
[----:B------:R-:W-:Y:S02]  /*90d0*/  UIADD3 UR8, UPT, UPT, UR44, 0xa200, URZ ;  /* 0x0000a2002c087890 */ /* 0x000fe4000fffe0ff */
[----:B------:R-:W-:Y:S01]  /*90e0*/  UIADD3.X UR5, UPT, UPT, URZ, UR63, URZ, UP0, !UPT ;  /* 0x0000003fff057290 */ /* 0x000fe200087fe4ff */
[----:B------:R-:W-:Y:S01]  /*90f0*/  UMOV UR10, UR50 ;  /* 0x00000032000a7c82 */ /* 0x000fe20008000000 */
[----:B------:R-:W-:Y:S07]  /*9100*/  UMOV UR11, UR36 ;  /* 0x00000024000b7c82 */ /* 0x000fee0008000000 */
[----:B------:R2:W-:Y:S01]  /*9110*/  UTMASTG.3D [UR8], [UR4] ;  /* 0x00000008040073b5 */ /* 0x0005e20008010000 */
[----:B------:R0:W-:Y:S01]  /*9120*/  UTMACMDFLUSH ;  /* 0x00000000000079b7 */ /* 0x0001e20000000000 */
[----:B--2---:R-:W-:Y:S04]  /*9130*/  DEPBAR.LE SB0, 0x1 ;  /* 0x000080400000791a */ /* 0x004fe80000000000 */
.L_x_124:
[----:B------:R-:W-:Y:S05]  /*9140*/  BSYNC.RECONVERGENT B0 ;  /* 0x0000000000007941 */ /* 0x000fea0003800200 */
.L_x_123:
        /* <DEDUP_REMOVED lines=16> */
.L_x_128:
[----:B------:R-:W-:Y:S05]  /*9250*/  BSYNC B0 ;  /* 0x0000000000007941 */ /* 0x000fea0003800000 */
.L_x_127:
        /* <DEDUP_REMOVED lines=20> */
.L_x_126:
[----:B------:R-:W-:Y:S05]  /*93a0*/  BSYNC B1 ;  /* 0x0000000000017941 */ /* 0x000fea0003800000 */
.L_x_125:
        /* <DEDUP_REMOVED lines=21> */
.L_x_130:
        /* <DEDUP_REMOVED lines=8> */
[----:B------:R-:W-:Y:S01]  /*9580*/  ISETP.NE.AND P0, PT, R155, RZ, PT ;  /* 0x000000ff9b00720c */ /* 0x000fe20003f05270 */
[----:B------:R-:W2:Y:S01]  /*9590*/  LDTM.x64 R4, tmem[UR4+0x80] ;  /* 0x00008004000479ee */ /* 0x000ea20008340000 */
[----:B------:R-:W-:Y:S01]  /*95a0*/  ISETP.NE.AND P6, PT, R106, RZ, PT ;  /* 0x000000ff6a00720c */ /* 0x000fe20003fc5270 */
[C---:B--2---:R-:W-:Y:S02]  /*95b0*/  IMAD R0, R70.reuse, R4, RZ ;  /* 0x0000000446007224 */ /* 0x044fe400078e02ff */
[C---:B------:R-:W-:Y:S02]  /*95c0*/  IMAD R3, R70.reuse, R6, RZ ;  /* 0x0000000646037224 */ /* 0x040fe400078e02ff */
[C---:B------:R-:W-:Y:S02]  /*95d0*/  IMAD R4, R70.reuse, R8, RZ ;  /* 0x0000000846047224 */ /* 0x040fe400078e02ff */
[C---:B------:R-:W-:Y:S02]  /*95e0*/  IMAD R6, R70.reuse, R10, RZ ;  /* 0x0000000a46067224 */ /* 0x040fe400078e02ff */
[C---:B------:R-:W-:Y:S02]  /*95f0*/  IMAD R2, R70.reuse, R5, RZ ;  /* 0x0000000546027224 */ /* 0x040fe400078e02ff */
[C---:B------:R-:W-:Y:S02]  /*9600*/  IMAD R8, R70.reuse, R12, RZ ;  /* 0x0000000c46087224 */ /* 0x040fe400078e02ff */
[C---:B------:R-:W-:Y:S02]  /*9610*/  IMAD R10, R70.reuse, R14, RZ ;  /* 0x0000000e460a7224 */ /* 0x040fe400078e02ff */
[C---:B------:R-:W-:Y:S02]  /*9620*/  IMAD R5, R70.reuse, R9, RZ ;  /* 0x0000000946057224 */ /* 0x040fe400078e02ff */
[----:B------:R-:W-:Y:S01]  /*9630*/  IMAD R0, R73, R72, R0 ;  /* 0x0000004849007224 */ /* 0x000fe200078e0200 */
[----:B------:R-:W-:Y:S01]  /*9640*/  SHF.L.U32 R73, R81, 0x8, RZ ;  /* 0x0000000851497819 */ /* 0x000fe200000006ff */
[C---:B------:R-:W-:Y:S02]  /*9650*/  IMAD R12, R70.reuse, R16, RZ ;  /* 0x00000010460c7224 */ /* 0x040fe400078e02ff */
[C---:B------:R-:W-:Y:S01]  /*9660*/  IMAD R14, R70.reuse, R18, RZ ;  /* 0x00000012460e7224 */ /* 0x040fe200078e02ff */
[----:B------:R-:W-:Y:S01]  /*9670*/  SHF.R.S32.HI R73, RZ, 0x18, R73 ;  /* 0x00000018ff497819 */ /* 0x000fe20000011449 */
[C---:B------:R-:W-:Y:S02]  /*9680*/  IMAD R9, R70.reuse, R13, RZ ;  /* 0x0000000d46097224 */ /* 0x040fe400078e02ff */
[C---:B------:R-:W-:Y:S02]  /*9690*/  IMAD R16, R70.reuse, R20, RZ ;  /* 0x0000001446107224 */ /* 0x040fe400078e02ff */
[C---:B------:R-:W-:Y:S02]  /*96a0*/  IMAD R18, R70.reuse, R22, RZ ;  /* 0x0000001646127224 */ /* 0x040fe400078e02ff */
[C---:B------:R-:W-:Y:S02]  /*96b0*/  IMAD R13, R70.reuse, R17, RZ ;  /* 0x00000011460d7224 */ /* 0x040fe400078e02ff */
[C---:B------:R-:W-:Y:S02]  /*96c0*/  IMAD R20, R70.reuse, R24, RZ ;  /* 0x0000001846147224 */ /* 0x040fe400078e02ff */
[C---:B------:R-:W-:Y:S02]  /*96d0*/  IMAD R22, R70.reuse, R26, RZ ;  /* 0x0000001a46167224 */ /* 0x040fe400078e02ff */
[----:B------:R-:W-:Y:S02]  /*96e0*/  IMAD R2, R75, R72, R2 ;  /* 0x000000484b027224 */ /* 0x000fe400078e0202 */
[C---:B------:R-:W-:Y:S02]  /*96f0*/  IMAD R17, R70.reuse, R21, RZ ;  /* 0x0000001546117224 */ /* 0x040fe400078e02ff */
        /* <DEDUP_REMOVED lines=18> */
[C---:B------:R-:W-:Y:S01]  /*9820*/  IMAD R60, R70.reuse, R64, RZ ;  /* 0x00000040463c7224 */ /* 0x040fe200078e02ff */
[----:B------:R-:W-:Y:S01]  /*9830*/  SHF.R.S32.HI R64, RZ, 0x18, R80 ;  /* 0x00000018ff407819 */ /* 0x000fe20000011450 */
[C---:B------:R-:W-:Y:S02]  /*9840*/  IMAD R26, R70.reuse, R30, RZ ;  /* 0x0000001e461a7224 */ /* 0x040fe400078e02ff */
[C---:B------:R-:W-:Y:S02]  /*9850*/  IMAD R30, R70.reuse, R34, RZ ;  /* 0x00000022461e7224 */ /* 0x040fe400078e02ff */
[C---:B------:R-:W-:Y:S02]  /*9860*/  IMAD R57, R70.reuse, R61, RZ ;  /* 0x0000003d46397224 */ /* 0x040fe400078e02ff */
[C---:B------:R-:W-:Y:S01]  /*9870*/  IMAD R61, R70.reuse, R65, RZ ;  /* 0x00000041463d7224 */ /* 0x040fe200078e02ff */
[C---:B------:R-:W-:Y:S01]  /*9880*/  PRMT R65, R81.reuse, 0x8880, RZ ;  /* 0x0000888051417816 */ /* 0x040fe200000000ff */
[C---:B------:R-:W-:Y:S02]  /*9890*/  IMAD R34, R70.reuse, R38, RZ ;  /* 0x0000002646227224 */ /* 0x040fe400078e02ff */
[----:B------:R-:W-:Y:S02]  /*98a0*/  IMAD R38, R70, R42, RZ ;  /* 0x0000002a46267224 */ /* 0x000fe400078e02ff */
[----:B------:R-:W-:Y:S01]  /*98b0*/  IMAD R3, R74, R72, R3 ;  /* 0x000000484a037224 */ /* 0x000fe200078e0203 */
[----:B------:R-:W-:Y:S01]  /*98c0*/  SHF.R.S32.HI R74, RZ, 0x18, R81 ;  /* 0x00000018ff4a7819 */ /* 0x000fe20000011451 */
[C---:B------:R-:W-:Y:S02]  /*98d0*/  IMAD R42, R70.reuse, R46, RZ ;  /* 0x0000002e462a7224 */ /* 0x040fe400078e02ff */
[C---:B------:R-:W-:Y:S02]  /*98e0*/  IMAD R46, R70.reuse, R50, RZ ;  /* 0x00000032462e7224 */ /* 0x040fe400078e02ff */
[C---:B------:R-:W-:Y:S02]  /*98f0*/  IMAD R51, R70.reuse, R51, RZ ;  /* 0x0000003346337224 */ /* 0x040fe400078e02ff */
[C---:B------:R-:W-:Y:S02]  /*9900*/  IMAD R50, R70.reuse, R54, RZ ;  /* 0x0000003646327224 */ /* 0x040fe400078e02ff */
[C---:B------:R-:W-:Y:S02]  /*9910*/  IMAD R54, R70.reuse, R58, RZ ;  /* 0x0000003a46367224 */ /* 0x040fe400078e02ff */
[C---:B------:R-:W-:Y:S02]  /*9920*/  IMAD R58, R70.reuse, R62, RZ ;  /* 0x0000003e463a7224 */ /* 0x040fe400078e02ff */
[C---:B------:R-:W-:Y:S01]  /*9930*/  IMAD R62, R70.reuse, R66, RZ ;  /* 0x00000042463e7224 */ /* 0x040fe200078e02ff */
[----:B------:R-:W-:Y:S01]  /*9940*/  SHF.L.U32 R66, R81, 0x10, RZ ;  /* 0x0000001051427819 */ /* 0x000fe200000006ff */
[C---:B------:R-:W-:Y:S02]  /*9950*/  IMAD R7, R70.reuse, R7, RZ ;  /* 0x0000000746077224 */ /* 0x040fe400078e02ff */
[----:B------:R-:W-:Y:S01]  /*9960*/  IMAD R11, R70, R11, RZ ;  /* 0x0000000b460b7224 */ /* 0x000fe200078e02ff */
[----:B------:R-:W-:Y:S01]  /*9970*/  SHF.R.S32.HI R66, RZ, 0x18, R66 ;  /* 0x00000018ff427819 */ /* 0x000fe20000011442 */
[-C--:B------:R-:W-:Y:S01]  /*9980*/  IMAD R7, R64, R72.reuse, R7 ;  /* 0x0000004840077224 */ /* 0x080fe200078e0207 */
[C---:B------:R-:W-:Y:S01]  /*9990*/  PRMT R64, R82.reuse, 0x8880, RZ ;  /* 0x0000888052407816 */ /* 0x040fe200000000ff */
[-C--:B------:R-:W-:Y:S01]  /*99a0*/  IMAD R4, R65, R72.reuse, R4 ;  /* 0x0000004841047224 */ /* 0x080fe200078e0204 */
[----:B------:R-:W-:Y:S01]  /*99b0*/  SHF.L.U32 R65, R82, 0x10, RZ ;  /* 0x0000001052417819 */ /* 0x000fe200000006ff */
[-C--:B------:R-:W-:Y:S02]  /*99c0*/  IMAD R5, R66, R72.reuse, R5 ;  /* 0x0000004842057224 */ /* 0x080fe400078e0205 */
[-C--:B------:R-:W-:Y:S01]  /*99d0*/  IMAD R6, R73, R72.reuse, R6 ;  /* 0x0000004849067224 */ /* 0x080fe200078e0206 */
[----:B------:R-:W-:Y:S01]  /*99e0*/  I2IP.S8.S32.SAT R73, R7, R3, RZ ;  /* 0x0000000307497239 */ /* 0x000fe200000014ff */
[----:B------:R-:W-:Y:S01]  /*99f0*/  IMAD R11, R74, R72, R11 ;  /* 0x000000484a0b7224 */ /* 0x000fe200078e020b */
[----:B------:R-:W-:Y:S01]  /*9a00*/  SHF.L.U32 R7, R82, 0x8, RZ ;  /* 0x0000000852077819 */ /* 0x000fe200000006ff */
[C---:B------:R-:W-:Y:S01]  /*9a10*/  IMAD R15, R70.reuse, R15, RZ ;  /* 0x0000000f460f7224 */ /* 0x040fe200078e02ff */
[----:B------:R-:W-:Y:S01]  /*9a20*/  MOV R3, R64 ;  /* 0x0000004000037202 */ /* 0x000fe20000000f00 */
[C---:B------:R-:W-:Y:S01]  /*9a30*/  IMAD R19, R70.reuse, R19, RZ ;  /* 0x0000001346137224 */ /* 0x040fe200078e02ff */
[----:B------:R-:W-:Y:S01]  /*9a40*/  I2IP.S8.S32.SAT R11, R11, R6, RZ ;  /* 0x000000060b0b7239 */ /* 0x000fe200000014ff */
[C---:B------:R-:W-:Y:S01]  /*9a50*/  IMAD R23, R70.reuse, R23, RZ ;  /* 0x0000001746177224 */ /* 0x040fe200078e02ff */
[----:B------:R-:W-:Y:S01]  /*9a60*/  SHF.R.S32.HI R6, RZ, 0x18, R65 ;  /* 0x00000018ff067819 */ /* 0x000fe20000011441 */
[----:B------:R-:W-:Y:S01]  /*9a70*/  IMAD R8, R3, R72, R8 ;  /* 0x0000004803087224 */ /* 0x000fe200078e0208 */
[----:B------:R-:W-:Y:S01]  /*9a80*/  SHF.R.S32.HI R7, RZ, 0x18, R7 ;  /* 0x00000018ff077819 */ /* 0x000fe20000011407 */
[----:B------:R-:W-:Y:S01]  /*9a90*/  IMAD R27, R70, R27, RZ ;  /* 0x0000001b461b7224 */ /* 0x000fe200078e02ff */
[----:B-1----:R-:W-:Y:S01]  /*9aa0*/  I2IP.S8.S32.SAT R88, R2, R0, R73 ;  /* 0x0000000002587239 */ /* 0x002fe20000001449 */
[-C--:B------:R-:W-:Y:S01]  /*9ab0*/  IMAD R9, R6, R72.reuse, R9 ;  /* 0x0000004806097224 */ /* 0x080fe200078e0209 */
[----:B------:R-:W-:Y:S01]  /*9ac0*/  SHF.L.U32 R2, R83, 0x10, RZ ;  /* 0x0000001053027819 */ /* 0x000fe200000006ff */
[----:B------:R-:W-:Y:S01]  /*9ad0*/  IMAD R10, R7, R72, R10 ;  /* 0x00000048070a7224 */ /* 0x000fe200078e020a */
[----:B------:R-:W-:Y:S01]  /*9ae0*/  SHF.R.S32.HI R0, RZ, 0x18, R82 ;  /* 0x00000018ff007819 */ /* 0x000fe20000011452 */
[C---:B------:R-:W-:Y:S01]  /*9af0*/  IMAD R31, R70.reuse, R31, RZ ;  /* 0x0000001f461f7224 */ /* 0x040fe200078e02ff */
[----:B------:R-:W-:Y:S01]  /*9b00*/  I2IP.S8.S32.SAT R89, R5, R4, R11 ;  /* 0x0000000405597239 */ /* 0x000fe2000000140b */
[----:B------:R-:W-:Y:S01]  /*9b10*/  IMAD R35, R70, R35, RZ ;  /* 0x0000002346237224 */ /* 0x000fe200078e02ff */
[C---:B------:R-:W-:Y:S01]  /*9b20*/  PRMT R3, R83.reuse, 0x8880, RZ ;  /* 0x0000888053037816 */ /* 0x040fe200000000ff */
[-C--:B------:R-:W-:Y:S01]  /*9b30*/  IMAD R15, R0, R72.reuse, R15 ;  /* 0x00000048000f7224 */ /* 0x080fe200078e020f */
[----:B------:R-:W-:Y:S01]  /*9b40*/  SHF.L.U32 R5, R83, 0x8, RZ ;  /* 0x0000000853057819 */ /* 0x000fe200000006ff */
[C---:B------:R-:W-:Y:S01]  /*9b50*/  IMAD R39, R70.reuse, R39, RZ ;  /* 0x0000002746277224 */ /* 0x040fe200078e02ff */
[----:B------:R-:W-:Y:S01]  /*9b60*/  SHF.R.S32.HI R2, RZ, 0x18, R2 ;  /* 0x00000018ff027819 */ /* 0x000fe20000011402 */
[-C--:B------:R-:W-:Y:S01]  /*9b70*/  IMAD R12, R3, R72.reuse, R12 ;  /* 0x00000048030c7224 */ /* 0x080fe200078e020c */
[----:B------:R-:W-:Y:S01]  /*9b80*/  SHF.R.S32.HI R5, RZ, 0x18, R5 ;  /* 0x00000018ff057819 */ /* 0x000fe20000011405 */
[----:B------:R-:W-:Y:S01]  /*9b90*/  IMAD R43, R70, R43, RZ ;  /* 0x0000002b462b7224 */ /* 0x000fe200078e02ff */
[----:B------:R-:W-:Y:S01]  /*9ba0*/  SHF.R.S32.HI R4, RZ, 0x18, R83 ;  /* 0x00000018ff047819 */ /* 0x000fe20000011453 */
[-C--:B------:R-:W-:Y:S01]  /*9bb0*/  IMAD R13, R2, R72.reuse, R13 ;  /* 0x00000048020d7224 */ /* 0x080fe200078e020d */
[C---:B------:R-:W-:Y:S01]  /*9bc0*/  SHF.L.U32 R0, R84.reuse, 0x10, RZ ;  /* 0x0000001054007819 */ /* 0x040fe200000006ff */
[-C--:B------:R-:W-:Y:S01]  /*9bd0*/  IMAD R14, R5, R72.reuse, R14 ;  /* 0x00000048050e7224 */ /* 0x080fe200078e020e */
[C---:B------:R-:W-:Y:S01]  /*9be0*/  PRMT R3, R84.reuse, 0x8880, RZ ;  /* 0x0000888054037816 */ /* 0x040fe200000000ff */
[----:B------:R-:W-:Y:S01]  /*9bf0*/  IMAD.SHL.U32 R2, R84, 0x100, RZ ;  /* 0x0000010054027824 */ /* 0x000fe200078e00ff */
[----:B------:R-:W-:Y:S01]  /*9c00*/  SHF.R.S32.HI R0, RZ, 0x18, R0 ;  /* 0x00000018ff007819 */ /* 0x000fe20000011400 */
[-C--:B------:R-:W-:Y:S01]  /*9c10*/  IMAD R19, R4, R72.reuse, R19 ;  /* 0x0000004804137224 */ /* 0x080fe200078e0213 */
[----:B------:R-:W-:Y:S01]  /*9c20*/  SHF.L.U32 R4, R85, 0x10, RZ ;  /* 0x0000001055047819 */ /* 0x000fe200000006ff */
[-C--:B------:R-:W-:Y:S01]  /*9c30*/  IMAD R16, R3, R72.reuse, R16 ;  /* 0x0000004803107224 */ /* 0x080fe200078e0210 */
[----:B------:R-:W-:Y:S01]  /*9c40*/  SHF.R.S32.HI R5, RZ, 0x18, R2 ;  /* 0x00000018ff057819 */ /* 0x000fe20000011402 */
[-C--:B------:R-:W-:Y:S01]  /*9c50*/  IMAD R17, R0, R72.reuse, R17 ;  /* 0x0000004800117224 */ /* 0x080fe200078e0211 */
[----:B------:R-:W-:Y:S01]  /*9c60*/  SHF.R.S32.HI R0, RZ, 0x18, R84 ;  /* 0x00000018ff007819 */ /* 0x000fe20000011454 */
[----:B------:R-:W-:Y:S01]  /*9c70*/  IMAD R47, R70, R47, RZ ;  /* 0x0000002f462f7224 */ /* 0x000fe200078e02ff */
[----:B------:R-:W-:Y:S01]  /*9c80*/  PRMT R3, R85, 0x8880, RZ ;  /* 0x0000888055037816 */ /* 0x000fe200000000ff */
[-C--:B------:R-:W-:Y:S01]  /*9c90*/  IMAD R18, R5, R72.reuse, R18 ;  /* 0x0000004805127224 */ /* 0x080fe200078e0212 */
[----:B------:R-:W-:Y:S01]  /*9ca0*/  SHF.L.U32 R2, R85, 0x8, RZ ;  /* 0x0000000855027819 */ /* 0x000fe200000006ff */
[-C--:B------:R-:W-:Y:S01]  /*9cb0*/  IMAD R23, R0, R72.reuse, R23 ;  /* 0x0000004800177224 */ /* 0x080fe200078e0217 */
        /* <DEDUP_REMOVED lines=8> */
[----:B------:R-:W-:Y:S01]  /*9d40*/  PRMT R3, R86, 0x8880, RZ ;  /* 0x0000888056037816 */ /* 0x000fe200000000ff */
        /* <DEDUP_REMOVED lines=9> */
[----:B------:R-:W-:Y:S01]  /*9de0*/  SHF.L.U32 R0, R87, 0x10, RZ ;  /* 0x0000001057007819 */ /* 0x000fe200000006ff */
[-C--:B------:R-:W-:Y:S01]  /*9df0*/  IMAD R26, R5, R72.reuse, R26 ;  /* 0x00000048051a7224 */ /* 0x080fe200078e021a */
[C---:B------:R-:W-:Y:S01]  /*9e00*/  PRMT R3, R87.reuse, 0x8880, RZ ;  /* 0x0000888057037816 */ /* 0x040fe200000000ff */
[-C--:B------:R-:W-:Y:S01]  /*9e10*/  IMAD R31, R2, R72.reuse, R31 ;  /* 0x00000048021f7224 */ /* 0x080fe200078e021f */
[----:B------:R-:W-:Y:S01]  /*9e20*/  SHF.L.U32 R2, R87, 0x8, RZ ;  /* 0x0000000857027819 */ /* 0x000fe200000006ff */
[----:B------:R-:W-:Y:S01]  /*9e30*/  IMAD R67, R70, R67, RZ ;  /* 0x0000004346437224 */ /* 0x000fe200078e02ff */
[----:B------:R-:W-:Y:S01]  /*9e40*/  SHF.R.S32.HI R0, RZ, 0x18, R0 ;  /* 0x00000018ff007819 */ /* 0x000fe20000011400 */
[-C--:B------:R-:W-:Y:S01]  /*9e50*/  IMAD R28, R3, R72.reuse, R28 ;  /* 0x00000048031c7224 */ /* 0x080fe200078e021c */
[----:B------:R-:W-:Y:S02]  /*9e60*/  SHF.R.S32.HI R5, RZ, 0x18, R2 ;  /* 0x00000018ff057819 */ /* 0x000fe40000011402 */
[----:B------:R-:W-:Y:S01]  /*9e70*/  SHF.R.S32.HI R2, RZ, 0x18, R87 ;  /* 0x00000018ff027819 */ /* 0x000fe20000011457 */
[-C--:B------:R-:W-:Y:S01]  /*9e80*/  IMAD R29, R0, R72.reuse, R29 ;  /* 0x00000048001d7224 */ /* 0x080fe200078e021d */
[C---:B------:R-:W-:Y:S01]  /*9e90*/  PRMT R3, R92.reuse, 0x8880, RZ ;  /* 0x000088805c037816 */ /* 0x040fe200000000ff */
[----:B------:R-:W-:Y:S01]  /*9ea0*/  IMAD.U32 R0, R92, 0x10000, RZ ;  /* 0x000100005c007824 */ /* 0x000fe200078e00ff */
[----:B------:R-:W-:Y:S01]  /*9eb0*/  SHF.L.U32 R4, R93, 0x10, RZ ;  /* 0x000000105d047819 */ /* 0x000fe200000006ff */
[----:B------:R-:W-:Y:S01]  /*9ec0*/  IMAD R30, R5, R72, R30 ;  /* 0x00000048051e7224 */ /* 0x000fe200078e021e */
[----:B------:R-:W-:Y:S01]  /*9ed0*/  I2IP.S8.S32.SAT R10, R15, R10, RZ ;  /* 0x0000000a0f0a7239 */ /* 0x000fe200000014ff */
[-C--:B------:R-:W-:Y:S01]  /*9ee0*/  IMAD R35, R2, R72.reuse, R35 ;  /* 0x0000004802237224 */ /* 0x080fe200078e0223 */
[----:B------:R-:W-:Y:S01]  /*9ef0*/  SHF.L.U32 R2, R92, 0x8, RZ ;  /* 0x000000085c027819 */ /* 0x000fe200000006ff */
[-C--:B------:R-:W-:Y:S01]  /*9f00*/  IMAD R32, R3, R72.reuse, R32 ;  /* 0x0000004803207224 */ /* 0x080fe200078e0220 */
[----:B------:R-:W-:Y:S02]  /*9f10*/  SHF.R.S32.HI R0, RZ, 0x18, R0 ;  /* 0x00000018ff007819 */ /* 0x000fe40000011400 */
[----:B------:R-:W-:Y:S02]  /*9f20*/  SHF.R.S32.HI R5, RZ, 0x18, R2 ;  /* 0x00000018ff057819 */ /* 0x000fe40000011402 */
[----:B------:R-:W-:Y:S01]  /*9f30*/  PRMT R3, R93, 0x8880, RZ ;  /* 0x000088805d037816 */ /* 0x000fe200000000ff */
[-C--:B------:R-:W-:Y:S01]  /*9f40*/  IMAD R33, R0, R72.reuse, R33 ;  /* 0x0000004800217224 */ /* 0x080fe200078e0221 */
[----:B------:R-:W-:Y:S01]  /*9f50*/  SHF.R.S32.HI R0, RZ, 0x18, R92 ;  /* 0x00000018ff007819 */ /* 0x000fe2000001145c */
[----:B------:R-:W-:Y:S01]  /*9f60*/  IMAD R34, R5, R72, R34 ;  /* 0x0000004805227224 */ /* 0x000fe200078e0222 */
[----:B------:R-:W-:Y:S02]  /*9f70*/  SHF.L.U32 R2, R93, 0x8, RZ ;  /* 0x000000085d027819 */ /* 0x000fe400000006ff */
[----:B------:R-:W-:Y:S01]  /*9f80*/  I2IP.S8.S32.SAT R14, R19, R14, RZ ;  /* 0x0000000e130e7239 */ /* 0x000fe200000014ff */
[-C--:B------:R-:W-:Y:S01]  /*9f90*/  IMAD R39, R0, R72.reuse, R39 ;  /* 0x0000004800277224 */ /* 0x080fe200078e0227 */
[----:B------:R-:W-:Y:S01]  /*9fa0*/  SHF.R.S32.HI R0, RZ, 0x18, R4 ;  /* 0x00000018ff007819 */ /* 0x000fe20000011404 */
[-C--:B------:R-:W-:Y:S01]  /*9fb0*/  IMAD R36, R3, R72.reuse, R36 ;  /* 0x0000004803247224 */ /* 0x080fe200078e0224 */
[----:B------:R-:W-:Y:S02]  /*9fc0*/  SHF.R.S32.HI R5, RZ, 0x18, R2 ;  /* 0x00000018ff057819 */ /* 0x000fe40000011402 */
[----:B------:R-:W-:Y:S01]  /*9fd0*/  SHF.L.U32 R2, R94, 0x10, RZ ;  /* 0x000000105e027819 */ /* 0x000fe200000006ff */
[-C--:B------:R-:W-:Y:S01]  /*9fe0*/  IMAD R37, R0, R72.reuse, R37 ;  /* 0x0000004800257224 */ /* 0x080fe200078e0225 */
[----:B------:R-:W-:Y:S01]  /*9ff0*/  SHF.R.S32.HI R0, RZ, 0x18, R93 ;  /* 0x00000018ff007819 */ /* 0x000fe2000001145d */
[-C--:B------:R-:W-:Y:S01]  /*a000*/  IMAD R38, R5, R72.reuse, R38 ;  /* 0x0000004805267224 */ /* 0x080fe200078e0226 */
[C---:B------:R-:W-:Y:S02]  /*a010*/  PRMT R3, R94.reuse, 0x8880, RZ ;  /* 0x000088805e037816 */ /* 0x040fe400000000ff */
[----:B------:R-:W-:Y:S01]  /*a020*/  SHF.L.U32 R5, R94, 0x8, RZ ;  /* 0x000000085e057819 */ /* 0x000fe200000006ff */
[-C--:B------:R-:W-:Y:S01]  /*a030*/  IMAD R43, R0, R72.reuse, R43 ;  /* 0x00000048002b7224 */ /* 0x080fe200078e022b */
[----:B------:R-:W-:Y:S01]  /*a040*/  SHF.R.S32.HI R2, RZ, 0x18, R2 ;  /* 0x00000018ff027819 */ /* 0x000fe20000011402 */
[-C--:B------:R-:W-:Y:S01]  /*a050*/  IMAD R40, R3, R72.reuse, R40 ;  /* 0x0000004803287224 */ /* 0x080fe200078e0228 */
[----:B------:R-:W-:Y:S02]  /*a060*/  SHF.R.S32.HI R5, RZ, 0x18, R5 ;  /* 0x00000018ff057819 */ /* 0x000fe40000011405 */
[----:B------:R-:W-:Y:S01]  /*a070*/  SHF.R.S32.HI R4, RZ, 0x18, R94 ;  /* 0x00000018ff047819 */ /* 0x000fe2000001145e */
[-C--:B------:R-:W-:Y:S01]  /*a080*/  IMAD R41, R2, R72.reuse, R41 ;  /* 0x0000004802297224 */ /* 0x080fe200078e0229 */
[----:B------:R-:W-:Y:S01]  /*a090*/  SHF.L.U32 R0, R95, 0x10, RZ ;  /* 0x000000105f007819 */ /* 0x000fe200000006ff */
[-C--:B------:R-:W-:Y:S01]  /*a0a0*/  IMAD R42, R5, R72.reuse, R42 ;  /* 0x00000048052a7224 */ /* 0x080fe200078e022a */
[C---:B------:R-:W-:Y:S01]  /*a0b0*/  PRMT R3, R95.reuse, 0x8880, RZ ;  /* 0x000088805f037816 */ /* 0x040fe200000000ff */
[-C--:B------:R-:W-:Y:S01]  /*a0c0*/  IMAD R47, R4, R72.reuse, R47 ;  /* 0x00000048042f7224 */ /* 0x080fe200078e022f */
[----:B------:R-:W-:Y:S02]  /*a0d0*/  SHF.L.U32 R2, R95, 0x8, RZ ;  /* 0x000000085f027819 */ /* 0x000fe400000006ff */
[----:B------:R-:W-:Y:S01]  /*a0e0*/  SHF.R.S32.HI R0, RZ, 0x18, R0 ;  /* 0x00000018ff007819 */ /* 0x000fe20000011400 */
[-C--:B------:R-:W-:Y:S01]  /*a0f0*/  IMAD R44, R3, R72.reuse, R44 ;  /* 0x00000048032c7224 */ /* 0x080fe200078e022c */
[----:B------:R-:W-:Y:S02]  /*a100*/  SHF.R.S32.HI R5, RZ, 0x18, R2 ;  /* 0x00000018ff057819 */ /* 0x000fe40000011402 */
[----:B------:R-:W-:Y:S01]  /*a110*/  SHF.R.S32.HI R2, RZ, 0x18, R95 ;  /* 0x00000018ff027819 */ /* 0x000fe2000001145f */
[-C--:B------:R-:W-:Y:S01]  /*a120*/  IMAD R45, R0, R72.reuse, R45 ;  /* 0x00000048002d7224 */ /* 0x080fe200078e022d */
[----:B------:R-:W-:Y:S01]  /*a130*/  PRMT R3, R96, 0x8880, RZ ;  /* 0x0000888060037816 */ /* 0x000fe200000000ff */
[-C--:B------:R-:W-:Y:S01]  /*a140*/  IMAD R46, R5, R72.reuse, R46 ;  /* 0x00000048052e7224 */ /* 0x080fe200078e022e */
[C---:B------:R-:W-:Y:S01]  /*a150*/  SHF.L.U32 R4, R97.reuse, 0x10, RZ ;  /* 0x0000001061047819 */ /* 0x040fe200000006ff */
[-C--:B------:R-:W-:Y:S01]  /*a160*/  IMAD R51, R2, R72.reuse, R51 ;  /* 0x0000004802337224 */ /* 0x080fe200078e0233 */
[----:B------:R-:W-:Y:S01]  /*a170*/  SHF.R.S32.HI R2, RZ, 0x18, R96 ;  /* 0x00000018ff027819 */ /* 0x000fe20000011460 */
[C---:B------:R-:W-:Y:S01]  /*a180*/  IMAD.U32 R0, R96.reuse, 0x10000, RZ ;  /* 0x0001000060007824 */ /* 0x040fe200078e00ff */
[----:B------:R-:W-:Y:S01]  /*a190*/  PRMT R5, R97, 0x8880, RZ ;  /* 0x0000888061057816 */ /* 0x000fe200000000ff */
[-C--:B------:R-:W-:Y:S01]  /*a1a0*/  IMAD R48, R3, R72.reuse, R48 ;  /* 0x0000004803307224 */ /* 0x080fe200078e0230 */
[----:B------:R-:W-:Y:S02]  /*a1b0*/  SHF.L.U32 R3, R96, 0x8, RZ ;  /* 0x0000000860037819 */ /* 0x000fe400000006ff */
[----:B------:R-:W-:Y:S02]  /*a1c0*/  SHF.R.S32.HI R0, RZ, 0x18, R0 ;  /* 0x00000018ff007819 */ /* 0x000fe40000011400 */
[----:B------:R-:W-:Y:S02]  /*a1d0*/  SHF.R.S32.HI R3, RZ, 0x18, R3 ;  /* 0x00000018ff037819 */ /* 0x000fe40000011403 */
[----:B------:R-:W-:Y:S01]  /*a1e0*/  SHF.R.S32.HI R4, RZ, 0x18, R4 ;  /* 0x00000018ff047819 */ /* 0x000fe20000011404 */
[-C--:B------:R-:W-:Y:S01]  /*a1f0*/  IMAD R49, R0, R72.reuse, R49 ;  /* 0x0000004800317224 */ /* 0x080fe200078e0231 */
[----:B------:R-:W-:Y:S01]  /*a200*/  SHF.R.S32.HI R0, RZ, 0x18, R97 ;  /* 0x00000018ff007819 */ /* 0x000fe20000011461 */
[-C--:B------:R-:W-:Y:S01]  /*a210*/  IMAD R50, R3, R72.reuse, R50 ;  /* 0x0000004803327224 */ /* 0x080fe200078e0232 */
[----:B------:R-:W-:Y:S01]  /*a220*/  SHF.L.U32 R3, R97, 0x8, RZ ;  /* 0x0000000861037819 */ /* 0x000fe200000006ff */
[-C--:B------:R-:W-:Y:S01]  /*a230*/  IMAD R55, R2, R72.reuse, R55 ;  /* 0x0000004802377224 */ /* 0x080fe200078e0237 */
        /* <DEDUP_REMOVED lines=8> */
[----:B------:R-:W-:Y:S01]  /*a2c0*/  IMAD R59, R0, R72, R59 ;  /* 0x00000048003b7224 */ /* 0x000fe200078e023b */
[----:B------:R-:W-:Y:S01]  /*a2d0*/  I2IP.S8.S32.SAT R18, R23, R18, RZ ;  /* 0x0000001217127239 */ /* 0x000fe200000014ff */
[----:B------:R-:W-:Y:S01]  /*a2e0*/  IMAD R56, R5, R72, R56 ;  /* 0x0000004805387224 */ /* 0x000fe200078e0238 */
[----:B------:R-:W-:Y:S01]  /*a2f0*/  I2IP.S8.S32.SAT R90, R9, R8, R10 ;  /* 0x00000008095a7239 */ /* 0x000fe2000000140a */
[----:B------:R-:W-:Y:S01]  /*a300*/  IMAD R57, R2, R72, R57 ;  /* 0x0000004802397224 */ /* 0x000fe200078e0239 */
[----:B------:R-:W-:Y:S02]  /*a310*/  I2IP.S8.S32.SAT R91, R13, R12, R14 ;  /* 0x0000000c0d5b7239 */ /* 0x000fe4000000140e */
[----:B------:R-:W-:Y:S02]  /*a320*/  SHF.R.S32.HI R7, RZ, 0x18, R7 ;  /* 0x00000018ff077819 */ /* 0x000fe40000011407 */
[----:B------:R-:W-:Y:S01]  /*a330*/  SHF.L.U32 R2, R99, 0x10, RZ ;  /* 0x0000001063027819 */ /* 0x000fe200000006ff */
[----:B------:R1:W-:Y:S01]  /*a340*/  STS.128 [R135+UR44+0x8200], R88 ;  /* 0x0082005887007988 */ /* 0x0003e20008000c2c */
[----:B------:R-:W-:Y:S01]  /*a350*/  SHF.R.S32.HI R0, RZ, 0x18, R98 ;  /* 0x00000018ff007819 */ /* 0x000fe20000011462 */
[----:B------:R-:W-:Y:S01]  /*a360*/  IMAD R58, R7, R72, R58 ;  /* 0x00000048073a7224 */ /* 0x000fe200078e023a */
[----:B------:R-:W-:Y:S02]  /*a370*/  I2IP.S8.S32.SAT R16, R17, R16, R18 ;  /* 0x0000001011107239 */ /* 0x000fe40000001412 */
[----:B------:R-:W-:Y:S01]  /*a380*/  I2IP.S8.S32.SAT R17, R27, R22, RZ ;  /* 0x000000161b117239 */ /* 0x000fe200000014ff */
[----:B------:R-:W-:Y:S01]  /*a390*/  IMAD R63, R0, R72, R63 ;  /* 0x00000048003f7224 */ /* 0x000fe200078e023f */
[----:B------:R-:W-:Y:S02]  /*a3a0*/  I2IP.S8.S32.SAT R18, R31, R26, RZ ;  /* 0x0000001a1f127239 */ /* 0x000fe400000014ff */
[----:B------:R-:W-:Y:S02]  /*a3b0*/  I2IP.S8.S32.SAT R19, R35, R30, RZ ;  /* 0x0000001e23137239 */ /* 0x000fe400000014ff */
[C---:B------:R-:W-:Y:S02]  /*a3c0*/  PRMT R3, R99.reuse, 0x8880, RZ ;  /* 0x0000888063037816 */ /* 0x040fe400000000ff */
[----:B------:R-:W-:Y:S02]  /*a3d0*/  SHF.L.U32 R5, R99, 0x8, RZ ;  /* 0x0000000863057819 */ /* 0x000fe400000006ff */
[----:B------:R-:W-:Y:S01]  /*a3e0*/  SHF.R.S32.HI R2, RZ, 0x18, R2 ;  /* 0x00000018ff027819 */ /* 0x000fe20000011402 */
[----:B------:R-:W-:Y:S01]  /*a3f0*/  IMAD R60, R3, R72, R60 ;  /* 0x00000048033c7224 */ /* 0x000fe200078e023c */
[----:B------:R-:W-:Y:S02]  /*a400*/  I2IP.S8.S32.SAT R17, R21, R20, R17 ;  /* 0x0000001415117239 */ /* 0x000fe40000001411 */
[----:B------:R-:W-:Y:S01]  /*a410*/  I2IP.S8.S32.SAT R18, R25, R24, R18 ;  /* 0x0000001819127239 */ /* 0x000fe20000001412 */
[----:B------:R-:W-:Y:S01]  /*a420*/  IMAD R61, R2, R72, R61 ;  /* 0x00000048023d7224 */ /* 0x000fe200078e023d */
[----:B------:R-:W-:Y:S02]  /*a430*/  I2IP.S8.S32.SAT R19, R29, R28, R19 ;  /* 0x0000001c1d137239 */ /* 0x000fe40000001413 */
[----:B------:R-:W-:Y:S02]  /*a440*/  SHF.R.S32.HI R5, RZ, 0x18, R5 ;  /* 0x00000018ff057819 */ /* 0x000fe40000011405 */
[----:B------:R-:W-:Y:S01]  /*a450*/  SHF.R.S32.HI R4, RZ, 0x18, R99 ;  /* 0x00000018ff047819 */ /* 0x000fe20000011463 */
[----:B------:R1:W-:Y:S01]  /*a460*/  STS.128 [R159+0x8200], R16 ;  /* 0x008200109f007388 */ /* 0x0003e20000000c00 */
[----:B------:R-:W-:Y:S01]  /*a470*/  I2IP.S8.S32.SAT R34, R39, R34, RZ ;  /* 0x0000002227227239 */ /* 0x000fe200000014ff */
[----:B------:R-:W-:Y:S01]  /*a480*/  IMAD R62, R5, R72, R62 ;  /* 0x00000048053e7224 */ /* 0x000fe200078e023e */
[----:B------:R-:W-:Y:S01]  /*a490*/  I2IP.S8.S32.SAT R38, R43, R38, RZ ;  /* 0x000000262b267239 */ /* 0x000fe200000014ff */
[----:B------:R-:W-:Y:S01]  /*a4a0*/  IMAD R67, R4, R72, R67 ;  /* 0x0000004804437224 */ /* 0x000fe200078e0243 */
[----:B------:R-:W-:Y:S02]  /*a4b0*/  I2IP.S8.S32.SAT R42, R47, R42, RZ ;  /* 0x0000002a2f2a7239 */ /* 0x000fe400000014ff */
[----:B------:R-:W-:Y:S02]  /*a4c0*/  I2IP.S8.S32.SAT R35, R51, R46, RZ ;  /* 0x0000002e33237239 */ /* 0x000fe400000014ff */
[----:B------:R-:W-:Y:S02]  /*a4d0*/  I2IP.S8.S32.SAT R32, R33, R32, R34 ;  /* 0x0000002021207239 */ /* 0x000fe40000001422 */
[----:B------:R-:W-:Y:S02]  /*a4e0*/  I2IP.S8.S32.SAT R33, R37, R36, R38 ;  /* 0x0000002425217239 */ /* 0x000fe40000001426 */
[----:B------:R-:W-:Y:S02]  /*a4f0*/  I2IP.S8.S32.SAT R34, R41, R40, R42 ;  /* 0x0000002829227239 */ /* 0x000fe4000000142a */
[----:B------:R-:W-:Y:S02]  /*a500*/  I2IP.S8.S32.SAT R35, R45, R44, R35 ;  /* 0x0000002c2d237239 */ /* 0x000fe40000001423 */
[----:B------:R-:W-:Y:S02]  /*a510*/  I2IP.S8.S32.SAT R50, R55, R50, RZ ;  /* 0x0000003237327239 */ /* 0x000fe400000014ff */
[----:B------:R-:W-:Y:S01]  /*a520*/  I2IP.S8.S32.SAT R54, R59, R54, RZ ;  /* 0x000000363b367239 */ /* 0x000fe200000014ff */
[----:B------:R1:W-:Y:S01]  /*a530*/  STS.128 [R158+0x8200], R32 ;  /* 0x008200209e007388 */ /* 0x0003e20000000c00 */
[----:B------:R-:W-:Y:S02]  /*a540*/  I2IP.S8.S32.SAT R58, R63, R58, RZ ;  /* 0x0000003a3f3a7239 */ /* 0x000fe400000014ff */
[----:B------:R-:W-:Y:S02]  /*a550*/  I2IP.S8.S32.SAT R62, R67, R62, RZ ;  /* 0x0000003e433e7239 */ /* 0x000fe400000014ff */
[----:B------:R-:W-:Y:S02]  /*a560*/  I2IP.S8.S32.SAT R48, R49, R48, R50 ;  /* 0x0000003031307239 */ /* 0x000fe40000001432 */
[----:B------:R-:W-:Y:S02]  /*a570*/  I2IP.S8.S32.SAT R49, R53, R52, R54 ;  /* 0x0000003435317239 */ /* 0x000fe40000001436 */
[----:B------:R-:W-:Y:S02]  /*a580*/  I2IP.S8.S32.SAT R50, R57, R56, R58 ;  /* 0x0000003839327239 */ /* 0x000fe4000000143a */
[----:B------:R-:W-:Y:S02]  /*a590*/  I2IP.S8.S32.SAT R51, R61, R60, R62 ;  /* 0x0000003c3d337239 */ /* 0x000fe4000000143e */
[----:B------:R-:W-:Y:S02]  /*a5a0*/  LEA R0, R148, UR44, 0x3 ;  /* 0x0000002c94007c11 */ /* 0x000fe4000f8e18ff */
[----:B------:R-:W-:Y:S01]  /*a5b0*/  @P6 SHF.L.U32 R3, R147, 0x1f, RZ ;  /* 0x0000001f93036819 */ /* 0x000fe200000006ff */
        /* <DEDUP_REMOVED lines=9> */
[----:B------:R-:W-:Y:S02]  /*a650*/  UIADD3 UR4, UPT, UPT, UR44, 0x8200, URZ ;  /* 0x000082002c047890 */ /* 0x000fe4000fffe0ff */
[----:B------:R-:W-:Y:S01]  /*a660*/  UIADD3 UR9, UPT, UPT, UR49, 0x80, URZ ;  /* 0x0000008031097890 */ /* 0x000fe2000fffe0ff */
[----:B------:R-:W-:Y:S01]  /*a670*/  UMOV UR10, UR50 ;  /* 0x00000032000a7c82 */ /* 0x000fe20008000000 */
[----:B------:R-:W-:Y:S02]  /*a680*/  UMOV UR11, UR36 ;  /* 0x00000024000b7c82 */ /* 0x000fe40008000000 */
        /* <DEDUP_REMOVED lines=8> */
.L_x_132:
[----:B------:R-:W-:Y:S05]  /*a710*/  BSYNC.RECONVERGENT B0 ;  /* 0x0000000000007941 */ /* 0x000fea0003800200 */
.L_x_131:
        /* <DEDUP_REMOVED lines=16> */
.L_x_136:
[----:B------:R-:W-:Y:S05]  /*a820*/  BSYNC B0 ;  /* 0x0000000000007941 */ /* 0x000fea0003800000 */
.L_x_135:
        /* <DEDUP_REMOVED lines=20> */
.L_x_134:
[----:B------:R-:W-:Y:S05]  /*a970*/  BSYNC B1 ;  /* 0x0000000000017941 */ /* 0x000fea0003800000 */
.L_x_133:
        /* <DEDUP_REMOVED lines=21> */
.L_x_138:
[----:B------:R-:W-:Y:S01]  /*aad0*/  ISETP.NE.AND P0, PT, R155, RZ, PT ;  /* 0x000000ff9b00720c */ /* 0x000fe20003f05270 */
[----:B------:R-:W-:Y:S05]  /*aae0*/  WARPSYNC.ALL ;  /* 0x0000000000007948 */ /* 0x000fea0003800000 */
[----:B------:R-:W-:Y:S01]  /*aaf0*/  R2UR UR4, R71 ;  /* 0x00000000470472ca */ /* 0x000fe200000e0000 */
[----:B------:R-:W-:Y:S01]  /*ab00*/  IMAD.U32 R130, R82, 0x10000, RZ ;  /* 0x0001000052827824 */ /* 0x000fe200078e00ff */
[C---:B------:R-:W-:Y:S01]  /*ab10*/  SHF.L.U32 R75, R80.reuse, 0x10, RZ ;  /* 0x00000010504b7819 */ /* 0x040fe200000006ff */
[----:B------:R-:W-:Y:S01]  /*ab20*/  IMAD.U32 R115, R87, 0x10000, RZ ;  /* 0x0001000057737824 */ /* 0x000fe200078e00ff */
[----:B------:R-:W-:Y:S01]  /*ab30*/  PRMT R73, R80, 0x8880, RZ ;  /* 0x0000888050497816 */ /* 0x000fe200000000ff */
[----:B-1----:R-:W-:Y:S01]  /*ab40*/  IMAD.U32 R104, R96, 0x10000, RZ ;  /* 0x0001000060687824 */ /* 0x002fe200078e00ff */
[----:B------:R-:W-:Y:S01]  /*ab50*/  SHF.L.U32 R74, R80, 0x8, RZ ;  /* 0x00000008504a7819 */ /* 0x000fe200000006ff */
[----:B------:R-:W-:Y:S01]  /*ab60*/  IMAD.SHL.U32 R123, R84, 0x100, RZ ;  /* 0x00000100547b7824 */ /* 0x000fe200078e00ff */
[----:B------:R-:W-:Y:S01]  /*ab70*/  SHF.R.S32.HI R75, RZ, 0x18, R75 ;  /* 0x00000018ff4b7819 */ /* 0x000fe2000001144b */
[----:B------:R-:W-:Y:S01]  /*ab80*/  IMAD.SHL.U32 R108, R93, 0x100, RZ ;  /* 0x000001005d6c7824 */ /* 0x000fe200078e00ff */
[----:B------:R-:W-:Y:S01]  /*ab90*/  SHF.R.S32.HI R74, RZ, 0x18, R74 ;  /* 0x00000018ff4a7819 */ /* 0x000fe2000001144a */
[----:B------:R-:W-:Y:S01]  /*aba0*/  BSSY.RECONVERGENT B0, `(.L_x_139) ;  /* 0x0000121000007945 */ /* 0x000fe20003800200 */
[----:B------:R-:W-:Y:S01]  /*abb0*/  SHF.R.S32.HI R76, RZ, 0x18, R80 ;  /* 0x00000018ff4c7819 */ /* 0x000fe20000011450 */
[----:B------:R-:W1:Y:S01]  /*abc0*/  LDTM.x64 R4, tmem[UR4+0xc0] ;  /* 0x0000c004000479ee */ /* 0x000e620008340000 */
[----:B------:R-:W-:Y:S01]  /*abd0*/  NOP ;  /* 0x0000000000007918 */ /* 0x000fe20000000000 */
[----:B------:R-:W-:Y:S02]  /*abe0*/  IADD3 R145, PT, PT, R145, 0xd0, RZ ;  /* 0x000000d091917810 */ /* 0x000fe40007ffe0ff */
[----:B------:R-:W-:Y:S02]  /*abf0*/  PRMT R134, R81, 0x8880, RZ ;  /* 0x0000888051867816 */ /* 0x000fe400000000ff */
[----:B------:R-:W-:Y:S02]  /*ac00*/  LOP3.LUT R145, R145, 0xfefffff8, RZ, 0xc0, !PT ;  /* 0xfefffff891917812 */ /* 0x000fe400078ec0ff */
[----:B------:R-:W-:Y:S02]  /*ac10*/  SHF.L.U32 R133, R81, 0x10, RZ ;  /* 0x0000001051857819 */ /* 0x000fe400000006ff */
[----:B-1----:R1:W-:Y:S01]  /*ac20*/  SYNCS.ARRIVE.TRANS64.RED.A1T0 RZ, [R145+URZ], RZ ;  /* 0x000000ff91ff79a7 */ /* 0x0023e200081004ff */
[----:B------:R-:W-:Y:S02]  /*ac30*/  PRMT R131, R82, 0x8880, RZ ;  /* 0x0000888052837816 */ /* 0x000fe400000000ff */
[----:B------:R-:W-:Y:S02]  /*ac40*/  SHF.R.S32.HI R77, RZ, 0x18, R81 ;  /* 0x00000018ff4d7819 */ /* 0x000fe40000011451 */
[C---:B------:R-:W-:Y:S02]  /*ac50*/  PRMT R128, R83.reuse, 0x8880, RZ ;  /* 0x0000888053807816 */ /* 0x040fe400000000ff */
[----:B------:R-:W-:Y:S02]  /*ac60*/  SHF.R.S32.HI R78, RZ, 0x18, R82 ;  /* 0x00000018ff4e7819 */ /* 0x000fe40000011452 */
[----:B------:R-:W-:Y:S02]  /*ac70*/  SHF.L.U32 R127, R83, 0x10, RZ ;  /* 0x00000010537f7819 */ /* 0x000fe400000006ff */
[----:B------:R-:W-:Y:S02]  /*ac80*/  PRMT R125, R84, 0x8880, RZ ;  /* 0x00008880547d7816 */ /* 0x000fe400000000ff */
[----:B------:R-:W-:Y:S01]  /*ac90*/  SHF.R.S32.HI R79, RZ, 0x18, R83 ;  /* 0x00000018ff4f7819 */ /* 0x000fe20000011453 */
[C---:B------:R-:W-:Y:S01]  /*aca0*/  IMAD R0, R70.reuse, R4, RZ ;  /* 0x0000000446007224 */ /* 0x040fe200078e02ff */
[----:B------:R-:W-:Y:S01]  /*acb0*/  SHF.R.S32.HI R4, RZ, 0x18, R133 ;  /* 0x00000018ff047819 */ /* 0x000fe20000011485 */
[----:B------:R-:W-:Y:S01]  /*acc0*/  IMAD R2, R70, R5, RZ ;  /* 0x0000000546027224 */ /* 0x000fe200078e02ff */
[----:B------:R-:W-:Y:S01]  /*acd0*/  SHF.L.U32 R124, R84, 0x10, RZ ;  /* 0x00000010547c7819 */ /* 0x000fe200000006ff */
[C---:B------:R-:W-:Y:S01]  /*ace0*/  IMAD R3, R70.reuse, R6, RZ ;  /* 0x0000000646037224 */ /* 0x040fe200078e02ff */
[----:B------:R-:W-:Y:S01]  /*acf0*/  PRMT R122, R85, 0x8880, RZ ;  /* 0x00008880557a7816 */ /* 0x000fe200000000ff */
[-C--:B------:R-:W-:Y:S01]  /*ad00*/  IMAD R0, R73, R72.reuse, R0 ;  /* 0x0000004849007224 */ /* 0x080fe200078e0200 */
[----:B------:R-:W-:Y:S01]  /*ad10*/  SHF.L.U32 R121, R85, 0x10, RZ ;  /* 0x0000001055797819 */ /* 0x000fe200000006ff */
[----:B------:R-:W-:Y:S01]  /*ad20*/  IMAD R7, R70, R7, RZ ;  /* 0x0000000746077224 */ /* 0x000fe200078e02ff */
[C---:B------:R-:W-:Y:S01]  /*ad30*/  PRMT R119, R86.reuse, 0x8880, RZ ;  /* 0x0000888056777816 */ /* 0x040fe200000000ff */
[-C--:B------:R-:W-:Y:S01]  /*ad40*/  IMAD R2, R75, R72.reuse, R2 ;  /* 0x000000484b027224 */ /* 0x080fe200078e0202 */
[----:B------:R-:W-:Y:S01]  /*ad50*/  SHF.L.U32 R118, R86, 0x10, RZ ;  /* 0x0000001056767819 */ /* 0x000fe200000006ff */
[-C--:B------:R-:W-:Y:S01]  /*ad60*/  IMAD R3, R74, R72.reuse, R3 ;  /* 0x000000484a037224 */ /* 0x080fe200078e0203 */
[----:B------:R-:W-:Y:S01]  /*ad70*/  PRMT R116, R87, 0x8880, RZ ;  /* 0x0000888057747816 */ /* 0x000fe200000000ff */
[----:B------:R-:W-:Y:S01]  /*ad80*/  IMAD R7, R76, R72, R7 ;  /* 0x000000484c077224 */ /* 0x000fe200078e0207 */
[----:B------:R-:W-:Y:S01]  /*ad90*/  PRMT R113, R92, 0x8880, RZ ;  /* 0x000088805c717816 */ /* 0x000fe200000000ff */
[----:B------:R-:W-:Y:S01]  /*ada0*/  IMAD R8, R70, R8, RZ ;  /* 0x0000000846087224 */ /* 0x000fe200078e02ff */
[----:B------:R-:W-:Y:S01]  /*adb0*/  SHF.L.U32 R112, R92, 0x10, RZ ;  /* 0x000000105c707819 */ /* 0x000fe200000006ff */
[C---:B------:R-:W-:Y:S01]  /*adc0*/  IMAD R9, R70.reuse, R9, RZ ;  /* 0x0000000946097224 */ /* 0x040fe200078e02ff */
[----:B------:R-:W-:Y:S01]  /*add0*/  I2IP.S8.S32.SAT R161, R7, R3, RZ ;  /* 0x0000000307a17239 */ /* 0x000fe200000014ff */
[C---:B------:R-:W-:Y:S01]  /*ade0*/  IMAD R10, R70.reuse, R10, RZ ;  /* 0x0000000a460a7224 */ /* 0x040fe200078e02ff */
[----:B------:R-:W-:Y:S01]  /*adf0*/  MOV R3, R134 ;  /* 0x0000008600037202 */ /* 0x000fe20000000f00 */
[C---:B------:R-:W-:Y:S01]  /*ae00*/  IMAD R7, R70.reuse, R20, RZ ;  /* 0x0000001446077224 */ /* 0x040fe200078e02ff */
[----:B------:R-:W-:Y:S01]  /*ae10*/  PRMT R110, R93, 0x8880, RZ ;  /* 0x000088805d6e7816 */ /* 0x000fe200000000ff */
[----:B------:R-:W-:Y:S01]  /*ae20*/  IMAD R11, R70, R11, RZ ;  /* 0x0000000b460b7224 */ /* 0x000fe200078e02ff */
[----:B------:R-:W-:Y:S01]  /*ae30*/  SHF.R.S32.HI R89, RZ, 0x18, R92 ;  /* 0x00000018ff597819 */ /* 0x000fe2000001145c */
[-C--:B------:R-:W-:Y:S01]  /*ae40*/  IMAD R8, R3, R72.reuse, R8 ;  /* 0x0000004803087224 */ /* 0x080fe200078e0208 */
[----:B------:R-:W-:Y:S01]  /*ae50*/  MOV R3, R131 ;  /* 0x0000008300037202 */ /* 0x000fe20000000f00 */
[----:B------:R-:W-:Y:S01]  /*ae60*/  IMAD R9, R4, R72, R9 ;  /* 0x0000004804097224 */ /* 0x000fe200078e0209 */
[----:B------:R-:W-:Y:S01]  /*ae70*/  SHF.R.S32.HI R4, RZ, 0x18, R130 ;  /* 0x00000018ff047819 */ /* 0x000fe20000011482 */
[C---:B------:R-:W-:Y:S01]  /*ae80*/  IMAD R20, R70.reuse, R25, RZ ;  /* 0x0000001946147224 */ /* 0x040fe200078e02ff */
[----:B------:R-:W-:Y:S01]  /*ae90*/  SHF.L.U32 R109, R93, 0x10, RZ ;  /* 0x000000105d6d7819 */ /* 0x000fe200000006ff */
[----:B------:R-:W-:Y:S01]  /*aea0*/  IMAD R25, R70, R30, RZ ;  /* 0x0000001e46197224 */ /* 0x000fe200078e02ff */
[----:B------:R-:W-:Y:S01]  /*aeb0*/  PRMT R107, R94, 0x8880, RZ ;  /* 0x000088805e6b7816 */ /* 0x000fe200000000ff */
[C---:B------:R-:W-:Y:S01]  /*aec0*/  IMAD R12, R70.reuse, R12, RZ ;  /* 0x0000000c460c7224 */ /* 0x040fe200078e02ff */
[----:B------:R-:W-:Y:S01]  /*aed0*/  SHF.R.S32.HI R91, RZ, 0x18, R93 ;  /* 0x00000018ff5b7819 */ /* 0x000fe2000001145d */
[----:B------:R-:W-:Y:S01]  /*aee0*/  IMAD R6, R70, R19, RZ ;  /* 0x0000001346067224 */ /* 0x000fe200078e02ff */
[----:B------:R-:W-:Y:S01]  /*aef0*/  SHF.L.U32 R105, R94, 0x10, RZ ;  /* 0x000000105e697819 */ /* 0x000fe200000006ff */
[C---:B------:R-:W-:Y:S01]  /*af00*/  IMAD R30, R70.reuse, R35, RZ ;  /* 0x00000023461e7224 */ /* 0x040fe200078e02ff */
[C---:B------:R-:W-:Y:S01]  /*af10*/  PRMT R101, R95.reuse, 0x8880, RZ ;  /* 0x000088805f657816 */ /* 0x040fe200000000ff */
[C---:B------:R-:W-:Y:S01]  /*af20*/  IMAD R19, R70.reuse, R24, RZ ;  /* 0x0000001846137224 */ /* 0x040fe200078e02ff */
[----:B------:R-:W-:Y:S01]  /*af30*/  SHF.R.S32.HI R93, RZ, 0x18, R94 ;  /* 0x00000018ff5d7819 */ /* 0x000fe2000001145e */
[C---:B------:R-:W-:Y:S01]  /*af40*/  IMAD R35, R70.reuse, R40, RZ ;  /* 0x0000002846237224 */ /* 0x040fe200078e02ff */
[----:B------:R-:W-:Y:S01]  /*af50*/  SHF.L.U32 R100, R95, 0x10, RZ ;  /* 0x000000105f647819 */ /* 0x000fe200000006ff */
[----:B------:R-:W-:Y:S01]  /*af60*/  IMAD R13, R70, R13, RZ ;  /* 0x0000000d460d7224 */ /* 0x000fe200078e02ff */
[----:B------:R-:W-:Y:S01]  /*af70*/  PRMT R106, R96, 0x8880, RZ ;  /* 0x00008880606a7816 */ /* 0x000fe200000000ff */
[C---:B------:R-:W-:Y:S01]  /*af80*/  IMAD R24, R70.reuse, R29, RZ ;  /* 0x0000001d46187224 */ /* 0x040fe200078e02ff */
[----:B------:R-:W-:Y:S01]  /*af90*/  SHF.R.S32.HI R73, RZ, 0x18, R96 ;  /* 0x00000018ff497819 */ /* 0x000fe20000011460 */
[C---:B------:R-:W-:Y:S01]  /*afa0*/  IMAD R40, R70.reuse, R45, RZ ;  /* 0x0000002d46287224 */ /* 0x040fe200078e02ff */
[----:B------:R-:W-:Y:S01]  /*afb0*/  SHF.L.U32 R90, R97, 0x10, RZ ;  /* 0x00000010615a7819 */ /* 0x000fe200000006ff */
[C---:B------:R-:W-:Y:S01]  /*afc0*/  IMAD R29, R70.reuse, R34, RZ ;  /* 0x00000022461d7224 */ /* 0x040fe200078e02ff */
[----:B------:R-:W-:Y:S01]  /*afd0*/  SHF.R.S32.HI R75, RZ, 0x18, R97 ;  /* 0x00000018ff4b7819 */ /* 0x000fe20000011461 */
[C---:B------:R-:W-:Y:S01]  /*afe0*/  IMAD R45, R70.reuse, R50, RZ ;  /* 0x00000032462d7224 */ /* 0x040fe200078e02ff */
[C---:B------:R-:W-:Y:S01]  /*aff0*/  PRMT R80, R99.reuse, 0x8880, RZ ;  /* 0x0000888063507816 */ /* 0x040fe200000000ff */
[C---:B------:R-:W-:Y:S01]  /*b000*/  IMAD R14, R70.reuse, R14, RZ ;  /* 0x0000000e460e7224 */ /* 0x040fe200078e02ff */
[----:B------:R-:W-:Y:S01]  /*b010*/  SHF.L.U32 R76, R99, 0x10, RZ ;  /* 0x00000010634c7819 */ /* 0x000fe200000006ff */
[C---:B------:R-:W-:Y:S01]  /*b020*/  IMAD R34, R70.reuse, R39, RZ ;  /* 0x0000002746227224 */ /* 0x040fe200078e02ff */
[----:B------:R-:W-:Y:S01]  /*b030*/  SHF.L.U32 R132, R81, 0x8, RZ ;  /* 0x0000000851847819 */ /* 0x000fe200000006ff */
[C---:B------:R-:W-:Y:S01]  /*b040*/  IMAD R50, R70.reuse, R55, RZ ;  /* 0x0000003746327224 */ /* 0x040fe200078e02ff */
[----:B------:R-:W-:Y:S01]  /*b050*/  SHF.R.S32.HI R81, RZ, 0x18, R84 ;  /* 0x00000018ff517819 */ /* 0x000fe20000011454 */
[C---:B------:R-:W-:Y:S01]  /*b060*/  IMAD R39, R70.reuse, R44, RZ ;  /* 0x0000002c46277224 */ /* 0x040fe200078e02ff */
[----:B------:R-:W-:Y:S01]  /*b070*/  SHF.R.S32.HI R5, RZ, 0x18, R132 ;  /* 0x00000018ff057819 */ /* 0x000fe20000011484 */
[----:B------:R-:W-:Y:S01]  /*b080*/  IMAD R55, R70, R60, RZ ;  /* 0x0000003c46377224 */ /* 0x000fe200078e02ff */
[----:B------:R-:W-:Y:S01]  /*b090*/  SHF.L.U32 R84, R98, 0x10, RZ ;  /* 0x0000001062547819 */ /* 0x000fe200000006ff */
[----:B------:R-:W-:Y:S01]  /*b0a0*/  IMAD R15, R70, R15, RZ ;  /* 0x0000000f460f7224 */ /* 0x000fe200078e02ff */
[----:B------:R-:W-:Y:S01]  /*b0b0*/  SHF.L.U32 R129, R82, 0x8, RZ ;  /* 0x0000000852817819 */ /* 0x000fe200000006ff */
[-C--:B------:R-:W-:Y:S01]  /*b0c0*/  IMAD R10, R5, R72.reuse, R10 ;  /* 0x00000048050a7224 */ /* 0x080fe200078e020a */
[----:B------:R-:W-:Y:S01]  /*b0d0*/  SHF.L.U32 R126, R83, 0x8, RZ ;  /* 0x00000008537e7819 */ /* 0x000fe200000006ff */
[-C--:B------:R-:W-:Y:S01]  /*b0e0*/  IMAD R11, R77, R72.reuse, R11 ;  /* 0x000000484d0b7224 */ /* 0x080fe200078e020b */
[----:B------:R-:W-:Y:S01]  /*b0f0*/  SHF.R.S32.HI R5, RZ, 0x18, R129 ;  /* 0x00000018ff057819 */ /* 0x000fe20000011481 */
[-C--:B------:R-:W-:Y:S01]  /*b100*/  IMAD R12, R3, R72.reuse, R12 ;  /* 0x00000048030c7224 */ /* 0x080fe200078e020c */
[----:B------:R-:W-:Y:S01]  /*b110*/  SHF.R.S32.HI R83, RZ, 0x18, R85 ;  /* 0x00000018ff537819 */ /* 0x000fe20000011455 */
[----:B------:R-:W-:Y:S01]  /*b120*/  IMAD R13, R4, R72, R13 ;  /* 0x00000048040d7224 */ /* 0x000fe200078e020d */
[----:B------:R-:W-:Y:S01]  /*b130*/  SHF.L.U32 R120, R85, 0x8, RZ ;  /* 0x0000000855787819 */ /* 0x000fe200000006ff */
[C---:B------:R-:W-:Y:S01]  /*b140*/  IMAD R44, R70.reuse, R49, RZ ;  /* 0x00000031462c7224 */ /* 0x040fe200078e02ff */
[----:B------:R-:W-:Y:S01]  /*b150*/  SHF.R.S32.HI R85, RZ, 0x18, R86 ;  /* 0x00000018ff557819 */ /* 0x000fe20000011456 */
[C---:B------:R-:W-:Y:S01]  /*b160*/  IMAD R60, R70.reuse, R65, RZ ;  /* 0x00000041463c7224 */ /* 0x040fe200078e02ff */
[----:B------:R-:W-:Y:S01]  /*b170*/  I2IP.S8.S32.SAT R65, R11, R10, RZ ;  /* 0x0000000a0b417239 */ /* 0x000fe200000014ff */
[C---:B------:R-:W-:Y:S01]  /*b180*/  IMAD R49, R70.reuse, R54, RZ ;  /* 0x0000003646317224 */ /* 0x040fe200078e02ff */
[----:B------:R-:W-:Y:S01]  /*b190*/  SHF.R.S32.HI R11, RZ, 0x18, R127 ;  /* 0x00000018ff0b7819 */ /* 0x000fe2000001147f */
[----:B------:R-:W-:Y:S01]  /*b1a0*/  IMAD R14, R5, R72, R14 ;  /* 0x00000048050e7224 */ /* 0x000fe200078e020e */
[----:B------:R-:W-:Y:S01]  /*b1b0*/  I2IP.S8.S32.SAT R65, R9, R8, R65 ;  /* 0x0000000809417239 */ /* 0x000fe20000001441 */
[C---:B------:R-:W-:Y:S01]  /*b1c0*/  IMAD R3, R70.reuse, R16, RZ ;  /* 0x0000001046037224 */ /* 0x040fe200078e02ff */
[----:B------:R-:W-:Y:S01]  /*b1d0*/  SHF.R.S32.HI R9, RZ, 0x18, R124 ;  /* 0x00000018ff097819 */ /* 0x000fe2000001147c */
[----:B------:R-:W-:Y:S01]  /*b1e0*/  IMAD R54, R70, R59, RZ ;  /* 0x0000003b46367224 */ /* 0x000fe200078e02ff */
[----:B------:R-:W-:Y:S01]  /*b1f0*/  SHF.R.S32.HI R8, RZ, 0x18, R123 ;  /* 0x00000018ff087819 */ /* 0x000fe2000001147b */
[----:B------:R-:W-:Y:S01]  /*b200*/  IMAD.MOV.U32 R10, RZ, RZ, R128 ;  /* 0x000000ffff0a7224 */ /* 0x000fe200078e0080 */
[----:B------:R-:W-:Y:S01]  /*b210*/  SHF.L.U32 R117, R86, 0x8, RZ ;  /* 0x0000000856757819 */ /* 0x000fe200000006ff */
[----:B------:R-:W-:Y:S01]  /*b220*/  IMAD R59, R70, R64, RZ ;  /* 0x00000040463b7224 */ /* 0x000fe200078e02ff */
[----:B------:R-:W-:Y:S01]  /*b230*/  I2IP.S8.S32.SAT R64, R2, R0, R161 ;  /* 0x0000000002407239 */ /* 0x000fe200000014a1 */
[----:B------:R-:W-:Y:S01]  /*b240*/  IMAD R15, R78, R72, R15 ;  /* 0x000000484e0f7224 */ /* 0x000fe200078e020f */
[----:B------:R-:W-:Y:S01]  /*b250*/  MOV R2, R125 ;  /* 0x0000007d00027202 */ /* 0x000fe20000000f00 */
[C---:B------:R-:W-:Y:S01]  /*b260*/  IMAD R4, R70.reuse, R17, RZ ;  /* 0x0000001146047224 */ /* 0x040fe200078e02ff */
        /* <DEDUP_REMOVED lines=8> */
[----:B------:R-:W-:Y:S01]  /*b2f0*/  MOV R0, R122 ;  /* 0x0000007a00007202 */ /* 0x000fe20000000f00 */
[----:B------:R-:W-:Y:S01]  /*b300*/  IMAD R16, R70, R21, RZ ;  /* 0x0000001546107224 */ /* 0x000fe200078e02ff */
[----:B------:R-:W-:Y:S01]  /*b310*/  SHF.R.S32.HI R87, RZ, 0x18, R87 ;  /* 0x00000018ff577819 */ /* 0x000fe20000011457 */
[----:B------:R-:W-:Y:S01]  /*b320*/  IMAD R6, R79, R72, R6 ;  /* 0x000000484f067224 */ /* 0x000fe200078e0206 */
[----:B------:R-:W-:Y:S01]  /*b330*/  SHF.L.U32 R111, R92, 0x8, RZ ;  /* 0x000000085c6f7819 */ /* 0x000fe200000006ff */
[----:B------:R-:W-:Y:S01]  /*b340*/  IMAD R17, R70, R22, RZ ;  /* 0x0000001646117224 */ /* 0x000fe200078e02ff */
[----:B------:R-:W-:Y:S01]  /*b350*/  PRMT R92, R97, 0x8880, RZ ;  /* 0x00008880615c7816 */ /* 0x000fe200000000ff */
[-C--:B------:R-:W-:Y:S01]  /*b360*/  IMAD R7, R2, R72.reuse, R7 ;  /* 0x0000004802077224 */ /* 0x080fe200078e0207 */
[----:B------:R-:W-:Y:S01]  /*b370*/  I2IP.S8.S32.SAT R5, R6, R5, RZ ;  /* 0x0000000506057239 */ /* 0x000fe200000014ff */
[----:B------:R-:W-:Y:S01]  /*b380*/  IMAD R18, R70, R23, RZ ;  /* 0x0000001746127224 */ /* 0x000fe200078e02ff */
[----:B------:R-:W-:Y:S01]  /*b390*/  SHF.R.S32.HI R2, RZ, 0x18, R120 ;  /* 0x00000018ff027819 */ /* 0x000fe20000011478 */
[-C--:B------:R-:W-:Y:S01]  /*b3a0*/  IMAD R16, R9, R72.reuse, R16 ;  /* 0x0000004809107224 */ /* 0x080fe200078e0210 */
[----:B------:R-:W-:Y:S01]  /*b3b0*/  SHF.R.S32.HI R9, RZ, 0x18, R121 ;  /* 0x00000018ff097819 */ /* 0x000fe20000011479 */
[----:B------:R-:W-:Y:S01]  /*b3c0*/  IMAD R17, R8, R72, R17 ;  /* 0x0000004808117224 */ /* 0x000fe200078e0211 */
[----:B------:R-:W-:Y:S01]  /*b3d0*/  SHF.L.U32 R102, R94, 0x8, RZ ;  /* 0x000000085e667819 */ /* 0x000fe200000006ff */
[C---:B------:R-:W-:Y:S01]  /*b3e0*/  IMAD R22, R70.reuse, R27, RZ ;  /* 0x0000001b46167224 */ /* 0x040fe200078e02ff */
[----:B------:R-:W-:Y:S01]  /*b3f0*/  SHF.L.U32 R94, R95, 0x8, RZ ;  /* 0x000000085f5e7819 */ /* 0x000fe200000006ff */
[----:B------:R-:W-:Y:S01]  /*b400*/  IMAD R27, R70, R32, RZ ;  /* 0x00000020461b7224 */ /* 0x000fe200078e02ff */
[----:B------:R-:W-:Y:S01]  /*b410*/  SHF.R.S32.HI R95, RZ, 0x18, R95 ;  /* 0x00000018ff5f7819 */ /* 0x000fe2000001145f */
[----:B------:R-:W-:Y:S01]  /*b420*/  IMAD R18, R81, R72, R18 ;  /* 0x0000004851127224 */ /* 0x000fe200078e0212 */
[----:B------:R-:W-:Y:S01]  /*b430*/  SHF.L.U32 R103, R96, 0x8, RZ ;  /* 0x0000000860677819 */ /* 0x000fe200000006ff */
[C---:B------:R-:W-:Y:S01]  /*b440*/  IMAD R32, R70.reuse, R37, RZ ;  /* 0x0000002546207224 */ /* 0x040fe200078e02ff */
[----:B------:R-:W-:Y:S01]  /*b450*/  SHF.L.U32 R88, R97, 0x8, RZ ;  /* 0x0000000861587819 */ /* 0x000fe200000006ff */
[----:B------:R-:W-:Y:S01]  /*b460*/  IMAD R21, R70, R26, RZ ;  /* 0x0000001a46157224 */ /* 0x000fe200078e02ff */
[----:B------:R-:W-:Y:S01]  /*b470*/  I2IP.S8.S32.SAT R17, R18, R17, RZ ;  /* 0x0000001112117239 */ /* 0x000fe200000014ff */
[----:B------:R-:W-:Y:S01]  /*b480*/  IMAD R37, R70, R42, RZ ;  /* 0x0000002a46257224 */ /* 0x000fe200078e02ff */
[----:B------:R-:W-:Y:S01]  /*b490*/  SHF.R.S32.HI R97, RZ, 0x18, R98 ;  /* 0x00000018ff617819 */ /* 0x000fe20000011462 */
[----:B------:R-:W-:Y:S01]  /*b4a0*/  IMAD R19, R0, R72, R19 ;  /* 0x0000004800137224 */ /* 0x000fe200078e0213 */
[----:B------:R-:W-:Y:S01]  /*b4b0*/  I2IP.S8.S32.SAT R16, R16, R7, R17 ;  /* 0x0000000710107239 */ /* 0x000fe20000001411 */
[C---:B------:R-:W-:Y:S01]  /*b4c0*/  IMAD R42, R70.reuse, R47, RZ ;  /* 0x0000002f462a7224 */ /* 0x040fe200078e02ff */
[----:B------:R-:W-:Y:S01]  /*b4d0*/  MOV R0, R119 ;  /* 0x0000007700007202 */ /* 0x000fe20000000f00 */
[C---:B------:R-:W-:Y:S01]  /*b4e0*/  IMAD R47, R70.reuse, R52, RZ ;  /* 0x00000034462f7224 */ /* 0x040fe200078e02ff */
[----:B------:R-:W-:Y:S01]  /*b4f0*/  SHF.L.U32 R74, R99, 0x8, RZ ;  /* 0x00000008634a7819 */ /* 0x000fe200000006ff */
[----:B------:R-:W-:Y:S01]  /*b500*/  IMAD R20, R9, R72, R20 ;  /* 0x0000004809147224 */ /* 0x000fe200078e0214 */
[----:B------:R-:W-:Y:S01]  /*b510*/  SHF.R.S32.HI R99, RZ, 0x18, R99 ;  /* 0x00000018ff637819 */ /* 0x000fe20000011463 */
[----:B------:R-:W-:Y:S01]  /*b520*/  IMAD R52, R70, R57, RZ ;  /* 0x0000003946347224 */ /* 0x000fe200078e02ff */
[----:B------:R-:W-:Y:S01]  /*b530*/  IADD3 R68, PT, PT, R68, 0x1, RZ ;  /* 0x0000000144447810 */ /* 0x000fe20007ffe0ff */
[C---:B------:R-:W-:Y:S02]  /*b540*/  IMAD R23, R70.reuse, R28, RZ ;  /* 0x0000001c46177224 */ /* 0x040fe400078e02ff */
[----:B------:R-:W-:Y:S02]  /*b550*/  IMAD R57, R70, R62, RZ ;  /* 0x0000003e46397224 */ /* 0x000fe400078e02ff */
[----:B------:R-:W-:Y:S01]  /*b560*/  IMAD R21, R2, R72, R21 ;  /* 0x0000004802157224 */ /* 0x000fe200078e0215 */
[----:B------:R-:W-:Y:S01]  /*b570*/  MOV R2, R116 ;  /* 0x0000007400027202 */ /* 0x000fe20000000f00 */
[----:B------:R-:W-:Y:S01]  /*b580*/  IMAD R62, R70, R67, RZ ;  /* 0x00000043463e7224 */ /* 0x000fe200078e02ff */
[----:B------:R-:W-:Y:S01]  /*b590*/  I2IP.S8.S32.SAT R67, R4, R3, R5 ;  /* 0x0000000304437239 */ /* 0x000fe20000001405 */
[-C--:B------:R-:W-:Y:S01]  /*b5a0*/  IMAD R22, R83, R72.reuse, R22 ;  /* 0x0000004853167224 */ /* 0x080fe200078e0216 */
[----:B------:R-:W-:Y:S01]  /*b5b0*/  SHF.R.S32.HI R3, RZ, 0x18, R118 ;  /* 0x00000018ff037819 */ /* 0x000fe20000011476 */
[-C--:B------:R-:W-:Y:S01]  /*b5c0*/  IMAD R23, R0, R72.reuse, R23 ;  /* 0x0000004800177224 */ /* 0x080fe200078e0217 */
[----:B------:R-:W-:Y:S01]  /*b5d0*/  SHF.R.S32.HI R0, RZ, 0x18, R117 ;  /* 0x00000018ff007819 */ /* 0x000fe20000011475 */
[----:B------:R-:W-:Y:S01]  /*b5e0*/  IMAD R26, R70, R31, RZ ;  /* 0x0000001f461a7224 */ /* 0x000fe200078e02ff */
[----:B------:R-:W-:Y:S01]  /*b5f0*/  I2IP.S8.S32.SAT R17, R22, R21, RZ ;  /* 0x0000001516117239 */ /* 0x000fe200000014ff */
[-C--:B------:R-:W-:Y:S01]  /*b600*/  IMAD R24, R3, R72.reuse, R24 ;  /* 0x0000004803187224 */ /* 0x080fe200078e0218 */
[----:B------:R-:W-:Y:S01]  /*b610*/  SHF.R.S32.HI R3, RZ, 0x18, R115 ;  /* 0x00000018ff037819 */ /* 0x000fe20000011473 */
[-C--:B------:R-:W-:Y:S01]  /*b620*/  IMAD R25, R0, R72.reuse, R25 ;  /* 0x0000004800197224 */ /* 0x080fe200078e0219 */
[----:B------:R-:W-:Y:S01]  /*b630*/  I2IP.S8.S32.SAT R17, R20, R19, R17 ;  /* 0x0000001314117239 */ /* 0x000fe20000001411 */
[----:B------:R-:W-:Y:S01]  /*b640*/  IMAD R28, R70, R33, RZ ;  /* 0x00000021461c7224 */ /* 0x000fe200078e02ff */
[----:B------:R-:W-:Y:S01]  /*b650*/  SHF.R.S32.HI R4, RZ, 0x18, R114 ;  /* 0x00000018ff047819 */ /* 0x000fe20000011472 */
[-C--:B------:R-:W-:Y:S02]  /*b660*/  IMAD R26, R85, R72.reuse, R26 ;  /* 0x00000048551a7224 */ /* 0x080fe400078e021a */
[----:B------:R-:W-:Y:S01]  /*b670*/  IMAD R27, R2, R72, R27 ;  /* 0x00000048021b7224 */ /* 0x000fe200078e021b */
[----:B------:R-:W-:Y:S01]  /*b680*/  MOV R2, R110 ;  /* 0x0000006e00027202 */ /* 0x000fe20000000f00 */
[----:B------:R-:W-:Y:S01]  /*b690*/  IMAD R28, R3, R72, R28 ;  /* 0x00000048031c7224 */ /* 0x000fe200078e021c */
[----:B------:R-:W-:Y:S01]  /*b6a0*/  I2IP.S8.S32.SAT R18, R26, R25, RZ ;  /* 0x000000191a127239 */ /* 0x000fe200000014ff */
[----:B------:R-:W-:Y:S01]  /*b6b0*/  IMAD R31, R70, R36, RZ ;  /* 0x00000024461f7224 */ /* 0x000fe200078e02ff */
[----:B------:R-:W-:Y:S01]  /*b6c0*/  SHF.R.S32.HI R3, RZ, 0x18, R112 ;  /* 0x00000018ff037819 */ /* 0x000fe20000011470 */
[-C--:B------:R-:W-:Y:S01]  /*b6d0*/  IMAD R29, R4, R72.reuse, R29 ;  /* 0x00000048041d7224 */ /* 0x080fe200078e021d */
[----:B------:R-:W-:Y:S01]  /*b6e0*/  I2IP.S8.S32.SAT R18, R24, R23, R18 ;  /* 0x0000001718127239 */ /* 0x000fe20000001412 */
[----:B------:R-:W-:Y:S01]  /*b6f0*/  IMAD.MOV.U32 R0, RZ, RZ, R113 ;  /* 0x000000ffff007224 */ /* 0x000fe200078e0071 */
[----:B------:R-:W-:Y:S01]  /*b700*/  SHF.R.S32.HI R4, RZ, 0x18, R108 ;  /* 0x00000018ff047819 */ /* 0x000fe2000001146c */
[-C--:B------:R-:W-:Y:S02]  /*b710*/  IMAD R30, R87, R72.reuse, R30 ;  /* 0x00000048571e7224 */ /* 0x080fe400078e021e */
[----:B------:R-:W-:Y:S01]  /*b720*/  IMAD R31, R0, R72, R31 ;  /* 0x00000048001f7224 */ /* 0x000fe200078e021f */
        /* <DEDUP_REMOVED lines=8> */
[----:B------:R-:W-:Y:S01]  /*b7b0*/  MOV R0, R107 ;  /* 0x0000006b00007202 */ /* 0x000fe20000000f00 */
[-C--:B------:R-:W-:Y:S02]  /*b7c0*/  IMAD R34, R89, R72.reuse, R34 ;  /* 0x0000004859227224 */ /* 0x080fe400078e0222 */
[-C--:B------:R-:W-:Y:S01]  /*b7d0*/  IMAD R35, R2, R72.reuse, R35 ;  /* 0x0000004802237224 */ /* 0x080fe200078e0223 */
[----:B------:R-:W-:Y:S01]  /*b7e0*/  MOV R2, R101 ;  /* 0x0000006500027202 */ /* 0x000fe20000000f00 */
[----:B------:R-:W-:Y:S01]  /*b7f0*/  IMAD R38, R70, R43, RZ ;  /* 0x0000002b46267224 */ /* 0x000fe200078e02ff */
[----:B------:R-:W-:Y:S01]  /*b800*/  I2IP.S8.S32.SAT R33, R34, R33, RZ ;  /* 0x0000002122217239 */ /* 0x000fe200000014ff */
[-C--:B------:R-:W-:Y:S01]  /*b810*/  IMAD R36, R3, R72.reuse, R36 ;  /* 0x0000004803247224 */ /* 0x080fe200078e0224 */
[----:B------:R-:W-:Y:S01]  /*b820*/  SHF.R.S32.HI R3, RZ, 0x18, R105 ;  /* 0x00000018ff037819 */ /* 0x000fe20000011469 */
[-C--:B------:R-:W-:Y:S01]  /*b830*/  IMAD R37, R4, R72.reuse, R37 ;  /* 0x0000004804257224 */ /* 0x080fe200078e0225 */
[----:B------:R-:W-:Y:S01]  /*b840*/  I2IP.S8.S32.SAT R32, R32, R31, R33 ;  /* 0x0000001f20207239 */ /* 0x000fe20000001421 */
        /* <DEDUP_REMOVED lines=8> */
[----:B------:R-:W-:Y:S01]  /*b8d0*/  IMAD R43, R70, R48, RZ ;  /* 0x00000030462b7224 */ /* 0x000fe200078e02ff */
[----:B------:R-:W-:Y:S01]  /*b8e0*/  I2IP.S8.S32.SAT R33, R36, R35, R37 ;  /* 0x0000002324217239 */ /* 0x000fe20000001425 */
[----:B------:R-:W-:Y:S01]  /*b8f0*/  IMAD R41, R0, R72, R41 ;  /* 0x0000004800297224 */ /* 0x000fe200078e0229 */
[----:B------:R-:W-:Y:S01]  /*b900*/  MOV R0, R106 ;  /* 0x0000006a00007202 */ /* 0x000fe20000000f00 */
[-C--:B------:R-:W-:Y:S02]  /*b910*/  IMAD R42, R93, R72.reuse, R42 ;  /* 0x000000485d2a7224 */ /* 0x080fe400078e022a */
        /* <DEDUP_REMOVED lines=11> */
[-C--:B------:R-:W-:Y:S02]  /*b9d0*/  IMAD R47, R0, R72.reuse, R47 ;  /* 0x00000048002f7224 */ /* 0x080fe400078e022f */
[----:B------:R-:W-:Y:S01]  /*b9e0*/  IMAD R48, R3, R72, R48 ;  /* 0x0000004803307224 */ /* 0x000fe200078e0230 */
[----:B------:R-:W-:Y:S01]  /*b9f0*/  SHF.R.S32.HI R3, RZ, 0x18, R90 ;  /* 0x00000018ff037819 */ /* 0x000fe2000001145a */
[----:B------:R-:W-:Y:S01]  /*ba00*/  IMAD R51, R70, R56, RZ ;  /* 0x0000003846337224 */ /* 0x000fe200078e02ff */
[----:B------:R-:W-:Y:S01]  /*ba10*/  I2IP.S8.S32.SAT R35, R46, R45, RZ ;  /* 0x0000002d2e237239 */ /* 0x000fe200000014ff */
[-C--:B------:R-:W-:Y:S01]  /*ba20*/  IMAD R49, R2, R72.reuse, R49 ;  /* 0x0000004802317224 */ /* 0x080fe200078e0231 */
[----:B------:R-:W-:Y:S01]  /*ba30*/  SHF.R.S32.HI R2, RZ, 0x18, R88 ;  /* 0x00000018ff027819 */ /* 0x000fe20000011458 */
[----:B------:R-:W-:Y:S01]  /*ba40*/  IMAD.MOV.U32 R0, RZ, RZ, R92 ;  /* 0x000000ffff007224 */ /* 0x000fe200078e005c */
[----:B------:R-:W-:Y:S01]  /*ba50*/  I2IP.S8.S32.SAT R35, R44, R43, R35 ;  /* 0x0000002b2c237239 */ /* 0x000fe20000001423 */
[-C--:B------:R-:W-:Y:S02]  /*ba60*/  IMAD R50, R73, R72.reuse, R50 ;  /* 0x0000004849327224 */ /* 0x080fe400078e0232 */
[----:B------:R-:W-:Y:S01]  /*ba70*/  IMAD R51, R0, R72, R51 ;  /* 0x0000004800337224 */ /* 0x000fe200078e0233 */
[----:B------:R-:W-:Y:S01]  /*ba80*/  MOV R0, R86 ;  /* 0x0000005600007202 */ /* 0x000fe20000000f00 */
[----:B------:R-:W-:Y:S01]  /*ba90*/  IMAD R53, R70, R58, RZ ;  /* 0x0000003a46357224 */ /* 0x000fe200078e02ff */
[----:B------:R-:W-:Y:S01]  /*baa0*/  I2IP.S8.S32.SAT R49, R50, R49, RZ ;  /* 0x0000003132317239 */ /* 0x000fe200000014ff */
[-C--:B------:R-:W-:Y:S01]  /*bab0*/  IMAD R52, R3, R72.reuse, R52 ;  /* 0x0000004803347224 */ /* 0x080fe200078e0234 */
[----:B------:R-:W-:Y:S01]  /*bac0*/  SHF.R.S32.HI R3, RZ, 0x18, R84 ;  /* 0x00000018ff037819 */ /* 0x000fe20000011454 */
[----:B------:R-:W-:Y:S01]  /*bad0*/  IMAD R53, R2, R72, R53 ;  /* 0x0000004802357224 */ /* 0x000fe200078e0235 */
[----:B------:R-:W-:Y:S01]  /*bae0*/  MOV R2, R80 ;  /* 0x0000005000027202 */ /* 0x000fe20000000f00 */
[----:B------:R-:W-:Y:S01]  /*baf0*/  IMAD.SHL.U32 R82, R98, 0x100, RZ ;  /* 0x0000010062527824 */ /* 0x000fe200078e00ff */
[----:B------:R-:W-:Y:S01]  /*bb00*/  I2IP.S8.S32.SAT R48, R48, R47, R49 ;  /* 0x0000002f30307239 */ /* 0x000fe20000001431 */
[----:B------:R-:W-:Y:S02]  /*bb10*/  IMAD R54, R75, R72, R54 ;  /* 0x000000484b367224 */ /* 0x000fe400078e0236 */
[C---:B------:R-:W-:Y:S02]  /*bb20*/  IMAD R56, R70.reuse, R61, RZ ;  /* 0x0000003d46387224 */ /* 0x040fe400078e02ff */
[----:B------:R-:W-:Y:S01]  /*bb30*/  IMAD R61, R70, R66, RZ ;  /* 0x00000042463d7224 */ /* 0x000fe200078e02ff */
[----:B------:R-:W-:Y:S01]  /*bb40*/  I2IP.S8.S32.SAT R66, R13, R12, R14 ;  /* 0x0000000c0d427239 */ /* 0x000fe2000000140e */
[-C--:B------:R-:W-:Y:S01]  /*bb50*/  IMAD R55, R0, R72.reuse, R55 ;  /* 0x0000004800377224 */ /* 0x080fe200078e0237 */
[----:B------:R-:W-:Y:S01]  /*bb60*/  SHF.R.S32.HI R0, RZ, 0x18, R82 ;  /* 0x00000018ff007819 */ /* 0x000fe20000011452 */
[-C--:B------:R-:W-:Y:S01]  /*bb70*/  IMAD R56, R3, R72.reuse, R56 ;  /* 0x0000004803387224 */ /* 0x080fe200078e0238 */
[----:B------:R-:W-:Y:S01]  /*bb80*/  I2IP.S8.S32.SAT R49, R54, R53, RZ ;  /* 0x0000003536317239 */ /* 0x000fe200000014ff */
[----:B------:R1:W-:Y:S01]  /*bb90*/  STS.128 [R135+UR44+0xa200], R64 ;  /* 0x00a2004087007988 */ /* 0x0003e20008000c2c */
[----:B------:R-:W-:Y:S01]  /*bba0*/  IMAD R58, R70, R63, RZ ;  /* 0x0000003f463a7224 */ /* 0x000fe200078e02ff */
[----:B------:R-:W-:Y:S01]  /*bbb0*/  SHF.R.S32.HI R3, RZ, 0x18, R76 ;  /* 0x00000018ff037819 */ /* 0x000fe2000001144c */
[-C--:B------:R-:W-:Y:S01]  /*bbc0*/  IMAD R57, R0, R72.reuse, R57 ;  /* 0x0000004800397224 */ /* 0x080fe200078e0239 */
[----:B------:R-:W-:Y:S01]  /*bbd0*/  I2IP.S8.S32.SAT R49, R52, R51, R49 ;  /* 0x0000003334317239 */ /* 0x000fe20000001431 */
[-C--:B------:R-:W-:Y:S02]  /*bbe0*/  IMAD R58, R97, R72.reuse, R58 ;  /* 0x00000048613a7224 */ /* 0x080fe400078e023a */
[-C--:B------:R-:W-:Y:S01]  /*bbf0*/  IMAD R59, R2, R72.reuse, R59 ;  /* 0x00000048023b7224 */ /* 0x080fe200078e023b */
[----:B------:R1:W-:Y:S01]  /*bc00*/  STS.128 [R159+0xa200], R16 ;  /* 0x00a200109f007388 */ /* 0x0003e20000000c00 */
[-C--:B------:R-:W-:Y:S01]  /*bc10*/  IMAD R60, R3, R72.reuse, R60 ;  /* 0x00000048033c7224 */ /* 0x080fe200078e023c */
[----:B------:R-:W-:Y:S01]  /*bc20*/  I2IP.S8.S32.SAT R50, R58, R57, RZ ;  /* 0x000000393a327239 */ /* 0x000fe200000014ff */
[-C--:B------:R-:W-:Y:S02]  /*bc30*/  IMAD R61, R4, R72.reuse, R61 ;  /* 0x00000048043d7224 */ /* 0x080fe400078e023d */
[----:B------:R-:W-:Y:S01]  /*bc40*/  IMAD R62, R99, R72, R62 ;  /* 0x00000048633e7224 */ /* 0x000fe200078e023e */
[----:B------:R-:W-:Y:S02]  /*bc50*/  I2IP.S8.S32.SAT R50, R56, R55, R50 ;  /* 0x0000003738327239 */ /* 0x000fe40000001432 */
[----:B------:R1:W-:Y:S02]  /*bc60*/  STS.128 [R158+0xa200], R32 ;  /* 0x00a200209e007388 */ /* 0x0003e40000000c00 */
        /* <DEDUP_REMOVED lines=20> */
.L_x_140:
[----:B------:R-:W-:Y:S05]  /*bdb0*/  BSYNC.RECONVERGENT B0 ;  /* 0x0000000000007941 */ /* 0x000fea0003800200 */
.L_x_139:
[----:B------:R-:W-:Y:S01]  /*bdc0*/  R2UR UR5, R142 ;  /* 0x000000008e0572ca */ /* 0x000fe200000e0000 */
[----:B------:R-:W-:Y:S01]  /*bdd0*/  BAR.SYNC.DEFER_BLOCKING 0x1, 0x80 ;  /* 0x0042000000007b1d */ /* 0x000fe20000010000 */
[----:B------:R-:W-:Y:S01]  /*bde0*/  R2UR UR4, R143 ;  /* 0x000000008f0472ca */ /* 0x000fe200000e0000 */
[----:B------:R-:W-:Y:S01]  /*bdf0*/  UISETP.NE.AND UP0, UPT, UR46, URZ, UPT ;  /* 0x000000ff2e00728c */ /* 0x000fe2000bf05270 */
[----:B------:R-:W-:Y:S02]  /*be00*/  ISETP.NE.AND P0, PT, R146, 0x2, PT ;  /* 0x000000029200780c */ /* 0x000fe40003f05270 */
[----:B------:R-:W-:Y:S02]  /*be10*/  ISETP.NE.AND P1, PT, R68, 0x2, PT ;  /* 0x000000024400780c */ /* 0x000fe40003f25270 */
[----:B------:R-:W-:Y:S02]  /*be20*/  SEL R0, RZ, 0x1, P0 ;  /* 0x00000001ff007807 */ /* 0x000fe40000000000 */
[----:B------:R-:W-:Y:S02]  /*be30*/  SEL R3, RZ, 0x1, P1 ;  /* 0x00000001ff037807 */ /* 0x000fe40000800000 */
[----:B------:R-:W-:Y:S01]  /*be40*/  LOP3.LUT R149, R149, R0, RZ, 0x3c, !PT ;  /* 0x0000000095957212 */ /* 0x000fe200078e3cff */
[----:B------:R-:W-:Y:S01]  /*be50*/  UIADD3 UR31, UPT, UPT, UR37, UR5, URZ ;  /* 0x00000005251f7290 */ /* 0x000fe2000fffe0ff */
[----:B------:R-:W-:Y:S01]  /*be60*/  LOP3.LUT R150, R150, R3, RZ, 0x3c, !PT ;  /* 0x0000000396967212 */ /* 0x000fe200078e3cff */
[----:B------:R-:W-:Y:S01]  /*be70*/  UIADD3 UR30, UPT, UPT, UR38, UR4, URZ ;  /* 0x00000004261e7290 */ /* 0x000fe2000fffe0ff */
[----:B------:R-:W-:Y:S02]  /*be80*/  SEL R146, R146, RZ, P0 ;  /* 0x000000ff92927207 */ /* 0x000fe40000000000 */
[----:B------:R-:W-:Y:S01]  /*be90*/  SEL R68, R68, RZ, P1 ;  /* 0x000000ff44447207 */ /* 0x000fe20000800000 */
[----:B------:R-:W-:Y:S01]  /*bea0*/  UMOV UR36, UR59 ;  /* 0x0000003b00247c82 */ /* 0x000fe20008000000 */
[----:B------:R-:W-:Y:S07]  /*beb0*/  BRA.U UP0, `(.L_x_141) ;  /* 0xffffff9900487547 */ /* 0x000fee000b83ffff */
[----:B------:R-:W-:Y:S05]  /*bec0*/  EXIT ;  /* 0x000000000000794d */ /* 0x000fea0003800000 */
.L_x_24:
[----:B--2---:R2:W3:Y:S02]  /*bed0*/  SYNCS.PHASECHK.TRANS64.TRYWAIT P0, [R3+URZ+0xf0], R2 ;  /* 0x0000f002030075a7 */ /* 0x0044e400080011ff */
[----:B---3--:R-:W-:Y:S05]  /*bee0*/  @!P0 NANOSLEEP.SYNCS 0x989680 ;  /* 0x009896800000895d */ /* 0x008fea0003900000 */
[----:B------:R-:W3:Y:S02]  /*bef0*/  @!P0 SYNCS.PHASECHK.TRANS64 P0, [R3+URZ+0xf0], R2 ;  /* 0x0000f002030085a7 */ /* 0x000ee400080010ff */
[----:B---3--:R-:W-:Y:S05]  /*bf00*/  @!P0 BRA `(.L_x_24) ;  /* 0xfffffffc00f08947 */ /* 0x008fea000383ffff */
[----:B------:R-:W-:Y:S05]  /*bf10*/  BRA `(.L_x_142) ;  /* 0xffffff5800b47947 */ /* 0x000fea000383ffff */
.L_x_27:
[----:B-1----:R-:W-:-:S07]  /*bf20*/  MOV R0, UR33 ;  /* 0x0000002100007c02 */ /* 0x002fce0008000f00 */
.L_x_143:
[----:B-1----:R1:W2:Y:S02]  /*bf30*/  SYNCS.PHASECHK.TRANS64.TRYWAIT P0, [R0+URZ+0x28], R3 ;  /* 0x00002803000075a7 */ /* 0x0022a400080011ff */
[----:B--2---:R-:W-:Y:S05]  /*bf40*/  @!P0 NANOSLEEP.SYNCS 0x989680 ;  /* 0x009896800000895d */ /* 0x004fea0003900000 */
[----:B------:R-:W2:Y:S02]  /*bf50*/  @!P0 SYNCS.PHASECHK.TRANS64 P0, [R0+URZ+0x28], R3 ;  /* 0x00002803000085a7 */ /* 0x000ea400080010ff */
[----:B--2---:R-:W-:Y:S05]  /*bf60*/  @!P0 BRA `(.L_x_143) ;  /* 0xfffffffc00f08947 */ /* 0x004fea000383ffff */
[----:B------:R-:W-:Y:S05]  /*bf70*/  BRA `(.L_x_26) ;  /* 0xffffff5c00087947 */ /* 0x000fea000383ffff */
.L_x_34:
[----:B-1----:R-:W-:-:S07]  /*bf80*/  MOV R0, UR17 ;  /* 0x0000001100007c02 */ /* 0x002fce0008000f00 */
.L_x_144:
[----:B-1----:R1:W2:Y:S02]  /*bf90*/  SYNCS.PHASECHK.TRANS64.TRYWAIT P0, [R0+URZ+0x28], R3 ;  /* 0x00002803000075a7 */ /* 0x0022a400080011ff */
[----:B--2---:R-:W-:Y:S05]  /*bfa0*/  @!P0 NANOSLEEP.SYNCS 0x989680 ;  /* 0x009896800000895d */ /* 0x004fea0003900000 */
[----:B------:R-:W2:Y:S02]  /*bfb0*/  @!P0 SYNCS.PHASECHK.TRANS64 P0, [R0+URZ+0x28], R3 ;  /* 0x00002803000085a7 */ /* 0x000ea400080010ff */
[----:B--2---:R-:W-:Y:S05]  /*bfc0*/  @!P0 BRA `(.L_x_144) ;  /* 0xfffffffc00f08947 */ /* 0x004fea000383ffff */
[----:B------:R-:W-:Y:S05]  /*bfd0*/  BRA `(.L_x_33) ;  /* 0xffffff5c00c87947 */ /* 0x000fea000383ffff */
.L_x_39:
[----:B-1----:R1:W2:Y:S02]  /*bfe0*/  SYNCS.PHASECHK.TRANS64.TRYWAIT P0, [R3+URZ+0xa0], R0 ;  /* 0x0000a000030075a7 */ /* 0x0022a400080011ff */
[----:B--2---:R-:W-:Y:S05]  /*bff0*/  @!P0 NANOSLEEP.SYNCS 0x989680 ;  /* 0x009896800000895d */ /* 0x004fea0003900000 */
[----:B------:R-:W2:Y:S02]  /*c000*/  @!P0 SYNCS.PHASECHK.TRANS64 P0, [R3+URZ+0xa0], R0 ;  /* 0x0000a000030085a7 */ /* 0x000ea400080010ff */
[----:B--2---:R-:W-:Y:S05]  /*c010*/  @!P0 BRA `(.L_x_39) ;  /* 0xfffffffc00f08947 */ /* 0x004fea000383ffff */
[----:B------:R-:W-:Y:S05]  /*c020*/  BRA `(.L_x_145) ;  /* 0xffffff6000707947 */ /* 0x000fea000383ffff */
.L_x_43:
[----:B-1----:R-:W-:-:S07]  /*c030*/  MOV R0, UR4 ;  /* 0x0000000400007c02 */ /* 0x002fce0008000f00 */
.L_x_146:
[----:B-1----:R1:W2:Y:S02]  /*c040*/  SYNCS.PHASECHK.TRANS64.TRYWAIT P0, [R0+URZ], R3 ;  /* 0x00000003000075a7 */ /* 0x0022a400080011ff */
[----:B--2---:R-:W-:Y:S05]  /*c050*/  @!P0 NANOSLEEP.SYNCS 0x989680 ;  /* 0x009896800000895d */ /* 0x004fea0003900000 */
[----:B------:R-:W2:Y:S02]  /*c060*/  @!P0 SYNCS.PHASECHK.TRANS64 P0, [R0+URZ], R3 ;  /* 0x00000003000085a7 */ /* 0x000ea400080010ff */
[----:B--2---:R-:W-:Y:S05]  /*c070*/  @!P0 BRA `(.L_x_146) ;  /* 0xfffffffc00f08947 */ /* 0x004fea000383ffff */
[----:B------:R-:W-:Y:S05]  /*c080*/  BRA `(.L_x_147) ;  /* 0xffffff68001c7947 */ /* 0x000fea000383ffff */
.L_x_44:
[----:B------:R-:W-:-:S07]  /*c090*/  MOV R0, UR5 ;  /* 0x0000000500007c02 */ /* 0x000fce0008000f00 */
.L_x_148:
[----:B-1----:R1:W2:Y:S02]  /*c0a0*/  SYNCS.PHASECHK.TRANS64.TRYWAIT P0, [R0+URZ], R3 ;  /* 0x00000003000075a7 */ /* 0x0022a400080011ff */
[----:B--2---:R-:W-:Y:S05]  /*c0b0*/  @!P0 NANOSLEEP.SYNCS 0x989680 ;  /* 0x009896800000895d */ /* 0x004fea0003900000 */
[----:B------:R-:W2:Y:S02]  /*c0c0*/  @!P0 SYNCS.PHASECHK.TRANS64 P0, [R0+URZ], R3 ;  /* 0x00000003000085a7 */ /* 0x000ea400080010ff */
[----:B--2---:R-:W-:Y:S05]  /*c0d0*/  @!P0 BRA `(.L_x_148) ;  /* 0xfffffffc00f08947 */ /* 0x004fea000383ffff */
[----:B------:R-:W-:Y:S05]  /*c0e0*/  BRA `(.L_x_149) ;  /* 0xffffff6800287947 */ /* 0x000fea000383ffff */
.L_x_45:
[----:B------:R-:W-:-:S07]  /*c0f0*/  MOV R0, UR5 ;  /* 0x0000000500007c02 */ /* 0x000fce0008000f00 */
.L_x_150:
[----:B-1----:R1:W2:Y:S02]  /*c100*/  SYNCS.PHASECHK.TRANS64.TRYWAIT P0, [R0+URZ], R3 ;  /* 0x00000003000075a7 */ /* 0x0022a400080011ff */
[----:B--2---:R-:W-:Y:S05]  /*c110*/  @!P0 NANOSLEEP.SYNCS 0x989680 ;  /* 0x009896800000895d */ /* 0x004fea0003900000 */
[----:B------:R-:W2:Y:S02]  /*c120*/  @!P0 SYNCS.PHASECHK.TRANS64 P0, [R0+URZ], R3 ;  /* 0x00000003000085a7 */ /* 0x000ea400080010ff */
[----:B--2---:R-:W-:Y:S05]  /*c130*/  @!P0 BRA `(.L_x_150) ;  /* 0xfffffffc00f08947 */ /* 0x004fea000383ffff */
[----:B------:R-:W-:Y:S05]  /*c140*/  BRA `(.L_x_151) ;  /* 0xffffff6800347947 */ /* 0x000fea000383ffff */
.L_x_46:
[----:B------:R-:W-:-:S07]  /*c150*/  MOV R0, UR5 ;  /* 0x0000000500007c02 */ /* 0x000fce0008000f00 */
.L_x_152:
[----:B-1----:R1:W2:Y:S02]  /*c160*/  SYNCS.PHASECHK.TRANS64.TRYWAIT P0, [R0+URZ], R3 ;  /* 0x00000003000075a7 */ /* 0x0022a400080011ff */
[----:B--2---:R-:W-:Y:S05]  /*c170*/  @!P0 NANOSLEEP.SYNCS 0x989680 ;  /* 0x009896800000895d */ /* 0x004fea0003900000 */
[----:B------:R-:W2:Y:S02]  /*c180*/  @!P0 SYNCS.PHASECHK.TRANS64 P0, [R0+URZ], R3 ;  /* 0x00000003000085a7 */ /* 0x000ea400080010ff */
[----:B--2---:R-:W-:Y:S05]  /*c190*/  @!P0 BRA `(.L_x_152) ;  /* 0xfffffffc00f08947 */ /* 0x004fea000383ffff */
[----:B------:R-:W-:Y:S05]  /*c1a0*/  BRA `(.L_x_153) ;  /* 0xffffff6800407947 */ /* 0x000fea000383ffff */
.L_x_49:
[----:B--2---:R2:W3:Y:S02]  /*c1b0*/  SYNCS.PHASECHK.TRANS64.TRYWAIT P0, [R0+URZ+0xe0], R5 ;  /* 0x0000e005000075a7 */ /* 0x0044e400080011ff */
[----:B---3--:R-:W-:Y:S05]  /*c1c0*/  @!P0 NANOSLEEP.SYNCS 0x989680 ;  /* 0x009896800000895d */ /* 0x008fea0003900000 */
[----:B------:R-:W3:Y:S02]  /*c1d0*/  @!P0 SYNCS.PHASECHK.TRANS64 P0, [R0+URZ+0xe0], R5 ;  /* 0x0000e005000085a7 */ /* 0x000ee400080010ff */
[----:B---3--:R-:W-:Y:S05]  /*c1e0*/  @!P0 BRA `(.L_x_49) ;  /* 0xfffffffc00f08947 */ /* 0x008fea000383ffff */
[----:B------:R-:W-:Y:S05]  /*c1f0*/  BRA `(.L_x_154) ;  /* 0xffffff68009c7947 */ /* 0x000fea000383ffff */
.L_x_50:
[----:B------:R-:W-:-:S07]  /*c200*/  MOV R0, UR4 ;  /* 0x0000000400007c02 */ /* 0x000fce0008000f00 */
.L_x_155:
[----:B--2---:R2:W3:Y:S02]  /*c210*/  SYNCS.PHASECHK.TRANS64.TRYWAIT P0, [R0+URZ+0xb0], R7 ;  /* 0x0000b007000075a7 */ /* 0x0044e400080011ff */
[----:B---3--:R-:W-:Y:S05]  /*c220*/  @!P0 NANOSLEEP.SYNCS 0x989680 ;  /* 0x009896800000895d */ /* 0x008fea0003900000 */
[----:B------:R-:W3:Y:S02]  /*c230*/  @!P0 SYNCS.PHASECHK.TRANS64 P0, [R0+URZ+0xb0], R7 ;  /* 0x0000b007000085a7 */ /* 0x000ee400080010ff */
[----:B---3--:R-:W-:Y:S05]  /*c240*/  @!P0 BRA `(.L_x_155) ;  /* 0xfffffffc00f08947 */ /* 0x008fea000383ffff */
[----:B------:R-:W-:Y:S05]  /*c250*/  BRA `(.L_x_156) ;  /* 0xffffff6800ac7947 */ /* 0x000fea000383ffff */
.L_x_51:
[----:B--2---:R2:W3:Y:S02]  /*c260*/  SYNCS.PHASECHK.TRANS64.TRYWAIT P1, [R0+URZ+0xa0], R5 ;  /* 0x0000a005000075a7 */ /* 0x0044e400080211ff */
[----:B---3--:R-:W-:Y:S05]  /*c270*/  @!P1 NANOSLEEP.SYNCS 0x989680 ;  /* 0x009896800000995d */ /* 0x008fea0003900000 */
[----:B------:R-:W3:Y:S02]  /*c280*/  @!P1 SYNCS.PHASECHK.TRANS64 P1, [R0+URZ+0xa0], R5 ;  /* 0x0000a005000095a7 */ /* 0x000ee400080210ff */
[----:B---3--:R-:W-:Y:S05]  /*c290*/  @!P1 BRA `(.L_x_51) ;  /* 0xfffffffc00f09947 */ /* 0x008fea000383ffff */
[----:B------:R-:W-:Y:S05]  /*c2a0*/  BRA `(.L_x_157) ;  /* 0xffffff6800dc7947 */ /* 0x000fea000383ffff */
.L_x_54:
[----:B------:R-:W-:-:S07]  /*c2b0*/  MOV R0, UR4 ;  /* 0x0000000400007c02 */ /* 0x000fce0008000f00 */
.L_x_158:
[----:B--2---:R2:W3:Y:S02]  /*c2c0*/  SYNCS.PHASECHK.TRANS64.TRYWAIT P0, [R0+URZ+0xb0], R3 ;  /* 0x0000b003000075a7 */ /* 0x0044e400080011ff */
[----:B---3--:R-:W-:Y:S05]  /*c2d0*/  @!P0 NANOSLEEP.SYNCS 0x989680 ;  /* 0x009896800000895d */ /* 0x008fea0003900000 */
[----:B------:R-:W3:Y:S02]  /*c2e0*/  @!P0 SYNCS.PHASECHK.TRANS64 P0, [R0+URZ+0xb0], R3 ;  /* 0x0000b003000085a7 */ /* 0x000ee400080010ff */
[----:B---3--:R-:W-:Y:S05]  /*c2f0*/  @!P0 BRA `(.L_x_158) ;  /* 0xfffffffc00f08947 */ /* 0x008fea000383ffff */
[----:B------:R-:W-:Y:S05]  /*c300*/  BRA `(.L_x_53) ;  /* 0xffffff6c00307947 */ /* 0x000fea000383ffff */
.L_x_63:
[----:B--2---:R-:W-:-:S04]  /*c310*/  MOV R5, UR5 ;  /* 0x0000000500057c02 */ /* 0x004fc80008000f00 */
[----:B------:R2:W3:Y:S03]  /*c320*/  SYNCS.PHASECHK.TRANS64.TRYWAIT P0, [R5+URZ+0x8], R6 ;  /* 0x00000806050075a7 */ /* 0x0004e600080011ff */
[----:B---3--:R-:W-:Y:S05]  /*c330*/  @!P0 NANOSLEEP.SYNCS 0x989680 ;  /* 0x009896800000895d */ /* 0x008fea0003900000 */
[----:B------:R-:W3:Y:S02]  /*c340*/  @!P0 SYNCS.PHASECHK.TRANS64 P0, [R5+URZ+0x8], R6 ;  /* 0x00000806050085a7 */ /* 0x000ee400080010ff */
[----:B---3--:R-:W-:Y:S05]  /*c350*/  @!P0 BRA `(.L_x_63) ;  /* 0xfffffffc00ec8947 */ /* 0x008fea000383ffff */
[----:B------:R-:W-:Y:S05]  /*c360*/  BRA `(.L_x_62) ;  /* 0xffffff6c00e47947 */ /* 0x000fea000383ffff */
.L_x_65:
[----:B------:R-:W-:Y:S01]  /*c370*/  BSSY B0, `(.L_x_159) ;  /* 0x0000006000007945 */ /* 0x000fe20003800000 */
[----:B------:R-:W-:-:S07]  /*c380*/  MOV R15, 0xffffffff ;  /* 0xffffffff000f7802 */ /* 0x000fce0000000f00 */
[----:B-12--5:R-:W-:Y:S05]  /*c390*/  WARPSYNC.COLLECTIVE R15, `(.L_x_160) ;  /* 0x000000000f0c7348 */ /* 0x026fea0003c00000 */
[----:B------:R-:W-:Y:S02]  /*c3a0*/  ELECT P6, UR79, PT ;  /* 0x00000000004f782f */ /* 0x000fe400038c0000 */
[----:B------:R-:W-:Y:S01]  /*c3b0*/  MOV R14, UR79 ;  /* 0x0000004f000e7c02 */ /* 0x000fe20008000f00 */
[----:B-12--5:R-:W-:Y:S10]  /*c3c0*/  ENDCOLLECTIVE ;  /* 0x000000000000791b */ /* 0x026ff40003800000 */
.L_x_160:
[----:B------:R-:W-:Y:S05]  /*c3d0*/  BSYNC B0 ;  /* 0x0000000000007941 */ /* 0x000fea0003800000 */
.L_x_159:
[----:B------:R-:W-:Y:S01]  /*c3e0*/  PLOP3.LUT P0, PT, P6, PT, PT, 0x80, 0x8 ;  /* 0x000000000008781c */ /* 0x000fe2000370f070 */
[----:B------:R-:W-:-:S12]  /*c3f0*/  BRA `(.L_x_161) ;  /* 0xffffff7000107947 */ /* 0x000fd8000383ffff */
.L_x_67:
[----:B--2---:R-:W-:-:S04]  /*c400*/  MOV R3, UR5 ;  /* 0x0000000500037c02 */ /* 0x004fc80008000f00 */
[----:B------:R2:W3:Y:S03]  /*c410*/  SYNCS.PHASECHK.TRANS64.TRYWAIT P0, [R3+URZ+0x8], R4 ;  /* 0x00000804030075a7 */ /* 0x0004e600080011ff */
[----:B---3--:R-:W-:Y:S05]  /*c420*/  @!P0 NANOSLEEP.SYNCS 0x989680 ;  /* 0x009896800000895d */ /* 0x008fea0003900000 */
[----:B------:R-:W3:Y:S02]  /*c430*/  @!P0 SYNCS.PHASECHK.TRANS64 P0, [R3+URZ+0x8], R4 ;  /* 0x00000804030085a7 */ /* 0x000ee400080010ff */
[----:B---3--:R-:W-:Y:S05]  /*c440*/  @!P0 BRA `(.L_x_67) ;  /* 0xfffffffc00ec8947 */ /* 0x008fea000383ffff */
[----:B------:R-:W-:Y:S05]  /*c450*/  BRA `(.L_x_66) ;  /* 0xffffff7000147947 */ /* 0x000fea000383ffff */
.L_x_68:
[----:B-1----:R1:W2:Y:S02]  /*c460*/  SYNCS.PHASECHK.TRANS64.TRYWAIT P0, [R0+URZ+0xa0], R5 ;  /* 0x0000a005000075a7 */ /* 0x0022a400080011ff */
[----:B--2---:R-:W-:Y:S05]  /*c470*/  @!P0 NANOSLEEP.SYNCS 0x989680 ;  /* 0x009896800000895d */ /* 0x004fea0003900000 */
[----:B------:R-:W2:Y:S02]  /*c480*/  @!P0 SYNCS.PHASECHK.TRANS64 P0, [R0+URZ+0xa0], R5 ;  /* 0x0000a005000085a7 */ /* 0x000ea400080010ff */
[----:B--2---:R-:W-:Y:S05]  /*c490*/  @!P0 BRA `(.L_x_68) ;  /* 0xfffffffc00f08947 */ /* 0x004fea000383ffff */
[----:B------:R-:W-:Y:S05]  /*c4a0*/  BRA `(.L_x_162) ;  /* 0xffffff7400007947 */ /* 0x000fea000383ffff */
.L_x_70:
[----:B------:R-:W-:-:S07]  /*c4b0*/  MOV R0, UR31 ;  /* 0x0000001f00007c02 */ /* 0x000fce0008000f00 */
.L_x_163:
[----:B-1----:R1:W2:Y:S02]  /*c4c0*/  SYNCS.PHASECHK.TRANS64.TRYWAIT P0, [R0+URZ+0xd0], R5 ;  /* 0x0000d005000075a7 */ /* 0x0022a400080011ff */
[----:B--2---:R-:W-:Y:S05]  /*c4d0*/  @!P0 NANOSLEEP.SYNCS 0x989680 ;  /* 0x009896800000895d */ /* 0x004fea0003900000 */
[----:B------:R-:W2:Y:S02]  /*c4e0*/  @!P0 SYNCS.PHASECHK.TRANS64 P0, [R0+URZ+0xd0], R5 ;  /* 0x0000d005000085a7 */ /* 0x000ea400080010ff */
[----:B--2---:R-:W-:Y:S05]  /*c4f0*/  @!P0 BRA `(.L_x_163) ;  /* 0xfffffffc00f08947 */ /* 0x004fea000383ffff */
[----:B------:R-:W-:Y:S05]  /*c500*/  BRA `(.L_x_164) ;  /* 0xffffff74004c7947 */ /* 0x000fea000383ffff */
.L_x_73:
[----:B------:R-:W-:Y:S07]  /*c510*/  MOV R0, UR5 ;  /* 0x0000000500007c02 */ /* 0x000fee0008000f00 */
.L_x_165:
[----:B-1----:R1:W2:Y:S02]  /*c520*/  SYNCS.PHASECHK.TRANS64.TRYWAIT P0, [R0+URZ], R5 ;  /* 0x00000005000075a7 */ /* 0x0022a400080011ff */
[----:B--2---:R-:W-:Y:S05]  /*c530*/  @!P0 NANOSLEEP.SYNCS 0x989680 ;  /* 0x009896800000895d */ /* 0x004fea0003900000 */
[----:B------:R-:W2:Y:S02]  /*c540*/  @!P0 SYNCS.PHASECHK.TRANS64 P0, [R0+URZ], R5 ;  /* 0x00000005000085a7 */ /* 0x000ea400080010ff */
[----:B--2---:R-:W-:Y:S05]  /*c550*/  @!P0 BRA `(.L_x_165) ;  /* 0xfffffffc00f08947 */ /* 0x004fea000383ffff */
[----:B------:R-:W-:Y:S05]  /*c560*/  BRA `(.L_x_72) ;  /* 0xffffff7400607947 */ /* 0x000fea000383ffff */
.L_x_77:
[----:B-1----:R-:W-:-:S07]  /*c570*/  MOV R0, UR4 ;  /* 0x0000000400007c02 */ /* 0x002fce0008000f00 */
.L_x_166:
[----:B-1----:R1:W2:Y:S02]  /*c580*/  SYNCS.PHASECHK.TRANS64.TRYWAIT P0, [R0+URZ], R3 ;  /* 0x00000003000075a7 */ /* 0x0022a400080011ff */
[----:B--2---:R-:W-:Y:S05]  /*c590*/  @!P0 NANOSLEEP.SYNCS 0x989680 ;  /* 0x009896800000895d */ /* 0x004fea0003900000 */
[----:B------:R-:W2:Y:S02]  /*c5a0*/  @!P0 SYNCS.PHASECHK.TRANS64 P0, [R0+URZ], R3 ;  /* 0x00000003000085a7 */ /* 0x000ea400080010ff */
[----:B--2---:R-:W-:Y:S05]  /*c5b0*/  @!P0 BRA `(.L_x_166) ;  /* 0xfffffffc00f08947 */ /* 0x004fea000383ffff */
[----:B------:R-:W-:Y:S05]  /*c5c0*/  BRA `(.L_x_167) ;  /* 0xffffff7800547947 */ /* 0x000fea000383ffff */
.L_x_80:
[----:B------:R-:W-:-:S07]  /*c5d0*/  MOV R0, UR26 ;  /* 0x0000001a00007c02 */ /* 0x000fce0008000f00 */
.L_x_168:
[----:B-1----:R1:W2:Y:S02]  /*c5e0*/  SYNCS.PHASECHK.TRANS64.TRYWAIT P1, [R0+URZ+0x100], R3 ;  /* 0x00010003000075a7 */ /* 0x0022a400080211ff */
[----:B--2---:R-:W-:Y:S05]  /*c5f0*/  @!P1 NANOSLEEP.SYNCS 0x989680 ;  /* 0x009896800000995d */ /* 0x004fea0003900000 */
[----:B------:R-:W2:Y:S02]  /*c600*/  @!P1 SYNCS.PHASECHK.TRANS64 P1, [R0+URZ+0x100], R3 ;  /* 0x00010003000095a7 */ /* 0x000ea400080210ff */
[----:B--2---:R-:W-:Y:S05]  /*c610*/  @!P1 BRA `(.L_x_168) ;  /* 0xfffffffc00f09947 */ /* 0x004fea000383ffff */
[----:B------:R-:W-:Y:S05]  /*c620*/  BRA `(.L_x_169) ;  /* 0xffffff7800a07947 */ /* 0x000fea000383ffff */
.L_x_85:
[----:B--2---:R2:W3:Y:S02]  /*c630*/  SYNCS.PHASECHK.TRANS64.TRYWAIT P0, [R8+URZ+0xa0], R5 ;  /* 0x0000a005080075a7 */ /* 0x0044e400080011ff */
[----:B---3--:R-:W-:Y:S05]  /*c640*/  @!P0 NANOSLEEP.SYNCS 0x989680 ;  /* 0x009896800000895d */ /* 0x008fea0003900000 */
[----:B------:R-:W3:Y:S02]  /*c650*/  @!P0 SYNCS.PHASECHK.TRANS64 P0, [R8+URZ+0xa0], R5 ;  /* 0x0000a005080085a7 */ /* 0x000ee400080010ff */
[----:B---3--:R-:W-:Y:S05]  /*c660*/  @!P0 BRA `(.L_x_85) ;  /* 0xfffffffc00f08947 */ /* 0x008fea000383ffff */
[----:B------:R-:W-:Y:S05]  /*c670*/  BRA `(.L_x_170) ;  /* 0xffffff7c00d87947 */ /* 0x000fea000383ffff */
.L_x_88:
[----:B------:R-:W-:Y:S07]  /*c680*/  MOV R0, UR21 ;  /* 0x0000001500007c02 */ /* 0x000fee0008000f00 */
.L_x_171:
[----:B--2---:R2:W3:Y:S02]  /*c690*/  SYNCS.PHASECHK.TRANS64.TRYWAIT P1, [R0+URZ+0x98], R5 ;  /* 0x00009805000075a7 */ /* 0x0044e400080211ff */
[----:B---3--:R-:W-:Y:S05]  /*c6a0*/  @!P1 NANOSLEEP.SYNCS 0x989680 ;  /* 0x009896800000995d */ /* 0x008fea0003900000 */
[----:B------:R-:W3:Y:S02]  /*c6b0*/  @!P1 SYNCS.PHASECHK.TRANS64 P1, [R0+URZ+0x98], R5 ;  /* 0x00009805000095a7 */ /* 0x000ee400080210ff */
[----:B---3--:R-:W-:Y:S05]  /*c6c0*/  @!P1 BRA `(.L_x_171) ;  /* 0xfffffffc00f09947 */ /* 0x008fea000383ffff */
[----:B------:R-:W-:Y:S05]  /*c6d0*/  BRA `(.L_x_87) ;  /* 0xffffff8400547947 */ /* 0x000fea000383ffff */
.L_x_91:
[----:B--2---:R-:W-:Y:S07]  /*c6e0*/  MOV R5, UR21 ;  /* 0x0000001500057c02 */ /* 0x004fee0008000f00 */
.L_x_172:
[----:B--2---:R2:W3:Y:S02]  /*c6f0*/  SYNCS.PHASECHK.TRANS64.TRYWAIT P0, [R5+URZ+0x70], R4 ;  /* 0x00007004050075a7 */ /* 0x0044e400080011ff */
[----:B---3--:R-:W-:Y:S05]  /*c700*/  @!P0 NANOSLEEP.SYNCS 0x989680 ;  /* 0x009896800000895d */ /* 0x008fea0003900000 */
[----:B------:R-:W3:Y:S02]  /*c710*/  @!P0 SYNCS.PHASECHK.TRANS64 P0, [R5+URZ+0x70], R4 ;  /* 0x00007004050085a7 */ /* 0x000ee400080010ff */
[----:B---3--:R-:W-:Y:S05]  /*c720*/  @!P0 BRA `(.L_x_172) ;  /* 0xfffffffc00f08947 */ /* 0x008fea000383ffff */
[----:B------:R-:W-:Y:S05]  /*c730*/  BRA `(.L_x_173) ;  /* 0xffffff8400ac7947 */ /* 0x000fea000383ffff */
.L_x_92:
[----:B------:R-:W-:Y:S07]  /*c740*/  MOV R5, UR21 ;  /* 0x0000001500057c02 */ /* 0x000fee0008000f00 */
.L_x_174:
[----:B--2---:R2:W3:Y:S02]  /*c750*/  SYNCS.PHASECHK.TRANS64.TRYWAIT P0, [R5+URZ+0x78], R4 ;  /* 0x00007804050075a7 */ /* 0x0044e400080011ff */
[----:B---3--:R-:W-:Y:S05]  /*c760*/  @!P0 NANOSLEEP.SYNCS 0x989680 ;  /* 0x009896800000895d */ /* 0x008fea0003900000 */
[----:B------:R-:W3:Y:S02]  /*c770*/  @!P0 SYNCS.PHASECHK.TRANS64 P0, [R5+URZ+0x78], R4 ;  /* 0x00007804050085a7 */ /* 0x000ee400080010ff */
[----:B---3--:R-:W-:Y:S05]  /*c780*/  @!P0 BRA `(.L_x_174) ;  /* 0xfffffffc00f08947 */ /* 0x008fea000383ffff */
[----:B------:R-:W-:Y:S05]  /*c790*/  BRA `(.L_x_175) ;  /* 0xffffff8400e87947 */ /* 0x000fea000383ffff */
.L_x_93:
[----:B--2---:R-:W-:Y:S07]  /*c7a0*/  MOV R5, UR21 ;  /* 0x0000001500057c02 */ /* 0x004fee0008000f00 */
.L_x_176:
[----:B--2---:R2:W3:Y:S02]  /*c7b0*/  SYNCS.PHASECHK.TRANS64.TRYWAIT P0, [R5+URZ+0x80], R4 ;  /* 0x00008004050075a7 */ /* 0x0044e400080011ff */
[----:B---3--:R-:W-:Y:S05]  /*c7c0*/  @!P0 NANOSLEEP.SYNCS 0x989680 ;  /* 0x009896800000895d */ /* 0x008fea0003900000 */
[----:B------:R-:W3:Y:S02]  /*c7d0*/  @!P0 SYNCS.PHASECHK.TRANS64 P0, [R5+URZ+0x80], R4 ;  /* 0x00008004050085a7 */ /* 0x000ee400080010ff */
[----:B---3--:R-:W-:Y:S05]  /*c7e0*/  @!P0 BRA `(.L_x_176) ;  /* 0xfffffffc00f08947 */ /* 0x008fea000383ffff */
[----:B------:R-:W-:Y:S05]  /*c7f0*/  BRA `(.L_x_177) ;  /* 0xffffff8800307947 */ /* 0x000fea000383ffff */
.L_x_94:
[----:B--2---:R-:W-:Y:S07]  /*c800*/  MOV R5, UR21 ;  /* 0x0000001500057c02 */ /* 0x004fee0008000f00 */
.L_x_178:
[----:B--2---:R2:W3:Y:S02]  /*c810*/  SYNCS.PHASECHK.TRANS64.TRYWAIT P0, [R5+URZ+0x88], R4 ;  /* 0x00008804050075a7 */ /* 0x0044e400080011ff */
[----:B---3--:R-:W-:Y:S05]  /*c820*/  @!P0 NANOSLEEP.SYNCS 0x989680 ;  /* 0x009896800000895d */ /* 0x008fea0003900000 */
[----:B------:R-:W3:Y:S02]  /*c830*/  @!P0 SYNCS.PHASECHK.TRANS64 P0, [R5+URZ+0x88], R4 ;  /* 0x00008804050085a7 */ /* 0x000ee400080010ff */
[----:B---3--:R-:W-:Y:S05]  /*c840*/  @!P0 BRA `(.L_x_178) ;  /* 0xfffffffc00f08947 */ /* 0x008fea000383ffff */
[----:B------:R-:W-:Y:S05]  /*c850*/  BRA `(.L_x_179) ;  /* 0xffffff88007c7947 */ /* 0x000fea000383ffff */
.L_x_96:
[----:B------:R-:W-:-:S07]  /*c860*/  MOV R0, UR21 ;  /* 0x0000001500007c02 */ /* 0x000fce0008000f00 */
.L_x_180:
[----:B--2---:R2:W3:Y:S02]  /*c870*/  SYNCS.PHASECHK.TRANS64.TRYWAIT P0, [R0+URZ+0x70], R3 ;  /* 0x00007003000075a7 */ /* 0x0044e400080011ff */
[----:B---3--:R-:W-:Y:S05]  /*c880*/  @!P0 NANOSLEEP.SYNCS 0x989680 ;  /* 0x009896800000895d */ /* 0x008fea0003900000 */
[----:B------:R-:W3:Y:S02]  /*c890*/  @!P0 SYNCS.PHASECHK.TRANS64 P0, [R0+URZ+0x70], R3 ;  /* 0x00007003000085a7 */ /* 0x000ee400080010ff */
[----:B---3--:R-:W-:Y:S05]  /*c8a0*/  @!P0 BRA `(.L_x_180) ;  /* 0xfffffffc00f08947 */ /* 0x008fea000383ffff */
[----:B------:R-:W-:Y:S05]  /*c8b0*/  BRA `(.L_x_181) ;  /* 0xffffff8800f47947 */ /* 0x000fea000383ffff */
.L_x_97:
[----:B--2---:R-:W-:-:S07]  /*c8c0*/  MOV R0, UR21 ;  /* 0x0000001500007c02 */ /* 0x004fce0008000f00 */
.L_x_182:
[----:B--2---:R2:W3:Y:S02]  /*c8d0*/  SYNCS.PHASECHK.TRANS64.TRYWAIT P0, [R0+URZ+0x78], R3 ;  /* 0x00007803000075a7 */ /* 0x0044e400080011ff */
[----:B---3--:R-:W-:Y:S05]  /*c8e0*/  @!P0 NANOSLEEP.SYNCS 0x989680 ;  /* 0x009896800000895d */ /* 0x008fea0003900000 */
[----:B------:R-:W3:Y:S02]  /*c8f0*/  @!P0 SYNCS.PHASECHK.TRANS64 P0, [R0+URZ+0x78], R3 ;  /* 0x00007803000085a7 */ /* 0x000ee400080010ff */
[----:B---3--:R-:W-:Y:S05]  /*c900*/  @!P0 BRA `(.L_x_182) ;  /* 0xfffffffc00f08947 */ /* 0x008fea000383ffff */
[----:B------:R-:W-:Y:S05]  /*c910*/  BRA `(.L_x_183) ;  /* 0xffffff8800e47947 */ /* 0x000fea000383ffff */
.L_x_98:
[----:B--2---:R-:W-:-:S07]  /*c920*/  MOV R0, UR21 ;  /* 0x0000001500007c02 */ /* 0x004fce0008000f00 */
.L_x_184:
[----:B--2---:R2:W3:Y:S02]  /*c930*/  SYNCS.PHASECHK.TRANS64.TRYWAIT P0, [R0+URZ+0x80], R3 ;  /* 0x00008003000075a7 */ /* 0x0044e400080011ff */
[----:B---3--:R-:W-:Y:S05]  /*c940*/  @!P0 NANOSLEEP.SYNCS 0x989680 ;  /* 0x009896800000895d */ /* 0x008fea0003900000 */
[----:B------:R-:W3:Y:S02]  /*c950*/  @!P0 SYNCS.PHASECHK.TRANS64 P0, [R0+URZ+0x80], R3 ;  /* 0x00008003000085a7 */ /* 0x000ee400080010ff */
[----:B---3--:R-:W-:Y:S05]  /*c960*/  @!P0 BRA `(.L_x_184) ;  /* 0xfffffffc00f08947 */ /* 0x008fea000383ffff */
[----:B------:R-:W-:Y:S05]  /*c970*/  BRA `(.L_x_185) ;  /* 0xffffff8800d47947 */ /* 0x000fea000383ffff */
.L_x_100:
[----:B-1----:R1:W2:Y:S02]  /*c980*/  SYNCS.PHASECHK.TRANS64.TRYWAIT P0, [R3+URZ+0xa0], R0 ;  /* 0x0000a000030075a7 */ /* 0x0022a400080011ff */
[----:B--2---:R-:W-:Y:S05]  /*c990*/  @!P0 NANOSLEEP.SYNCS 0x989680 ;  /* 0x009896800000895d */ /* 0x004fea0003900000 */
[----:B------:R-:W2:Y:S02]  /*c9a0*/  @!P0 SYNCS.PHASECHK.TRANS64 P0, [R3+URZ+0xa0], R0 ;  /* 0x0000a000030085a7 */ /* 0x000ea400080010ff */
[----:B--2---:R-:W-:Y:S05]  /*c9b0*/  @!P0 BRA `(.L_x_100) ;  /* 0xfffffffc00f08947 */ /* 0x004fea000383ffff */
[----:B------:R-:W-:Y:S05]  /*c9c0*/  BRA `(.L_x_186) ;  /* 0xffffff8c00987947 */ /* 0x000fea000383ffff */
.L_x_111:
[----:B-1----:R1:W2:Y:S02]  /*c9d0*/  SYNCS.PHASECHK.TRANS64.TRYWAIT P1, [R3+URZ+0x50], R0 ;  /* 0x00005000030075a7 */ /* 0x0022a400080211ff */
[----:B--2---:R-:W-:Y:S05]  /*c9e0*/  @!P1 NANOSLEEP.SYNCS 0x989680 ;  /* 0x009896800000995d */ /* 0x004fea0003900000 */
[----:B------:R-:W2:Y:S02]  /*c9f0*/  @!P1 SYNCS.PHASECHK.TRANS64 P1, [R3+URZ+0x50], R0 ;  /* 0x00005000030095a7 */ /* 0x000ea400080210ff */
[----:B--2---:R-:W-:Y:S05]  /*ca00*/  @!P1 BRA `(.L_x_111) ;  /* 0xfffffffc00f09947 */ /* 0x004fea000383ffff */
[----:B------:R-:W-:Y:S05]  /*ca10*/  BRA `(.L_x_110) ;  /* 0xffffff9c001c7947 */ /* 0x000fea000383ffff */
.L_x_113:
[----:B--2---:R2:W4:Y:S02]  /*ca20*/  SYNCS.PHASECHK.TRANS64.TRYWAIT P0, [R145+URZ+0xc0], R2 ;  /* 0x0000c002910075a7 */ /* 0x00452400080011ff */
[----:B----4-:R-:W-:Y:S05]  /*ca30*/  @!P0 NANOSLEEP.SYNCS 0x989680 ;  /* 0x009896800000895d */ /* 0x010fea0003900000 */
[----:B------:R-:W4:Y:S02]  /*ca40*/  @!P0 SYNCS.PHASECHK.TRANS64 P0, [R145+URZ+0xc0], R2 ;  /* 0x0000c002910085a7 */ /* 0x000f2400080010ff */
[----:B----4-:R-:W-:Y:S05]  /*ca50*/  @!P0 BRA `(.L_x_113) ;  /* 0xfffffffc00f08947 */ /* 0x010fea000383ffff */
[----:B------:R-:W-:Y:S05]  /*ca60*/  BRA `(.L_x_112) ;  /* 0xffffff9c00787947 */ /* 0x000fea000383ffff */
.L_x_121:
[----:B--2---:R2:W3:Y:S02]  /*ca70*/  SYNCS.PHASECHK.TRANS64.TRYWAIT P0, [R107+URZ+0x50], R0 ;  /* 0x000050006b0075a7 */ /* 0x0044e400080011ff */
[----:B---3--:R-:W-:Y:S05]  /*ca80*/  @!P0 NANOSLEEP.SYNCS 0x989680 ;  /* 0x009896800000895d */ /* 0x008fea0003900000 */
[----:B------:R-:W3:Y:S02]  /*ca90*/  @!P0 SYNCS.PHASECHK.TRANS64 P0, [R107+URZ+0x50], R0 ;  /* 0x000050006b0085a7 */ /* 0x000ee400080010ff */
[----:B---3--:R-:W-:Y:S05]  /*caa0*/  @!P0 BRA `(.L_x_121) ;  /* 0xfffffffc00f08947 */ /* 0x008fea000383ffff */
[----:B------:R-:W-:Y:S05]  /*cab0*/  BRA `(.L_x_120) ;  /* 0xffffffb0007c7947 */ /* 0x000fea000383ffff */
.L_x_129:
[----:B--2---:R2:W3:Y:S02]  /*cac0*/  SYNCS.PHASECHK.TRANS64.TRYWAIT P0, [R0+URZ+0x50], R7 ;  /* 0x00005007000075a7 */ /* 0x0044e400080011ff */
[----:B---3--:R-:W-:Y:S05]  /*cad0*/  @!P0 NANOSLEEP.SYNCS 0x989680 ;  /* 0x009896800000895d */ /* 0x008fea0003900000 */
[----:B------:R-:W3:Y:S02]  /*cae0*/  @!P0 SYNCS.PHASECHK.TRANS64 P0, [R0+URZ+0x50], R7 ;  /* 0x00005007000085a7 */ /* 0x000ee400080010ff */
[----:B---3--:R-:W-:Y:S05]  /*caf0*/  @!P0 BRA `(.L_x_129) ;  /* 0xfffffffc00f08947 */ /* 0x008fea000383ffff */
[----:B------:R-:W-:Y:S05]  /*cb00*/  BRA `(.L_x_128) ;  /* 0xffffffc400d07947 */ /* 0x000fea000383ffff */
.L_x_137:
[----:B--2---:R2:W3:Y:S02]  /*cb10*/  SYNCS.PHASECHK.TRANS64.TRYWAIT P0, [R0+URZ+0x50], R5 ;  /* 0x00005005000075a7 */ /* 0x0044e400080011ff */
[----:B---3--:R-:W-:Y:S05]  /*cb20*/  @!P0 NANOSLEEP.SYNCS 0x989680 ;  /* 0x009896800000895d */ /* 0x008fea0003900000 */
[----:B------:R-:W3:Y:S02]  /*cb30*/  @!P0 SYNCS.PHASECHK.TRANS64 P0, [R0+URZ+0x50], R5 ;  /* 0x00005005000085a7 */ /* 0x000ee400080010ff */
[----:B---3--:R-:W-:Y:S05]  /*cb40*/  @!P0 BRA `(.L_x_137) ;  /* 0xfffffffc00f08947 */ /* 0x008fea000383ffff */
[----:B------:R-:W-:Y:S05]  /*cb50*/  BRA `(.L_x_136) ;  /* 0xffffffdc00307947 */ /* 0x000fea000383ffff */
        .weak           $__internal_0_$__cuda_sm10x_tcgen05_guardrail_trap_col_being_dealloced_not_returned_by_alloc
        .type           $__internal_0_$__cuda_sm10x_tcgen05_guardrail_trap_col_being_dealloced_not_returned_by_alloc,@function
        .size           $__internal_0_$__cuda_sm10x_tcgen05_guardrail_trap_col_being_dealloced_not_returned_by_alloc,($__internal_1_$__cuda_sm10x_tcgen05_guardrail_trap_phase_invalid_during_alloc - $__internal_0_$__cuda_sm10x_tcgen05_guardrail_trap_col_being_dealloced_not_returned_by_alloc)
$__internal_0_$__cuda_sm10x_tcgen05_guardrail_trap_col_being_dealloced_not_returned_by_alloc:
[----:B------:R-:W-:Y:S05]  /*cb60*/  BPT.TRAP 0x1 ;  /* 0x000000040000795c */ /* 0x000fea0000300000 */
[----:B------:R-:W-:-:S04]  /*cb70*/  HFMA2 R3, -RZ, RZ, 0, 0 ;  /* 0x00000000ff037431 */ /* 0x000fc800000001ff */
[----:B------:R-:W-:Y:S05]  /*cb80*/  RET.REL.NODEC R2 `(_ZN7cutlass13device_kernelINS_4gemm6kernel13GemmUniversalIN4cute5tupleIJiiiiEEENS1_10collective13CollectiveMmaINS1_35MainloopSm100TmaUmmaWarpSpecializedILi5ELi2ELi2ENS5_IJNS4_1CILi4EEENSA_ILi1EEESC_EEEEENS5_IJNSA_ILi256EEESF_NSA_ILi128EEEEEEaNS5_IJlSC_lEEEaSI_NS4_8TiledMMAINS4_8MMA_AtomIJNS4_21SM100_MMA_S8_2x1SM_SSIaaiLi256ELi256ELNS4_4UMMA5MajorE0ELSN_0ELNSM_8SaturateE0EEEEEENS4_6LayoutINS5_IJSC_SC_SC_EEENS5_IJNSA_ILi0EEEST_ST_EEEEENS5_IJNS4_10UnderscoreESW_SW_EEEEENS4_18SM100_TMA_2SM_LOADENS4_14ComposedLayoutINS4_7SwizzleILi3ELi4ELi3EEENS4_18smem_ptr_flag_bitsILi8EEENSR_INS5_IJNSA_ILi8EEESG_EEENS5_IJSG_SC_EEEEEEEvNS4_8identityENS4_28SM100_TMA_2SM_LOAD_MULTICASTES19_vS1A_EENS_8epilogue10collective18CollectiveEpilogueINS1D_23Sm100TmaWarpSpecializedILi4ELi2ELi64ELb0ELb0EEEJNS5_IJSG_SF_SG_EEENS5_IJNSR_ISG_SC_EENSR_INSA_ILi64EEESC_EEEEEaSI_aSI_NS1D_6fusion15FusionCallbacksIS1H_NS1N_17LinearCombinationIaiaiLNS_15FloatRoundStyleE2EEES1I_S1M_JEEENS4_5SM1004TMEM4LOAD26SM100_TMEM_LOAD_32dp32b64xENS4_13SM90_TMA_LOADENS10_INS11_ILi2ELi4ELi3EEES14_NSR_INS5_IJS15_S1K_EEENS5_IJS1K_SC_EEEEEEENS4_39AutoVectorizingCopyWithAssumedAlignmentILi128EEENS4_14SM90_TMA_STOREES22_S24_S24_EEEvvEEEEvNT_6ParamsE) ;  /* 0xffffff34021c7950 */ /* 0x000fea0003c3ffff */
        .weak           $__internal_1_$__cuda_sm10x_tcgen05_guardrail_trap_phase_invalid_during_alloc
        .type           $__internal_1_$__cuda_sm10x_tcgen05_guardrail_trap_phase_invalid_during_alloc,@function
        .size           $__internal_1_$__cuda_sm10x_tcgen05_guardrail_trap_phase_invalid_during_alloc,($__internal_2_$__cuda_sm10x_tcgen05_guardrail_trap_unallocated_columns_being_dealloced - $__internal_1_$__cuda_sm10x_tcgen05_guardrail_trap_phase_invalid_during_alloc)
$__internal_1_$__cuda_sm10x_tcgen05_guardrail_trap_phase_invalid_during_alloc:
[----:B------:R-:W-:Y:S05]  /*cb90*/  BPT.TRAP 0x1 ;  /* 0x000000040000795c */ /* 0x000fea0000300000 */
[----:B------:R-:W-:-:S04]  /*cba0*/  MOV R5, 0x0 ;  /* 0x0000000000057802 */ /* 0x000fc80000000f00 */
[----:B------:R-:W-:Y:S05]  /*cbb0*/  RET.REL.NODEC R4 `(_ZN7cutlass13device_kernelINS_4gemm6kernel13GemmUniversalIN4cute5tupleIJiiiiEEENS1_10collective13CollectiveMmaINS1_35MainloopSm100TmaUmmaWarpSpecializedILi5ELi2ELi2ENS5_IJNS4_1CILi4EEENSA_ILi1EEESC_EEEEENS5_IJNSA_ILi256EEESF_NSA_ILi128EEEEEEaNS5_IJlSC_lEEEaSI_NS4_8TiledMMAINS4_8MMA_AtomIJNS4_21SM100_MMA_S8_2x1SM_SSIaaiLi256ELi256ELNS4_4UMMA5MajorE0ELSN_0ELNSM_8SaturateE0EEEEEENS4_6LayoutINS5_IJSC_SC_SC_EEENS5_IJNSA_ILi0EEEST_ST_EEEEENS5_IJNS4_10UnderscoreESW_SW_EEEEENS4_18SM100_TMA_2SM_LOADENS4_14ComposedLayoutINS4_7SwizzleILi3ELi4ELi3EEENS4_18smem_ptr_flag_bitsILi8EEENSR_INS5_IJNSA_ILi8EEESG_EEENS5_IJSG_SC_EEEEEEEvNS4_8identityENS4_28SM100_TMA_2SM_LOAD_MULTICASTES19_vS1A_EENS_8epilogue10collective18CollectiveEpilogueINS1D_23Sm100TmaWarpSpecializedILi4ELi2ELi64ELb0ELb0EEEJNS5_IJSG_SF_SG_EEENS5_IJNSR_ISG_SC_EENSR_INSA_ILi64EEESC_EEEEEaSI_aSI_NS1D_6fusion15FusionCallbacksIS1H_NS1N_17LinearCombinationIaiaiLNS_15FloatRoundStyleE2EEES1I_S1M_JEEENS4_5SM1004TMEM4LOAD26SM100_TMEM_LOAD_32dp32b64xENS4_13SM90_TMA_LOADENS10_INS11_ILi2ELi4ELi3EEES14_NSR_INS5_IJS15_S1K_EEENS5_IJS1K_SC_EEEEEEENS4_39AutoVectorizingCopyWithAssumedAlignmentILi128EEENS4_14SM90_TMA_STOREES22_S24_S24_EEEvvEEEEvNT_6ParamsE) ;  /* 0xffffff3404107950 */ /* 0x000fea0003c3ffff */
        .weak           $__internal_2_$__cuda_sm10x_tcgen05_guardrail_trap_unallocated_columns_being_dealloced
        .type           $__internal_2_$__cuda_sm10x_tcgen05_guardrail_trap_unallocated_columns_being_dealloced,@function
        .size           $__internal_2_$__cuda_sm10x_tcgen05_guardrail_trap_unallocated_columns_being_dealloced,(.L_x_188 - $__internal_2_$__cuda_sm10x_tcgen05_guardrail_trap_unallocated_columns_being_dealloced)
$__internal_2_$__cuda_sm10x_tcgen05_guardrail_trap_unallocated_columns_being_dealloced:
[----:B------:R-:W-:Y:S05]  /*cbc0*/  BPT.TRAP 0x1 ;  /* 0x000000040000795c */ /* 0x000fea0000300000 */
[----:B------:R-:W-:-:S04]  /*cbd0*/  HFMA2 R3, -RZ, RZ, 0, 0 ;  /* 0x00000000ff037431 */ /* 0x000fc800000001ff */
[----:B------:R-:W-:Y:S05]  /*cbe0*/  RET.REL.NODEC R2 `(_ZN7cutlass13device_kernelINS_4gemm6kernel13GemmUniversalIN4cute5tupleIJiiiiEEENS1_10collective13CollectiveMmaINS1_35MainloopSm100TmaUmmaWarpSpecializedILi5ELi2ELi2ENS5_IJNS4_1CILi4EEENSA_ILi1EEESC_EEEEENS5_IJNSA_ILi256EEESF_NSA_ILi128EEEEEEaNS5_IJlSC_lEEEaSI_NS4_8TiledMMAINS4_8MMA_AtomIJNS4_21SM100_MMA_S8_2x1SM_SSIaaiLi256ELi256ELNS4_4UMMA5MajorE0ELSN_0ELNSM_8SaturateE0EEEEEENS4_6LayoutINS5_IJSC_SC_SC_EEENS5_IJNSA_ILi0EEEST_ST_EEEEENS5_IJNS4_10UnderscoreESW_SW_EEEEENS4_18SM100_TMA_2SM_LOADENS4_14ComposedLayoutINS4_7SwizzleILi3ELi4ELi3EEENS4_18smem_ptr_flag_bitsILi8EEENSR_INS5_IJNSA_ILi8EEESG_EEENS5_IJSG_SC_EEEEEEEvNS4_8identityENS4_28SM100_TMA_2SM_LOAD_MULTICASTES19_vS1A_EENS_8epilogue10collective18CollectiveEpilogueINS1D_23Sm100TmaWarpSpecializedILi4ELi2ELi64ELb0ELb0EEEJNS5_IJSG_SF_SG_EEENS5_IJNSR_ISG_SC_EENSR_INSA_ILi64EEESC_EEEEEaSI_aSI_NS1D_6fusion15FusionCallbacksIS1H_NS1N_17LinearCombinationIaiaiLNS_15FloatRoundStyleE2EEES1I_S1M_JEEENS4_5SM1004TMEM4LOAD26SM100_TMEM_LOAD_32dp32b64xENS4_13SM90_TMA_LOADENS10_INS11_ILi2ELi4ELi3EEES14_NSR_INS5_IJS15_S1K_EEENS5_IJS1K_SC_EEEEEEENS4_39AutoVectorizingCopyWithAssumedAlignmentILi128EEENS4_14SM90_TMA_STOREES22_S24_S24_EEEvvEEEEvNT_6ParamsE) ;  /* 0xffffff3402047950 */ /* 0x000fea0003c3ffff */
.L_x_187:
[----:B------:R-:W-:-:S00]  /*cbf0*/  BRA `(.L_x_187) ;  /* 0xfffffffc00fc7947 */ /* 0x000fc0000383ffff */
[----:B------:R-:W-:-:S00]  /*cc00*/  NOP ;  /* 0x0000000000007918 */ /* 0x000fc00000000000 */
[----:B------:R-:W-:-:S00]  /*cc10*/  NOP ;  /* 0x0000000000007918 */ /* 0x000fc00000000000 */
[----:B------:R-:W-:-:S00]  /*cc20*/  NOP ;  /* 0x0000000000007918 */ /* 0x000fc00000000000 */
[----:B------:R-:W-:-:S00]  /*cc30*/  NOP ;  /* 0x0000000000007918 */ /* 0x000fc00000000000 */
[----:B------:R-:W-:-:S00]  /*cc40*/  NOP ;  /* 0x0000000000007918 */ /* 0x000fc00000000000 */
[----:B------:R-:W-:-:S00]  /*cc50*/  NOP ;  /* 0x0000000000007918 */ /* 0x000fc00000000000 */
[----:B------:R-:W-:-:S00]  /*cc60*/  NOP ;  /* 0x0000000000007918 */ /* 0x000fc00000000000 */
[----:B------:R-:W-:-:S00]  /*cc70*/  NOP ;  /* 0x0000000000007918 */ /* 0x000fc00000000000 */
.L_x_188:


//--------------------- .nv.global.init           --------------------------
	.section	.nv.global.init,"aw",@progbits
.nv.global.init:
	.type		$str$27,@object
	.size		$str$27,($str$28 - $str$27)
$str$27:
        /*0000*/ 	.byte	0x28, 0x61, 0x64, 0x64, 0x72, 0x65, 0x73, 0x73, 0x20, 0x26, 0x20, 0x6d, 0x61, 0x73, 0x6b, 0x29
        /*0010*/ 	.byte	0x20, 0x3d, 0x3d, 0x20, 0x30, 0x00
	.type		$str$28,@object
	.size		$str$28,($str$26 - $str$28)
$str$28:
        /*0016*/ 	.byte	0x2f, 0x74, 0x6d, 0x70, 0x2f, 0x63, 0x75, 0x74, 0x6c, 0x61, 0x73, 0x73, 0x5f, 0x73, 0x77, 0x65
        /*0026*/ 	.byte	0x65, 0x70, 0x5f, 0x73, 0x72, 0x63, 0x2f, 0x69, 0x6e, 0x63, 0x6c, 0x75, 0x64, 0x65, 0x2f, 0x63
        /*0036*/ 	.byte	0x75, 0x74, 0x65, 0x2f, 0x70, 0x6f, 0x69, 0x6e, 0x74, 0x65, 0x72, 0x5f, 0x66, 0x6c, 0x61, 0x67
        /*0046*/ 	.byte	0x67, 0x65, 0x64, 0x2e, 0x68, 0x70, 0x70, 0x00
	.type		$str$26,@object
	.size		$str$26,($str$25 - $str$26)
$str$26:
        /*004e*/ 	.byte	0x2f, 0x74, 0x6d, 0x70, 0x2f, 0x63, 0x75, 0x74, 0x6c, 0x61, 0x73, 0x73, 0x5f, 0x73, 0x77, 0x65
        /*005e*/ 	.byte	0x65, 0x70, 0x5f, 0x73, 0x72, 0x63, 0x2f, 0x69, 0x6e, 0x63, 0x6c, 0x75, 0x64, 0x65, 0x2f, 0x63
        /*006e*/ 	.byte	0x75, 0x74, 0x65, 0x2f, 0x61, 0x74, 0x6f, 0x6d, 0x2f, 0x63, 0x6f, 0x70, 0x79, 0x5f, 0x74, 0x72
        /*007e*/ 	.byte	0x61, 0x69, 0x74, 0x73, 0x5f, 0x73, 0x6d, 0x31, 0x30, 0x30, 0x2e, 0x68, 0x70, 0x70, 0x00
	.type		$str$25,@object
	.size		$str$25,(__unnamed_1 - $str$25)
$str$25:
        /*008d*/ 	.byte	0x28, 0x28, 0x75, 0x69, 0x6e, 0x74, 0x33, 0x32, 0x5f, 0x74, 0x28, 0x74, 0x68, 0x72, 0x65, 0x61
        /*009d*/ 	.byte	0x64, 0x49, 0x64, 0x78, 0x2e, 0x78, 0x29, 0x20, 0x2f, 0x20, 0x33, 0x32, 0x29, 0x20, 0x25, 0x20
        /*00ad*/ 	.byte	0x34, 0x29, 0x20, 0x3d, 0x3d, 0x20, 0x28, 0x28, 0x28, 0x74, 0x6d, 0x65, 0x6d, 0x5f, 0x61, 0x64
        /*00bd*/ 	.byte	0x64, 0x72, 0x20, 0x3e, 0x3e, 0x20, 0x31, 0x36, 0x29, 0x20, 0x2f, 0x20, 0x33, 0x32, 0x29, 0x20
        /*00cd*/ 	.byte	0x25, 0x20, 0x34, 0x29, 0x00
	.type		__unnamed_1,@object
	.size		__unnamed_1,(__unnamed_2 - __unnamed_1)
__unnamed_1:
        /*00d2*/ 	.byte	0x61, 0x75, 0x74, 0x6f, 0x20, 0x63, 0x75, 0x74, 0x65, 0x3a, 0x3a, 0x61, 0x73, 0x5f, 0x70, 0x6f
        /* <DEDUP_REMOVED lines=24> */
        /*0262*/ 	.byte	0x5d, 0x00
	.type		__unnamed_2,@object
	.size		__unnamed_2,(__unnamed_3 - __unnamed_2)
__unnamed_2:
        /* <DEDUP_REMOVED lines=26> */
	.type		__unnamed_3,@object
	.size		__unnamed_3,(.L_3 - __unnamed_3)
__unnamed_3:
        /* <DEDUP_REMOVED lines=42> */
        /*0696*/ 	.byte	0x43, 0x3c, 0x30, 0x3e, 0x3e, 0x3e, 0x3e, 0x5d, 0x00
.L_3:


//--------------------- .nv.shared._ZN7cutlass13device_kernelINS_4gemm6kernel13GemmUniversalIN4cute5tupleIJiiiiEEENS1_10collective13CollectiveMmaINS1_35MainloopSm100TmaUmmaWarpSpecializedILi5ELi2ELi2ENS5_IJNS4_1CILi4EEENSA_ILi1EEESC_EEEEENS5_IJNSA_ILi256EEESF_NSA_ILi128EEEEEEaNS5_IJlSC_lEEEaSI_NS4_8TiledMMAINS4_8MMA_AtomIJNS4_21SM100_MMA_S8_2x1SM_SSIaaiLi256ELi256ELNS4_4UMMA5MajorE0ELSN_0ELNSM_8SaturateE0EEEEEENS4_6LayoutINS5_IJSC_SC_SC_EEENS5_IJNSA_ILi0EEEST_ST_EEEEENS5_IJNS4_10UnderscoreESW_SW_EEEEENS4_18SM100_TMA_2SM_LOADENS4_14ComposedLayoutINS4_7SwizzleILi3ELi4ELi3EEENS4_18smem_ptr_flag_bitsILi8EEENSR_INS5_IJNSA_ILi8EEESG_EEENS5_IJSG_SC_EEEEEEEvNS4_8identityENS4_28SM100_TMA_2SM_LOAD_MULTICASTES19_vS1A_EENS_8epilogue10collective18CollectiveEpilogueINS1D_23Sm100TmaWarpSpecializedILi4ELi2ELi64ELb0ELb0EEEJNS5_IJSG_SF_SG_EEENS5_IJNSR_ISG_SC_EENSR_INSA_ILi64EEESC_EEEEEaSI_aSI_NS1D_6fusion15FusionCallbacksIS1H_NS1N_17LinearCombinationIaiaiLNS_15FloatRoundStyleE2EEES1I_S1M_JEEENS4_5SM1004TMEM4LOAD26SM100_TMEM_LOAD_32dp32b64xENS4_13SM90_TMA_LOADENS10_INS11_ILi2ELi4ELi3EEES14_NSR_INS5_IJS15_S1K_EEENS5_IJS1K_SC_EEEEEEENS4_39AutoVectorizingCopyWithAssumedAlignmentILi128EEENS4_14SM90_TMA_STOREES22_S24_S24_EEEvvEEEEvNT_6ParamsE --------------------------
	.section	.nv.shared._ZN7cutlass13device_kernelINS_4gemm6kernel13GemmUniversalIN4cute5tupleIJiiiiEEENS1_10collective13CollectiveMmaINS1_35MainloopSm100TmaUmmaWarpSpecializedILi5ELi2ELi2ENS5_IJNS4_1CILi4EEENSA_ILi1EEESC_EEEEENS5_IJNSA_ILi256EEESF_NSA_ILi128EEEEEEaNS5_IJlSC_lEEEaSI_NS4_8TiledMMAINS4_8MMA_AtomIJNS4_21SM100_MMA_S8_2x1SM_SSIaaiLi256ELi256ELNS4_4UMMA5MajorE0ELSN_0ELNSM_8SaturateE0EEEEEENS4_6LayoutINS5_IJSC_SC_SC_EEENS5_IJNSA_ILi0EEEST_ST_EEEEENS5_IJNS4_10UnderscoreESW_SW_EEEEENS4_18SM100_TMA_2SM_LOADENS4_14ComposedLayoutINS4_7SwizzleILi3ELi4ELi3EEENS4_18smem_ptr_flag_bitsILi8EEENSR_INS5_IJNSA_ILi8EEESG_EEENS5_IJSG_SC_EEEEEEEvNS4_8identityENS4_28SM100_TMA_2SM_LOAD_MULTICASTES19_vS1A_EENS_8epilogue10collective18CollectiveEpilogueINS1D_23Sm100TmaWarpSpecializedILi4ELi2ELi64ELb0ELb0EEEJNS5_IJSG_SF_SG_EEENS5_IJNSR_ISG_SC_EENSR_INSA_ILi64EEESC_EEEEEaSI_aSI_NS1D_6fusion15FusionCallbacksIS1H_NS1N_17LinearCombinationIaiaiLNS_15FloatRoundStyleE2EEES1I_S1M_JEEENS4_5SM1004TMEM4LOAD26SM100_TMEM_LOAD_32dp32b64xENS4_13SM90_TMA_LOADENS10_INS11_ILi2ELi4ELi3EEES14_NSR_INS5_IJS15_S1K_EEENS5_IJS1K_SC_EEEEEEENS4_39AutoVectorizingCopyWithAssumedAlignmentILi128EEENS4_14SM90_TMA_STOREES22_S24_S24_EEEvvEEEEvNT_6ParamsE,"aw",@nobits
	.sectionflags	@""
	.align	16
	.zero		1024


//--------------------- .nv.shared.reserved.0     --------------------------
	.section	.nv.shared.reserved.0,"aw",@nobits
	.weak		__nv_reservedSMEM_offset_0_alias
	.size		__nv_reservedSMEM_offset_0_alias, 0, 64
	.other		__nv_reservedSMEM_offset_0_alias,@"STO_CUDA_RESERVED_SHARED STV_DEFAULT"
__nv_reservedSMEM_offset_0_alias:
	.zero		0
.nv.shared.reserved.0:
	.zero		64
	.weak		__nv_reservedSMEM_tcgen05_partition
	.type		__nv_reservedSMEM_tcgen05_partition,@object
	.size		__nv_reservedSMEM_tcgen05_partition,(.L_0 - __nv_reservedSMEM_tcgen05_partition)
__nv_reservedSMEM_tcgen05_partition:
	.zero		32
.L_0:


//--------------------- .nv.global                --------------------------
	.section	.nv.global,"aw",@nobits
.nv.global:
	.type		_ZN40_INTERNAL_aca5756b_4_k_cu_c194a223_307994cute1_E,@object
	.size		_ZN40_INTERNAL_aca5756b_4_k_cu_c194a223_307994cute1_E,(_ZN40_INTERNAL_aca5756b_4_k_cu_c194a223_307994cuda3std3__45__cpo6cbeginE - _ZN40_INTERNAL_aca5756b_4_k_cu_c194a223_307994cute1_E)
_ZN40_INTERNAL_aca5756b_4_k_cu_c194a223_307994cute1_E:
	.zero		1
	.type		_ZN40_INTERNAL_aca5756b_4_k_cu_c194a223_307994cuda3std3__45__cpo6cbeginE,@object
	.size		_ZN40_INTERNAL_aca5756b_4_k_cu_c194a223_307994cuda3std3__45__cpo6cbeginE,(_ZN40_INTERNAL_aca5756b_4_k_cu_c194a223_307994cuda3std3__48in_placeE - _ZN40_INTERNAL_aca5756b_4_k_cu_c194a223_307994cuda3std3__45__cpo6cbeginE)
_ZN40_INTERNAL_aca5756b_4_k_cu_c194a223_307994cuda3std3__45__cpo6cbeginE:
	.zero		1
	.type		_ZN40_INTERNAL_aca5756b_4_k_cu_c194a223_307994cuda3std3__48in_placeE,@object
	.size		_ZN40_INTERNAL_aca5756b_4_k_cu_c194a223_307994cuda3std3__48in_placeE,(_ZN40_INTERNAL_aca5756b_4_k_cu_c194a223_307994cuda3std6ranges3__45__cpo9iter_moveE - _ZN40_INTERNAL_aca5756b_4_k_cu_c194a223_307994cuda3std3__48in_placeE)
_ZN40_INTERNAL_aca5756b_4_k_cu_c194a223_307994cuda3std3__48in_placeE:
	.zero		1
	.type		_ZN40_INTERNAL_aca5756b_4_k_cu_c194a223_307994cuda3std6ranges3__45__cpo9iter_moveE,@object
	.size		_ZN40_INTERNAL_aca5756b_4_k_cu_c194a223_307994cuda3std6ranges3__45__cpo9iter_moveE,(_ZN40_INTERNAL_aca5756b_4_k_cu_c194a223_307994cuda3std3__45__cpo5beginE - _ZN40_INTERNAL_aca5756b_4_k_cu_c194a223_307994cuda3std6ranges3__45__cpo9iter_moveE)
_ZN40_INTERNAL_aca5756b_4_k_cu_c194a223_307994cuda3std6ranges3__45__cpo9iter_moveE:
	.zero		1
	.type		_ZN40_INTERNAL_aca5756b_4_k_cu_c194a223_307994cuda3std3__45__cpo5beginE,@object
	.size		_ZN40_INTERNAL_aca5756b_4_k_cu_c194a223_307994cuda3std3__45__cpo5beginE,(_ZN40_INTERNAL_aca5756b_4_k_cu_c194a223_307994cuda3std3__442_GLOBAL__N__aca5756b_4_k_cu_c194a223_307996ignoreE - _ZN40_INTERNAL_aca5756b_4_k_cu_c194a223_307994cuda3std3__45__cpo5beginE)
_ZN40_INTERNAL_aca5756b_4_k_cu_c194a223_307994cuda3std3__45__cpo5beginE:
	.zero		1
	.type		_ZN40_INTERNAL_aca5756b_4_k_cu_c194a223_307994cuda3std3__442_GLOBAL__N__aca5756b_4_k_cu_c194a223_307996ignoreE,@object
	.size		_ZN40_INTERNAL_aca5756b_4_k_cu_c194a223_307994cuda3std3__442_GLOBAL__N__aca5756b_4_k_cu_c194a223_307996ignoreE,(_ZN40_INTERNAL_aca5756b_4_k_cu_c194a223_307994cute7productE - _ZN40_INTERNAL_aca5756b_4_k_cu_c194a223_307994cuda3std3__442_GLOBAL__N__aca5756b_4_k_cu_c194a223_307996ignoreE)
_ZN40_INTERNAL_aca5756b_4_k_cu_c194a223_307994cuda3std3__442_GLOBAL__N__aca5756b_4_k_cu_c194a223_307996ignoreE:
	.zero		1
	.type		_ZN40_INTERNAL_aca5756b_4_k_cu_c194a223_307994cute7productE,@object
	.size		_ZN40_INTERNAL_aca5756b_4_k_cu_c194a223_307994cute7productE,(_ZN40_INTERNAL_aca5756b_4_k_cu_c194a223_307994cuda3std3__45__cpo3endE - _ZN40_INTERNAL_aca5756b_4_k_cu_c194a223_307994cute7productE)
_ZN40_INTERNAL_aca5756b_4_k_cu_c194a223_307994cute7productE:
	.zero		1
	.type		_ZN40_INTERNAL_aca5756b_4_k_cu_c194a223_307994cuda3std3__45__cpo3endE,@object
	.size		_ZN40_INTERNAL_aca5756b_4_k_cu_c194a223_307994cuda3std3__45__cpo3endE,(_ZN40_INTERNAL_aca5756b_4_k_cu_c194a223_307994cuda3std3__419piecewise_constructE - _ZN40_INTERNAL_aca5756b_4_k_cu_c194a223_307994cuda3std3__45__cpo3endE)
_ZN40_INTERNAL_aca5756b_4_k_cu_c194a223_307994cuda3std3__45__cpo3endE:
	.zero		1
	.type		_ZN40_INTERNAL_aca5756b_4_k_cu_c194a223_307994cuda3std3__419piecewise_constructE,@object
	.size		_ZN40_INTERNAL_aca5756b_4_k_cu_c194a223_307994cuda3std3__419piecewise_constructE,(_ZN40_INTERNAL_aca5756b_4_k_cu_c194a223_307994cuda3std3__45__cpo4cendE - _ZN40_INTERNAL_aca5756b_4_k_cu_c194a223_307994cuda3std3__419piecewise_constructE)
_ZN40_INTERNAL_aca5756b_4_k_cu_c194a223_307994cuda3std3__419piecewise_constructE:
	.zero		1
	.type		_ZN40_INTERNAL_aca5756b_4_k_cu_c194a223_307994cuda3std3__45__cpo4cendE,@object
	.size		_ZN40_INTERNAL_aca5756b_4_k_cu_c194a223_307994cuda3std3__45__cpo4cendE,(_ZN40_INTERNAL_aca5756b_4_k_cu_c194a223_307994cuda3std6ranges3__45__cpo4swapE - _ZN40_INTERNAL_aca5756b_4_k_cu_c194a223_307994cuda3std3__45__cpo4cendE)
_ZN40_INTERNAL_aca5756b_4_k_cu_c194a223_307994cuda3std3__45__cpo4cendE:
	.zero		1
	.type		_ZN40_INTERNAL_aca5756b_4_k_cu_c194a223_307994cuda3std6ranges3__45__cpo4swapE,@object
	.size		_ZN40_INTERNAL_aca5756b_4_k_cu_c194a223_307994cuda3std6ranges3__45__cpo4swapE,(.L_11 - _ZN40_INTERNAL_aca5756b_4_k_cu_c194a223_307994cuda3std6ranges3__45__cpo4swapE)
_ZN40_INTERNAL_aca5756b_4_k_cu_c194a223_307994cuda3std6ranges3__45__cpo4swapE:
	.zero		1
.L_11:


//--------------------- .nv.constant0._ZN7cutlass13device_kernelINS_4gemm6kernel13GemmUniversalIN4cute5tupleIJiiiiEEENS1_10collective13CollectiveMmaINS1_35MainloopSm100TmaUmmaWarpSpecializedILi5ELi2ELi2ENS5_IJNS4_1CILi4EEENSA_ILi1EEESC_EEEEENS5_IJNSA_ILi256EEESF_NSA_ILi128EEEEEEaNS5_IJlSC_lEEEaSI_NS4_8TiledMMAINS4_8MMA_AtomIJNS4_21SM100_MMA_S8_2x1SM_SSIaaiLi256ELi256ELNS4_4UMMA5MajorE0ELSN_0ELNSM_8SaturateE0EEEEEENS4_6LayoutINS5_IJSC_SC_SC_EEENS5_IJNSA_ILi0EEEST_ST_EEEEENS5_IJNS4_10UnderscoreESW_SW_EEEEENS4_18SM100_TMA_2SM_LOADENS4_14ComposedLayoutINS4_7SwizzleILi3ELi4ELi3EEENS4_18smem_ptr_flag_bitsILi8EEENSR_INS5_IJNSA_ILi8EEESG_EEENS5_IJSG_SC_EEEEEEEvNS4_8identityENS4_28SM100_TMA_2SM_LOAD_MULTICASTES19_vS1A_EENS_8epilogue10collective18CollectiveEpilogueINS1D_23Sm100TmaWarpSpecializedILi4ELi2ELi64ELb0ELb0EEEJNS5_IJSG_SF_SG_EEENS5_IJNSR_ISG_SC_EENSR_INSA_ILi64EEESC_EEEEEaSI_aSI_NS1D_6fusion15FusionCallbacksIS1H_NS1N_17LinearCombinationIaiaiLNS_15FloatRoundStyleE2EEES1I_S1M_JEEENS4_5SM1004TMEM4LOAD26SM100_TMEM_LOAD_32dp32b64xENS4_13SM90_TMA_LOADENS10_INS11_ILi2ELi4ELi3EEES14_NSR_INS5_IJS15_S1K_EEENS5_IJS1K_SC_EEEEEEENS4_39AutoVectorizingCopyWithAssumedAlignmentILi128EEENS4_14SM90_TMA_STOREES22_S24_S24_EEEvvEEEEvNT_6ParamsE --------------------------
	.section	.nv.constant0._ZN7cutlass13device_kernelINS_4gemm6kernel13GemmUniversalIN4cute5tupleIJiiiiEEENS1_10collective13CollectiveMmaINS1_35MainloopSm100TmaUmmaWarpSpecializedILi5ELi2ELi2ENS5_IJNS4_1CILi4EEENSA_ILi1EEESC_EEEEENS5_IJNSA_ILi256EEESF_NSA_ILi128EEEEEEaNS5_IJlSC_lEEEaSI_NS4_8TiledMMAINS4_8MMA_AtomIJNS4_21SM100_MMA_S8_2x1SM_SSIaaiLi256ELi256ELNS4_4UMMA5MajorE0ELSN_0ELNSM_8SaturateE0EEEEEENS4_6LayoutINS5_IJSC_SC_SC_EEENS5_IJNSA_ILi0EEEST_ST_EEEEENS5_IJNS4_10UnderscoreESW_SW_EEEEENS4_18SM100_TMA_2SM_LOADENS4_14ComposedLayoutINS4_7SwizzleILi3ELi4ELi3EEENS4_18smem_ptr_flag_bitsILi8EEENSR_INS5_IJNSA_ILi8EEESG_EEENS5_IJSG_SC_EEEEEEEvNS4_8identityENS4_28SM100_TMA_2SM_LOAD_MULTICASTES19_vS1A_EENS_8epilogue10collective18CollectiveEpilogueINS1D_23Sm100TmaWarpSpecializedILi4ELi2ELi64ELb0ELb0EEEJNS5_IJSG_SF_SG_EEENS5_IJNSR_ISG_SC_EENSR_INSA_ILi64EEESC_EEEEEaSI_aSI_NS1D_6fusion15FusionCallbacksIS1H_NS1N_17LinearCombinationIaiaiLNS_15FloatRoundStyleE2EEES1I_S1M_JEEENS4_5SM1004TMEM4LOAD26SM100_TMEM_LOAD_32dp32b64xENS4_13SM90_TMA_LOADENS10_INS11_ILi2ELi4ELi3EEES14_NSR_INS5_IJS15_S1K_EEENS5_IJS1K_SC_EEEEEEENS4_39AutoVectorizingCopyWithAssumedAlignmentILi128EEENS4_14SM90_TMA_STOREES22_S24_S24_EEEvvEEEEvNT_6ParamsE,"a",@progbits
	.sectionflags	@""
	.align	4
.nv.constant0._ZN7cutlass13device_kernelINS_4gemm6kernel13GemmUniversalIN4cute5tupleIJiiiiEEENS1_10collective13CollectiveMmaINS1_35MainloopSm100TmaUmmaWarpSpecializedILi5ELi2ELi2ENS5_IJNS4_1CILi4EEENSA_ILi1EEESC_EEEEENS5_IJNSA_ILi256EEESF_NSA_ILi128EEEEEEaNS5_IJlSC_lEEEaSI_NS4_8TiledMMAINS4_8MMA_AtomIJNS4_21SM100_MMA_S8_2x1SM_SSIaaiLi256ELi256ELNS4_4UMMA5MajorE0ELSN_0ELNSM_8SaturateE0EEEEEENS4_6LayoutINS5_IJSC_SC_SC_EEENS5_IJNSA_ILi0EEEST_ST_EEEEENS5_IJNS4_10UnderscoreESW_SW_EEEEENS4_18SM100_TMA_2SM_LOADENS4_14ComposedLayoutINS4_7SwizzleILi3ELi4ELi3EEENS4_18smem_ptr_flag_bitsILi8EEENSR_INS5_IJNSA_ILi8EEESG_EEENS5_IJSG_SC_EEEEEEEvNS4_8identityENS4_28SM100_TMA_2SM_LOAD_MULTICASTES19_vS1A_EENS_8epilogue10collective18CollectiveEpilogueINS1D_23Sm100TmaWarpSpecializedILi4ELi2ELi64ELb0ELb0EEEJNS5_IJSG_SF_SG_EEENS5_IJNSR_ISG_SC_EENSR_INSA_ILi64EEESC_EEEEEaSI_aSI_NS1D_6fusion15FusionCallbacksIS1H_NS1N_17LinearCombinationIaiaiLNS_15FloatRoundStyleE2EEES1I_S1M_JEEENS4_5SM1004TMEM4LOAD26SM100_TMEM_LOAD_32dp32b64xENS4_13SM90_TMA_LOADENS10_INS11_ILi2ELi4ELi3EEES14_NSR_INS5_IJS15_S1K_EEENS5_IJS1K_SC_EEEEEEENS4_39AutoVectorizingCopyWithAssumedAlignmentILi128EEENS4_14SM90_TMA_STOREES22_S24_S24_EEEvvEEEEvNT_6ParamsE:
	.zero		2944


//--------------------- SYMBOLS --------------------------

	.type		.nv.reservedSmem.offset0,@object
	.size		.nv.reservedSmem.offset0,0x4
	.type		.nv.reservedSmem.cap,@object
	.size		.nv.reservedSmem.cap,0x4
	.type		__assertfail,@function
